def matmul_kernel(
    a_ptr,
    b_ptr,
    c_ptr,
    M,
    N,
    K,
    stride_am,
    stride_ak,
    stride_bk,
    stride_bn,
    stride_cm,
    stride_cn,
    BLOCK_M: tl.constexpr,
    BLOCK_N: tl.constexpr,
    BLOCK_K: tl.constexpr,
    GROUP_M: tl.constexpr,
):
    pid = tl.program_id(axis=0)
    num_pid_m = tl.cdiv(M, BLOCK_M)
    num_pid_n = tl.cdiv(N, BLOCK_N)
    num_pid_in_group = GROUP_M * num_pid_n
    group_id = pid // num_pid_in_group
    first_pid_m = group_id * GROUP_M
    group_size_m = min(num_pid_m - first_pid_m, GROUP_M)
    pid_m = first_pid_m + ((pid % num_pid_in_group) % group_size_m)
    pid_n = (pid % num_pid_in_group) // group_size_m

    offs_am = (pid_m * BLOCK_M + tl.arange(0, BLOCK_M)) % M
    offs_bn = (pid_n * BLOCK_N + tl.arange(0, BLOCK_N)) % N
    offs_k = tl.arange(0, BLOCK_K)
    a_ptrs = a_ptr + offs_am[:, None] * stride_am + offs_k[None, :] * stride_ak
    b_ptrs = b_ptr + offs_k[:, None] * stride_bk + offs_bn[None, :] * stride_bn

    acc = tl.zeros((BLOCK_M, BLOCK_N), dtype=tl.float32)
    for kk in range(0, tl.cdiv(K, BLOCK_K)):
        a = tl.load(a_ptrs, mask=offs_k[None, :] < K - kk * BLOCK_K, other=0.0)
        b = tl.load(b_ptrs, mask=offs_k[:, None] < K - kk * BLOCK_K, other=0.0)
        acc = tl.dot(a, b, acc)
        a_ptrs += BLOCK_K * stride_ak
        b_ptrs += BLOCK_K * stride_bk

    c = acc.to(c_ptr.dtype.element_ty)
    offs_cm = pid_m * BLOCK_M + tl.arange(0, BLOCK_M)
    offs_cn = pid_n * BLOCK_N + tl.arange(0, BLOCK_N)
    c_ptrs = c_ptr + offs_cm[:, None] * stride_cm + offs_cn[None, :] * stride_cn
    mask = (offs_cm[:, None] < M) & (offs_cn[None, :] < N)
    tl.store(c_ptrs, c, mask=mask)

# config = {"BLOCK_K": 64, "BLOCK_M": 512, "BLOCK_N": 128, "GROUP_M": 4, "arch": "sm_100", "dtype": "bf16", "num_ctas": 1, "num_stages": 3, "num_warps": 4}
# arch = sm_100


// ===== COMPILED SASS (sm_100a) =====

	.target	sm_100a

	.elftype	@"ET_EXEC"


//--------------------- .note.nv.tkinfo           --------------------------
	.section	.note.nv.tkinfo,"",@"SHT_NOTE"
	.sectionflags	@"SHF_NOTE_NV_TKINFO"
	.tkinfo
        /*0018*/ 	.word	0x00000081
        /*0030*/ 	.string	""
        /*0030*/ 	.string	"ptxas-blackwell"
        /*0030*/ 	.string	"Cuda compilation tools, release 12.9, V12.9.86"
        /*0030*/ 	.string	"Build cuda_12.9.r12.9/compiler.36037853_0"
        /*0030*/ 	.string	"-v  -suppress-debug-info  -lineinfo  -arch sm_100a "



//--------------------- .note.nv.cuver            --------------------------
	.section	.note.nv.cuver,"",@"SHT_NOTE"
	.sectionflags	@"SHF_NOTE_NV_CUVER"
        /*0018*/ 	.short	0x0001
        /*001a*/ 	.short	0x0064
        /*001c*/ 	.short	0x0001
        /*001e*/ 	.short	0x0000
        /*0020*/ 	.short	0x0001
        /*0022*/ 	.short	0x0000


//--------------------- .nv.info                  --------------------------
	.section	.nv.info,"",@"SHT_CUDA_INFO"
	.align	4


	//----- nvinfo : EIATTR_REGCOUNT
	.align		4
        /*0000*/ 	.byte	0x04, 0x2f
        /*0002*/ 	.short	(.L_4 - .L_3)
	.align		4
.L_3:
        /*0004*/ 	.word	index@(matmul_kernel)
        /*0008*/ 	.word	0x00000060


	//----- nvinfo : EIATTR_FRAME_SIZE
	.align		4
.L_4:
        /*000c*/ 	.byte	0x04, 0x11
        /*000e*/ 	.short	(.L_6 - .L_5)
	.align		4
.L_5:
        /*0010*/ 	.word	index@($__internal_2_$__cuda_sm10x_tcgen05_guardrail_trap_unallocated_columns_being_dealloced)
        /*0014*/ 	.word	0x00001c98


	//----- nvinfo : EIATTR_FRAME_SIZE
	.align		4
.L_6:
        /*0018*/ 	.byte	0x04, 0x11
        /*001a*/ 	.short	(.L_8 - .L_7)
	.align		4
.L_7:
        /*001c*/ 	.word	index@($__internal_1_$__cuda_sm10x_tcgen05_guardrail_trap_phase_invalid_during_alloc)
        /*0020*/ 	.word	0x00001c98


	//----- nvinfo : EIATTR_FRAME_SIZE
	.align		4
.L_8:
        /*0024*/ 	.byte	0x04, 0x11
        /*0026*/ 	.short	(.L_10 - .L_9)
	.align		4
.L_9:
        /*0028*/ 	.word	index@($__internal_0_$__cuda_sm10x_tcgen05_guardrail_trap_col_being_dealloced_not_returned_by_alloc)
        /*002c*/ 	.word	0x00001c98


	//----- nvinfo : EIATTR_FRAME_SIZE
	.align		4
.L_10:
        /*0030*/ 	.byte	0x04, 0x11
        /*0032*/ 	.short	(.L_12 - .L_11)
	.align		4
.L_11:
        /*0034*/ 	.word	index@(matmul_kernel)
        /*0038*/ 	.word	0x00001c98


	//----- nvinfo : EIATTR_MIN_STACK_SIZE
	.align		4
.L_12:
        /*003c*/ 	.byte	0x04, 0x12
        /*003e*/ 	.short	(.L_14 - .L_13)
	.align		4
.L_13:
        /*0040*/ 	.word	index@(matmul_kernel)
        /*0044*/ 	.word	0x00001c98
.L_14:


//--------------------- .nv.info.matmul_kernel    --------------------------
	.section	.nv.info.matmul_kernel,"",@"SHT_CUDA_INFO"
	.sectionflags	@""
	.align	4


	//----- nvinfo : EIATTR_CUDA_API_VERSION
	.align		4
        /*0000*/ 	.byte	0x04, 0x37
        /*0002*/ 	.short	(.L_16 - .L_15)
.L_15:
        /*0004*/ 	.word	0x00000081


	//----- nvinfo : EIATTR_KPARAM_INFO
	.align		4
.L_16:
        /*0008*/ 	.byte	0x04, 0x17
        /*000a*/ 	.short	(.L_18 - .L_17)
.L_17:
        /*000c*/ 	.word	0x00000000
        /*0010*/ 	.short	0x000d
        /*0012*/ 	.short	0x0048
        /*0014*/ 	.byte	0x00, 0xf4, 0x21, 0x00


	//----- nvinfo : EIATTR_KPARAM_INFO
	.align		4
.L_18:
        /*0018*/ 	.byte	0x04, 0x17
        /*001a*/ 	.short	(.L_20 - .L_19)
.L_19:
        /*001c*/ 	.word	0x00000000
        /*0020*/ 	.short	0x000c
        /*0022*/ 	.short	0x0040
        /*0024*/ 	.byte	0x00, 0xf4, 0x21, 0x00


	//----- nvinfo : EIATTR_KPARAM_INFO
	.align		4
.L_20:
        /*0028*/ 	.byte	0x04, 0x17
        /*002a*/ 	.short	(.L_22 - .L_21)
.L_21:
        /*002c*/ 	.word	0x00000000
        /*0030*/ 	.short	0x000b
        /*0032*/ 	.short	0x0038
        /*0034*/ 	.byte	0x00, 0xf0, 0x11, 0x00


	//----- nvinfo : EIATTR_KPARAM_INFO
	.align		4
.L_22:
        /*0038*/ 	.byte	0x04, 0x17
        /*003a*/ 	.short	(.L_24 - .L_23)
.L_23:
        /*003c*/ 	.word	0x00000000
        /*0040*/ 	.short	0x000a
        /*0042*/ 	.short	0x0034
        /*0044*/ 	.byte	0x00, 0xf0, 0x11, 0x00


	//----- nvinfo : EIATTR_KPARAM_INFO
	.align		4
.L_24:
        /*0048*/ 	.byte	0x04, 0x17
        /*004a*/ 	.short	(.L_26 - .L_25)
.L_25:
        /*004c*/ 	.word	0x00000000
        /*0050*/ 	.short	0x0009
        /*0052*/ 	.short	0x0030
        /*0054*/ 	.byte	0x00, 0xf0, 0x11, 0x00


	//----- nvinfo : EIATTR_KPARAM_INFO
	.align		4
.L_26:
        /*0058*/ 	.byte	0x04, 0x17
        /*005a*/ 	.short	(.L_28 - .L_27)
.L_27:
        /*005c*/ 	.word	0x00000000
        /*0060*/ 	.short	0x0008
        /*0062*/ 	.short	0x002c
        /*0064*/ 	.byte	0x00, 0xf0, 0x11, 0x00


	//----- nvinfo : EIATTR_KPARAM_INFO
	.align		4
.L_28:
        /*0068*/ 	.byte	0x04, 0x17
        /*006a*/ 	.short	(.L_30 - .L_29)
.L_29:
        /*006c*/ 	.word	0x00000000
        /*0070*/ 	.short	0x0007
        /*0072*/ 	.short	0x0028
        /*0074*/ 	.byte	0x00, 0xf0, 0x11, 0x00


	//----- nvinfo : EIATTR_KPARAM_INFO
	.align		4
.L_30:
        /*0078*/ 	.byte	0x04, 0x17
        /*007a*/ 	.short	(.L_32 - .L_31)
.L_31:
        /*007c*/ 	.word	0x00000000
        /*0080*/ 	.short	0x0006
        /*0082*/ 	.short	0x0024
        /*0084*/ 	.byte	0x00, 0xf0, 0x11, 0x00


	//----- nvinfo : EIATTR_KPARAM_INFO
	.align		4
.L_32:
        /*0088*/ 	.byte	0x04, 0x17
        /*008a*/ 	.short	(.L_34 - .L_33)
.L_33:
        /*008c*/ 	.word	0x00000000
        /*0090*/ 	.short	0x0005
        /*0092*/ 	.short	0x0020
        /*0094*/ 	.byte	0x00, 0xf0, 0x11, 0x00


	//----- nvinfo : EIATTR_KPARAM_INFO
	.align		4
.L_34:
        /*0098*/ 	.byte	0x04, 0x17
        /*009a*/ 	.short	(.L_36 - .L_35)
.L_35:
        /*009c*/ 	.word	0x00000000
        /*00a0*/ 	.short	0x0004
        /*00a2*/ 	.short	0x001c
        /*00a4*/ 	.byte	0x00, 0xf0, 0x11, 0x00


	//----- nvinfo : EIATTR_KPARAM_INFO
	.align		4
.L_36:
        /*00a8*/ 	.byte	0x04, 0x17
        /*00aa*/ 	.short	(.L_38 - .L_37)
.L_37:
        /*00ac*/ 	.word	0x00000000
        /*00b0*/ 	.short	0x0003
        /*00b2*/ 	.short	0x0018
        /*00b4*/ 	.byte	0x00, 0xf0, 0x11, 0x00


	//----- nvinfo : EIATTR_KPARAM_INFO
	.align		4
.L_38:
        /*00b8*/ 	.byte	0x04, 0x17
        /*00ba*/ 	.short	(.L_40 - .L_39)
.L_39:
        /*00bc*/ 	.word	0x00000000
        /*00c0*/ 	.short	0x0002
        /*00c2*/ 	.short	0x0010
        /*00c4*/ 	.byte	0x00, 0xf4, 0x21, 0x00


	//----- nvinfo : EIATTR_KPARAM_INFO
	.align		4
.L_40:
        /*00c8*/ 	.byte	0x04, 0x17
        /*00ca*/ 	.short	(.L_42 - .L_41)
.L_41:
        /*00cc*/ 	.word	0x00000000
        /*00d0*/ 	.short	0x0001
        /*00d2*/ 	.short	0x0008
        /*00d4*/ 	.byte	0x00, 0xf4, 0x21, 0x00


	//----- nvinfo : EIATTR_KPARAM_INFO
	.align		4
.L_42:
        /*00d8*/ 	.byte	0x04, 0x17
        /*00da*/ 	.short	(.L_44 - .L_43)
.L_43:
        /*00dc*/ 	.word	0x00000000
        /*00e0*/ 	.short	0x0000
        /*00e2*/ 	.short	0x0000
        /*00e4*/ 	.byte	0x00, 0xf4, 0x21, 0x00


	//----- nvinfo : EIATTR_AT_ENTRY_FRAGMENTS
	.align		4
.L_44:
        /*00e8*/ 	.byte	0x04, 0x4f
        /*00ea*/ 	.short	(.L_46 - .L_45)


	//   ....[0]....
.L_45:
        /*00ec*/ 	.word	0x00000004


	//----- nvinfo : EIATTR_RESERVED_SMEM_USED
	.align		4
.L_46:
        /*00f0*/ 	.byte	0x01, 0x41
	.zero		2


	//----- nvinfo : EIATTR_SPARSE_MMA_MASK
	.align		4
        /*00f4*/ 	.byte	0x03, 0x50
        /*00f6*/ 	.short	0x0000


	//----- nvinfo : EIATTR_TCGEN05_1CTA_USED
	.align		4
        /*00f8*/ 	.byte	0x01, 0x51
	.zero		2


	//----- nvinfo : EIATTR_MAXREG_COUNT
	.align		4
        /*00fc*/ 	.byte	0x03, 0x1b
        /*00fe*/ 	.short	0x00ff


	//----- nvinfo : EIATTR_NUM_BARRIERS
	.align		4
        /*0100*/ 	.byte	0x02, 0x4c
        /*0102*/ 	.byte	0x01
	.zero		1


	//----- nvinfo : EIATTR_ANNOTATIONS
	.align		4
        /*0104*/ 	.byte	0x04, 0x55
        /*0106*/ 	.short	(.L_48 - .L_47)


	//   ....[0]....
.L_47:
        /*0108*/ 	.word	0x00000001
        /*010c*/ 	.byte	0x30, 0x0e, 0x00, 0x00, 0x01, 0x00, 0x00, 0x00, 0xa0, 0x0e, 0x00, 0x00, 0x01, 0x00, 0x00, 0x00
        /* <DEDUP_REMOVED lines=3150> */
        /*c5fc*/ 	.byte	0xd0, 0xa2, 0x03, 0x00, 0x01, 0x00, 0x00, 0x00, 0xe0, 0xa2, 0x03, 0x00


	//----- nvinfo : EIATTR_INT_WARP_WIDE_INSTR_OFFSETS
	.align		4
.L_48:
        /*c608*/ 	.byte	0x04, 0x31
        /*c60a*/ 	.short	(.L_50 - .L_49)


	//   ....[0]....
.L_49:
        /*c60c*/ 	.word	0x00003dc0


	//   ....[1]....
        /*c610*/ 	.word	0x00003df0


	//   ....[2]....
        /*c614*/ 	.word	0x00008770


	//   ....[3]....
        /*c618*/ 	.word	0x0003a750


	//   ....[4]....
        /*c61c*/ 	.word	0x0003a7a0


	//----- nvinfo : EIATTR_COOP_GROUP_MASK_REGIDS
	.align		4
.L_50:
        /*c620*/ 	.byte	0x04, 0x29
        /*c622*/ 	.short	(.L_52 - .L_51)


	//   ....[0]....
.L_51:
        /*c624*/ 	.word	0xffffffff


	//   ....[1]....
        /*c628*/ 	.word	0xffffffff


	//   ....[2]....
        /*c62c*/ 	.word	0xffffffff


	//   ....[3]....
        /*c630*/ 	.word	0xffffffff


	//----- nvinfo : EIATTR_COOP_GROUP_INSTR_OFFSETS
	.align		4
.L_52:
        /*c634*/ 	.byte	0x04, 0x28
        /*c636*/ 	.short	(.L_54 - .L_53)


	//   ....[0]....
.L_53:
        /*c638*/ 	.word	0x00000070


	//   ....[1]....
        /*c63c*/ 	.word	0x00000330


	//   ....[2]....
        /*c640*/ 	.word	0x0003a5e0


	//   ....[3]....
        /*c644*/ 	.word	0x0003a850


	//----- nvinfo : EIATTR_VRC_CTA_INIT_COUNT
	.align		4
.L_54:
        /*c648*/ 	.byte	0x02, 0x4a
        /*c64a*/ 	.byte	0x80
	.zero		1


	//----- nvinfo : EIATTR_MBARRIER_INSTR_OFFSETS
	.align		4
        /*c64c*/ 	.byte	0x04, 0x39
        /*c64e*/ 	.short	(.L_56 - .L_55)


	//   ....[0]....
.L_55:
        /*c650*/ 	.word	0x000048d0
        /*c654*/ 	.word	0x000000ff
        /*c658*/ 	.word	0x00000000
        /*c65c*/ 	.short	0x0100
        /*c65e*/ 	.byte	0x08
	.zero		1


	//   ....[1]....
        /*c660*/ 	.word	0x000087b0
        /*c664*/ 	.word	0x000000ff
        /*c668*/ 	.word	0x00028008
        /*c66c*/ 	.short	0x0100
        /*c66e*/ 	.byte	0x05
	.zero		1


	//   ....[2]....
        /*c670*/ 	.word	0x00016530
        /*c674*/ 	.word	0x000000ff
        /*c678*/ 	.word	0x00000000
        /*c67c*/ 	.short	0x010a
        /*c67e*/ 	.byte	0x08
	.zero		1


	//   ....[3]....
        /*c680*/ 	.word	0x00027f80
        /*c684*/ 	.word	0x000000ff
        /*c688*/ 	.word	0x00000000
        /*c68c*/ 	.short	0x010a
        /*c68e*/ 	.byte	0x08
	.zero		1


	//   ....[4]....
        /*c690*/ 	.word	0x000284d0
        /*c694*/ 	.word	0x000000ff
        /*c698*/ 	.word	0x00028000
        /*c69c*/ 	.short	0x0108
        /*c69e*/ 	.byte	0x05
	.zero		1


	//   ....[5]....
        /*c6a0*/ 	.word	0x00028770
        /*c6a4*/ 	.word	0x000000ff
        /*c6a8*/ 	.word	0x00028008
        /*c6ac*/ 	.short	0x0108
        /*c6ae*/ 	.byte	0x05
	.zero		1


	//   ....[6]....
        /*c6b0*/ 	.word	0x0003a870
        /*c6b4*/ 	.word	0x000000ff
        /*c6b8*/ 	.word	0x00000000
        /*c6bc*/ 	.short	0x010a
        /*c6be*/ 	.byte	0x08
	.zero		1


	//   ....[7]....
        /*c6c0*/ 	.word	0x0003a8a0
        /*c6c4*/ 	.word	0x000000ff
        /*c6c8*/ 	.word	0x00000000
        /*c6cc*/ 	.short	0x010a
        /*c6ce*/ 	.byte	0x08
	.zero		1


	//----- nvinfo : EIATTR_NUM_MBARRIERS
	.align		4
.L_56:
        /*c6d0*/ 	.byte	0x03, 0x38
        /*c6d2*/ 	.short	0x0002


	//----- nvinfo : EIATTR_EXIT_INSTR_OFFSETS
	.align		4
        /*c6d4*/ 	.byte	0x04, 0x1c
        /*c6d6*/ 	.short	(.L_58 - .L_57)


	//   ....[0]....
.L_57:
        /*c6d8*/ 	.word	0x0003a860


	//----- nvinfo : EIATTR_REQNTID
	.align		4
.L_58:
        /*c6dc*/ 	.byte	0x04, 0x10
        /*c6de*/ 	.short	(.L_60 - .L_59)
.L_59:
        /*c6e0*/ 	.word	0x00000080
        /*c6e4*/ 	.word	0x00000001
        /*c6e8*/ 	.word	0x00000001


	//----- nvinfo : EIATTR_CRS_STACK_SIZE
	.align		4
.L_60:
        /*c6ec*/ 	.byte	0x04, 0x1e
        /*c6ee*/ 	.short	(.L_62 - .L_61)
.L_61:
        /*c6f0*/ 	.word	0x00000000


	//----- nvinfo : EIATTR_CBANK_PARAM_SIZE
	.align		4
.L_62:
        /*c6f4*/ 	.byte	0x03, 0x19
        /*c6f6*/ 	.short	0x0050


	//----- nvinfo : EIATTR_PARAM_CBANK
	.align		4
        /*c6f8*/ 	.byte	0x04, 0x0a
        /*c6fa*/ 	.short	(.L_64 - .L_63)
	.align		4
.L_63:
        /*c6fc*/ 	.word	index@(.nv.constant0.matmul_kernel)
        /*c700*/ 	.short	0x0380
        /*c702*/ 	.short	0x0050


	//----- nvinfo : EIATTR_SW_WAR
	.align		4
.L_64:
        /*c704*/ 	.byte	0x04, 0x36
        /*c706*/ 	.short	(.L_66 - .L_65)
.L_65:
        /*c708*/ 	.word	0x00000008
.L_66:


//--------------------- .nv.compat                --------------------------
	.section	.nv.compat,"",@"SHT_CUDA_COMPAT_INFO"
	.align	4
        /*0000*/ 	.byte	0x02, 0x02, 0x02, 0x00, 0x02, 0x05, 0x05, 0x00, 0x02, 0x03, 0x00, 0x00, 0x02, 0x06, 0x01, 0x00


//--------------------- .nv.callgraph             --------------------------
	.section	.nv.callgraph,"",@"SHT_CUDA_CALLGRAPH"
	.align	4
	.sectionentsize	8
	.align		4
        /*0000*/ 	.word	0x00000000
	.align		4
        /*0004*/ 	.word	0xffffffff
	.align		4
        /*0008*/ 	.word	0x00000000
	.align		4
        /*000c*/ 	.word	0xfffffffe
	.align		4
        /*0010*/ 	.word	0x00000000
	.align		4
        /*0014*/ 	.word	0xfffffffd
	.align		4
        /*0018*/ 	.word	0x00000000
	.align		4
        /*001c*/ 	.word	0xfffffffc


//--------------------- .text.matmul_kernel       --------------------------
	.section	.text.matmul_kernel,"ax",@progbits
	.align	128
        .global         matmul_kernel
        .type           matmul_kernel,@function
        .size           matmul_kernel,(.L_x_20 - matmul_kernel)
        .other          matmul_kernel,@"STO_CUDA_ENTRY STV_DEFAULT"
matmul_kernel:
.text.matmul_kernel:
[----:B------:R-:W0:Y:S01]  /*0000*/  LDC R1, c[0x0][0x37c] ;  /* 0x0000df00ff017b82 */ /* 0x000e220000000800 */
[----:B------:R-:W1:Y:S01]  /*0010*/  S2R R0, SR_TID.X ;  /* 0x0000000000007919 */ /* 0x000e620000002100 */
[----:B0-----:R-:W-:Y:S01]  /*0020*/  VIADD R1, R1, 0xffffe368 ;  /* 0xffffe36801017836 */ /* 0x001fe20000000000 */
[----:B-1----:R-:W-:-:S13]  /*0030*/  ISETP.GE.U32.AND P0, PT, R0, 0x20, PT ;  /* 0x000000200000780c */ /* 0x002fda0003f06070 */
[----:B------:R-:W-:Y:S02]  /*0040*/  VOTEU.ANY UP0, P0 ;  /* 0x0000000000ff7886 */ /* 0x000fe40000000100 */
[----:B------:R-:W-:Y:S05]  /*0050*/  BRA.U UP0, `(.L_x_0) ;  /* 0x0000000100b87547 */ /* 0x000fea000b800000 */
[----:B------:R-:W0:Y:S01]  /*0060*/  S2UR UR6, SR_CgaCtaId ;  /* 0x00000000000679c3 */ /* 0x000e220000008800 */
[----:B------:R-:W-:Y:S01]  /*0070*/  NOP ;  /* 0x0000000000007918 */ /* 0x000fe20000000000 */
[----:B------:R-:W-:Y:S02]  /*0080*/  UMOV UR4, 0x40 ;  /* 0x0000004000047882 */ /* 0x000fe40000000000 */
[----:B0-----:R-:W-:-:S09]  /*0090*/  ULEA UR4, UR6, UR4, 0x18 ;  /* 0x0000000406047291 */ /* 0x001fd2000f8ec0ff */
[----:B------:R-:W0:Y:S01]  /*00a0*/  LDS.U8 R0, [UR4] ;  /* 0x00000004ff007984 */ /* 0x000e220008000000 */
[----:B------:R-:W-:Y:S02]  /*00b0*/  UMOV UR4, 0x400 ;  /* 0x0000040000047882 */ /* 0x000fe40000000000 */
[----:B------:R-:W-:Y:S01]  /*00c0*/  ULEA UR4, UR6, UR4, 0x18 ;  /* 0x0000000406047291 */ /* 0x000fe2000f8ec0ff */
[----:B0-----:R-:W-:-:S13]  /*00d0*/  ISETP.NE.AND P0, PT, R0, RZ, PT ;  /* 0x000000ff0000720c */ /* 0x001fda0003f05270 */
[----:B------:R-:W-:Y:S05]  /*00e0*/  @P0 BRA `(.L_x_1) ;  /* 0x00000000007c0947 */ /* 0x000fea0003800000 */
[----:B------:R-:W-:-:S13]  /*00f0*/  ELECT P0, URZ, PT ;  /* 0x0000000000ff782f */ /* 0x000fda0003800000 */
[----:B------:R-:W-:Y:S05]  /*0100*/  @!P0 BRA `(.L_x_2) ;  /* 0x0000000000848947 */ /* 0x000fea0003800000 */
[----:B------:R-:W-:Y:S01]  /*0110*/  UMOV UR5, 0x10 ;  /* 0x0000001000057882 */ /* 0x000fe20000000000 */
[----:B------:R-:W-:Y:S02]  /*0120*/  IMAD.MOV.U32 R4, RZ, RZ, 0x1 ;  /* 0x00000001ff047424 */ /* 0x000fe400078e00ff */
[----:B------:R-:W-:Y:S02]  /*0130*/  IMAD.MOV.U32 R5, RZ, RZ, 0xffff ;  /* 0x0000ffffff057424 */ /* 0x000fe400078e00ff */
[----:B------:R-:W-:Y:S04]  /*0140*/  DEPBAR.LE SB0, 0x36 ;  /* 0x00008d800000791a */ /* 0x000fe80000000000 */
[----:B------:R-:W0:Y:S02]  /*0150*/  UTCATOMSWS.FIND_AND_SET.ALIGN UP1, UR5, UR5 ;  /* 0x00000005000575e3 */ /* 0x000e240008020800 */
[----:B0-----:R-:W-:-:S04]  /*0160*/  PLOP3.LUT P0, PT, PT, PT, UP1, 0x80, 0x8 ;  /* 0x000000000008781c */ /* 0x001fc80003f0f018 */
[----:B------:R-:W-:-:S04]  /*0170*/  SEL R0, RZ, 0xffffffff, !P0 ;  /* 0xffffffffff007807 */ /* 0x000fc80004000000 */
[----:B------:R-:W-:Y:S01]  /*0180*/  ISETP.NE.AND P0, PT, R0, RZ, PT ;  /* 0x000000ff0000720c */ /* 0x000fe20003f05270 */
[----:B------:R-:W-:-:S12]  /*0190*/  IMAD.U32 R0, RZ, RZ, UR5 ;  /* 0x00000005ff007e24 */ /* 0x000fd8000f8e00ff */
[----:B------:R-:W-:Y:S05]  /*01a0*/  @P0 BRA `(.L_x_3) ;  /* 0x0000000000240947 */ /* 0x000fea0003800000 */
.L_x_4:
[----:B------:R-:W-:Y:S05]  /*01b0*/  NANOSLEEP 0x64 ;  /* 0x000000640000795d */ /* 0x000fea0003800000 */
[----:B------:R-:W-:-:S05]  /*01c0*/  UMOV UR5, 0x10 ;  /* 0x0000001000057882 */ /* 0x000fca0000000000 */
[----:B------:R-:W-:Y:S04]  /*01d0*/  DEPBAR.LE SB0, 0x36 ;  /* 0x00008d800000791a */ /* 0x000fe80000000000 */
[----:B------:R-:W0:Y:S02]  /*01e0*/  UTCATOMSWS.FIND_AND_SET.ALIGN UP1, UR5, UR5 ;  /* 0x00000005000575e3 */ /* 0x000e240008020800 */
[----:B0-----:R-:W-:-:S04]  /*01f0*/  PLOP3.LUT P0, PT, PT, PT, UP1, 0x80, 0x8 ;  /* 0x000000000008781c */ /* 0x001fc80003f0f018 */
[----:B------:R-:W-:-:S04]  /*0200*/  SEL R0, RZ, 0xffffffff, !P0 ;  /* 0xffffffffff007807 */ /* 0x000fc80004000000 */
[----:B------:R-:W-:Y:S01]  /*0210*/  ISETP.NE.AND P0, PT, R0, RZ, PT ;  /* 0x000000ff0000720c */ /* 0x000fe20003f05270 */
[----:B------:R-:W-:-:S12]  /*0220*/  IMAD.U32 R0, RZ, RZ, UR5 ;  /* 0x00000005ff007e24 */ /* 0x000fd8000f8e00ff */
[----:B------:R-:W-:Y:S05]  /*0230*/  @!P0 BRA `(.L_x_4) ;  /* 0xfffffffc00dc8947 */ /* 0x000fea000383ffff */
.L_x_3:
[C---:B------:R-:W-:Y:S01]  /*0240*/  VIADD R3, R0.reuse, 0x10 ;  /* 0x0000001000037836 */ /* 0x040fe20000000000 */
[----:B------:R-:W-:Y:S01]  /*0250*/  UMOV UR5, 0x50 ;  /* 0x0000005000057882 */ /* 0x000fe20000000000 */
[----:B------:R-:W-:Y:S01]  /*0260*/  SHF.L.U32 R2, R5, R0, RZ ;  /* 0x0000000005027219 */ /* 0x000fe200000006ff */
[----:B------:R-:W-:Y:S01]  /*0270*/  ULEA UR5, UR6, UR5, 0x18 ;  /* 0x0000000506057291 */ /* 0x000fe2000f8ec0ff */
[----:B------:R-:W-:Y:S01]  /*0280*/  IMAD.SHL.U32 R0, R0, 0x20, RZ ;  /* 0x0000002000007824 */ /* 0x000fe200078e00ff */
[----:B------:R-:W-:-:S04]  /*0290*/  SHF.L.U32 R3, R4, R3, RZ ;  /* 0x0000000304037219 */ /* 0x000fc800000006ff */
[----:B------:R-:W-:-:S05]  /*02a0*/  LOP3.LUT R2, R3, R2, RZ, 0xfc, !PT ;  /* 0x0000000203027212 */ /* 0x000fca00078efcff */
[----:B------:R0:W-:Y:S04]  /*02b0*/  ATOMS.OR RZ, [UR5], R2 ;  /* 0x00000002ffff798c */ /* 0x0001e8000b000005 */
[----:B------:R0:W-:Y:S01]  /*02c0*/  STS [UR4], R0 ;  /* 0x00000000ff007988 */ /* 0x0001e20008000804 */
[----:B------:R-:W-:Y:S05]  /*02d0*/  BRA `(.L_x_2) ;  /* 0x0000000000107947 */ /* 0x000fea0003800000 */
.L_x_1:
[----:B------:R-:W-:Y:S01]  /*02e0*/  IMAD.MOV.U32 R0, RZ, RZ, -0x1 ;  /* 0xffffffffff007424 */ /* 0x000fe200078e00ff */
[----:B------:R-:W-:-:S04]  /*02f0*/  MOV R2, 0x320 ;  /* 0x0000032000027802 */ /* 0x000fc80000000f00 */
[----:B------:R0:W-:Y:S03]  /*0300*/  STS [UR4], R0 ;  /* 0x00000000ff007988 */ /* 0x0001e60008000804 */
[----:B0-----:R-:W-:Y:S05]  /*0310*/  CALL.REL.NOINC `($__internal_1_$__cuda_sm10x_tcgen05_guardrail_trap_phase_invalid_during_alloc) ;  /* 0x000003a400787944 */ /* 0x001fea0003c00000 */
.L_x_2:
[----:B------:R-:W-:Y:S05]  /*0320*/  WARPSYNC.ALL ;  /* 0x0000000000007948 */ /* 0x000fea0003800000 */
[----:B------:R-:W-:Y:S01]  /*0330*/  NOP ;  /* 0x0000000000007918 */ /* 0x000fe20000000000 */
.L_x_0:
[----:B0-----:R-:W0:Y:S01]  /*0340*/  LDC.64 R2, c[0x0][0x398] ;  /* 0x0000e600ff027b82 */ /* 0x001e220000000a00 */
[----:B------:R-:W1:Y:S01]  /*0350*/  S2R R7, SR_CTAID.X ;  /* 0x0000000000077919 */ /* 0x000e620000002500 */
[----:B------:R-:W-:Y:S01]  /*0360*/  UMOV UR5, 0x400 ;  /* 0x0000040000057882 */ /* 0x000fe20000000000 */
[----:B------:R-:W2:Y:S01]  /*0370*/  LDCU UR8, c[0x0][0x3a4] ;  /* 0x00007480ff0877ac */ /* 0x000ea20008000800 */
[----:B------:R-:W3:Y:S01]  /*0380*/  S2R R49, SR_TID.X ;  /* 0x0000000000317919 */ /* 0x000ee20000002100 */
[----:B------:R-:W4:Y:S03]  /*0390*/  LDCU.128 UR12, c[0x0][0x380] ;  /* 0x00007000ff0c77ac */ /* 0x000f260008000c00 */
[----:B------:R-:W5:Y:S01]  /*03a0*/  S2UR UR4, SR_CgaCtaId ;  /* 0x00000000000479c3 */ /* 0x000f620000008800 */
[----:B------:R-:W-:-:S07]  /*03b0*/  UMOV UR10, 0x1 ;  /* 0x00000001000a7882 */ /* 0x000fce0000000000 */
[----:B------:R-:W2:Y:S01]  /*03c0*/  LDC R66, c[0x0][0x3a0] ;  /* 0x0000e800ff427b82 */ /* 0x000ea20000000800 */
[----:B0-----:R-:W-:Y:S01]  /*03d0*/  VIADD R0, R3, 0x7f ;  /* 0x0000007f03007836 */ /* 0x001fe20000000000 */
[----:B------:R-:W-:Y:S02]  /*03e0*/  IABS R41, R3 ;  /* 0x0000000300297213 */ /* 0x000fe40000000000 */
[----:B------:R-:W-:Y:S02]  /*03f0*/  IABS R25, R2 ;  /* 0x0000000200197213 */ /* 0x000fe40000000000 */
[----:B------:R-:W-:Y:S01]  /*0400*/  SHF.R.S32.HI R5, RZ, 0x1f, R0 ;  /* 0x0000001fff057819 */ /* 0x000fe20000011400 */
[----:B-----5:R-:W-:-:S03]  /*0410*/  ULEA UR5, UR4, UR5, 0x18 ;  /* 0x0000000504057291 */ /* 0x020fc6000f8ec0ff */
[----:B------:R-:W-:Y:S02]  /*0420*/  LEA.HI R5, R5, R0, RZ, 0x7 ;  /* 0x0000000005057211 */ /* 0x000fe400078f38ff */
[----:B-1----:R-:W-:Y:S02]  /*0430*/  IABS R10, R7 ;  /* 0x00000007000a7213 */ /* 0x002fe40000000000 */
[----:B------:R-:W-:-:S05]  /*0440*/  SHF.R.S32.HI R5, RZ, 0x7, R5 ;  /* 0x00000007ff057819 */ /* 0x000fca0000011405 */
[----:B------:R-:W-:-:S05]  /*0450*/  IMAD.SHL.U32 R6, R5, 0x4, RZ ;  /* 0x0000000405067824 */ /* 0x000fca00078e00ff */
[-C--:B------:R-:W-:Y:S02]  /*0460*/  IABS R9, R6.reuse ;  /* 0x0000000600097213 */ /* 0x080fe40000000000 */
[----:B------:R-:W-:Y:S02]  /*0470*/  IABS R12, R6 ;  /* 0x00000006000c7213 */ /* 0x000fe40000000000 */
[----:B------:R-:W0:Y:S08]  /*0480*/  I2F.RP R0, R9 ;  /* 0x0000000900007306 */ /* 0x000e300000209400 */
[----:B0-----:R-:W0:Y:S02]  /*0490*/  MUFU.RCP R0, R0 ;  /* 0x0000000000007308 */ /* 0x001e240000001000 */
[----:B0-----:R-:W-:-:S02]  /*04a0*/  VIADD R4, R0, 0xffffffe ;  /* 0x0ffffffe00047836 */ /* 0x001fc40000000000 */
[----:B------:R-:W-:-:S04]  /*04b0*/  IMAD.MOV R0, RZ, RZ, -R12 ;  /* 0x000000ffff007224 */ /* 0x000fc800078e0a0c */
[----:B------:R0:W1:Y:S02]  /*04c0*/  F2I.FTZ.U32.TRUNC.NTZ R5, R4 ;  /* 0x0000000400057305 */ /* 0x000064000021f000 */
[----:B0-----:R-:W-:Y:S02]  /*04d0*/  IMAD.MOV.U32 R4, RZ, RZ, RZ ;  /* 0x000000ffff047224 */ /* 0x001fe400078e00ff */
[----:B-1----:R-:W-:-:S04]  /*04e0*/  IMAD.MOV R8, RZ, RZ, -R5 ;  /* 0x000000ffff087224 */ /* 0x002fc800078e0a05 */
[----:B------:R-:W-:Y:S02]  /*04f0*/  IMAD R11, R8, R9, RZ ;  /* 0x00000009080b7224 */ /* 0x000fe400078e02ff */
[----:B------:R-:W-:Y:S02]  /*0500*/  IMAD.MOV.U32 R8, RZ, RZ, R10 ;  /* 0x000000ffff087224 */ /* 0x000fe400078e000a */
[----:B------:R-:W-:-:S06]  /*0510*/  IMAD.HI.U32 R5, R5, R11, R4 ;  /* 0x0000000b05057227 */ /* 0x000fcc00078e0004 */
[----:B------:R-:W-:-:S04]  /*0520*/  IMAD.HI.U32 R5, R5, R8, RZ ;  /* 0x0000000805057227 */ /* 0x000fc800078e00ff */
[----:B------:R-:W-:Y:S01]  /*0530*/  IMAD R0, R5, R0, R8 ;  /* 0x0000000005007224 */ /* 0x000fe200078e0208 */
[----:B------:R-:W-:Y:S04]  /*0540*/  BAR.SYNC.DEFER_BLOCKING 0x0 ;  /* 0x0000000000007b1d */ /* 0x000fe80000010000 */
[----:B------:R-:W-:-:S13]  /*0550*/  ISETP.GT.U32.AND P1, PT, R9, R0, PT ;  /* 0x000000000900720c */ /* 0x000fda0003f24070 */
[----:B------:R-:W-:Y:S02]  /*0560*/  @!P1 IMAD.IADD R0, R0, 0x1, -R9 ;  /* 0x0000000100009824 */ /* 0x000fe400078e0a09 */
[----:B------:R-:W-:Y:S01]  /*0570*/  @!P1 VIADD R5, R5, 0x1 ;  /* 0x0000000105059836 */ /* 0x000fe20000000000 */
[----:B------:R-:W-:Y:S02]  /*0580*/  ISETP.NE.AND P1, PT, R6, RZ, PT ;  /* 0x000000ff0600720c */ /* 0x000fe40003f25270 */
[----:B------:R-:W-:Y:S02]  /*0590*/  ISETP.GE.U32.AND P0, PT, R0, R9, PT ;  /* 0x000000090000720c */ /* 0x000fe40003f06070 */
[----:B------:R-:W-:-:S04]  /*05a0*/  LOP3.LUT R0, R7, R6, RZ, 0x3c, !PT ;  /* 0x0000000607007212 */ /* 0x000fc800078e3cff */
[----:B------:R-:W-:Y:S01]  /*05b0*/  ISETP.GE.AND P2, PT, R0, RZ, PT ;  /* 0x000000ff0000720c */ /* 0x000fe20003f46270 */
[----:B------:R-:W-:-:S06]  /*05c0*/  VIADD R0, R2, 0x1ff ;  /* 0x000001ff02007836 */ /* 0x000fcc0000000000 */
[----:B------:R-:W-:-:S04]  /*05d0*/  @P0 VIADD R5, R5, 0x1 ;  /* 0x0000000105050836 */ /* 0x000fc80000000000 */
[----:B------:R-:W-:Y:S01]  /*05e0*/  IMAD.MOV.U32 R4, RZ, RZ, R5 ;  /* 0x000000ffff047224 */ /* 0x000fe200078e0005 */
[----:B------:R-:W-:-:S03]  /*05f0*/  SHF.R.S32.HI R5, RZ, 0x1f, R0 ;  /* 0x0000001fff057819 */ /* 0x000fc60000011400 */
[----:B------:R-:W-:Y:S01]  /*0600*/  @!P2 IMAD.MOV R4, RZ, RZ, -R4 ;  /* 0x000000ffff04a224 */ /* 0x000fe200078e0a04 */
[----:B------:R-:W-:Y:S02]  /*0610*/  @!P1 LOP3.LUT R4, RZ, R6, RZ, 0x33, !PT ;  /* 0x00000006ff049212 */ /* 0x000fe400078e33ff */
[----:B------:R-:W-:-:S03]  /*0620*/  LEA.HI R5, R5, R0, RZ, 0x9 ;  /* 0x0000000005057211 */ /* 0x000fc600078f48ff */
[----:B------:R-:W-:Y:S02]  /*0630*/  IMAD.SHL.U32 R10, R4, 0x4, RZ ;  /* 0x00000004040a7824 */ /* 0x000fe400078e00ff */
[----:B------:R-:W-:-:S03]  /*0640*/  IMAD.MOV R4, RZ, RZ, -R4 ;  /* 0x000000ffff047224 */ /* 0x000fc600078e0a04 */
[----:B------:R-:W-:Y:S01]  /*0650*/  LEA.HI.SX32 R5, R5, -R10, 0x17 ;  /* 0x8000000a05057211 */ /* 0x000fe200078fbaff */
[----:B------:R-:W-:Y:S02]  /*0660*/  IMAD R14, R6, R4, R7 ;  /* 0x00000004060e7224 */ /* 0x000fe400078e0207 */
[----:B------:R-:W-:Y:S01]  /*0670*/  IMAD.MOV.U32 R4, RZ, RZ, RZ ;  /* 0x000000ffff047224 */ /* 0x000fe200078e00ff */
[----:B------:R-:W-:Y:S02]  /*0680*/  VIMNMX R11, PT, PT, R5, 0x4, PT ;  /* 0x00000004050b7848 */ /* 0x000fe40003fe0100 */
[----:B------:R-:W-:Y:S02]  /*0690*/  IABS R6, R14 ;  /* 0x0000000e00067213 */ /* 0x000fe40000000000 */
[----:B------:R-:W-:-:S04]  /*06a0*/  IABS R9, R11 ;  /* 0x0000000b00097213 */ /* 0x000fc80000000000 */
[----:B------:R-:W0:Y:S08]  /*06b0*/  I2F.RP R0, R9 ;  /* 0x0000000900007306 */ /* 0x000e300000209400 */
[----:B0-----:R-:W0:Y:S02]  /*06c0*/  MUFU.RCP R0, R0 ;  /* 0x0000000000007308 */ /* 0x001e240000001000 */
[----:B0-----:R-:W-:-:S06]  /*06d0*/  VIADD R5, R0, 0xffffffe ;  /* 0x0ffffffe00057836 */ /* 0x001fcc0000000000 */
[----:B------:R-:W0:Y:S02]  /*06e0*/  F2I.FTZ.U32.TRUNC.NTZ R5, R5 ;  /* 0x0000000500057305 */ /* 0x000e24000021f000 */
[----:B0-----:R-:W-:-:S04]  /*06f0*/  IMAD.MOV R8, RZ, RZ, -R5 ;  /* 0x000000ffff087224 */ /* 0x001fc800078e0a05 */
[----:B------:R-:W-:Y:S01]  /*0700*/  IMAD R7, R8, R9, RZ ;  /* 0x0000000908077224 */ /* 0x000fe200078e02ff */
[----:B------:R-:W-:-:S03]  /*0710*/  IABS R8, R11 ;  /* 0x0000000b00087213 */ /* 0x000fc60000000000 */
[----:B------:R-:W-:-:S04]  /*0720*/  IMAD.HI.U32 R4, R5, R7, R4 ;  /* 0x0000000705047227 */ /* 0x000fc800078e0004 */
[----:B------:R-:W-:Y:S02]  /*0730*/  IMAD.MOV.U32 R5, RZ, RZ, R6 ;  /* 0x000000ffff057224 */ /* 0x000fe400078e0006 */
[----:B------:R-:W-:Y:S01]  /*0740*/  IMAD.MOV R0, RZ, RZ, -R8 ;  /* 0x000000ffff007224 */ /* 0x000fe200078e0a08 */
[----:B------:R-:W0:Y:S01]  /*0750*/  I2F.RP R6, R41 ;  /* 0x0000002900067306 */ /* 0x000e220000209400 */
[----:B------:R-:W-:-:S04]  /*0760*/  IMAD.HI.U32 R4, R4, R5, RZ ;  /* 0x0000000504047227 */ /* 0x000fc800078e00ff */
[----:B------:R-:W-:-:S03]  /*0770*/  IMAD R0, R4, R0, R5 ;  /* 0x0000000004007224 */ /* 0x000fc600078e0205 */
[----:B------:R-:W1:Y:S02]  /*0780*/  I2F.RP R5, R25 ;  /* 0x0000001900057306 */ /* 0x000e640000209400 */
[----:B------:R-:W-:-:S06]  /*0790*/  ISETP.GT.U32.AND P1, PT, R9, R0, PT ;  /* 0x000000000900720c */ /* 0x000fcc0003f24070 */
[----:B0-----:R-:W0:Y:S07]  /*07a0*/  MUFU.RCP R6, R6 ;  /* 0x0000000600067308 */ /* 0x001e2e0000001000 */
[----:B------:R-:W-:Y:S01]  /*07b0*/  @!P1 IMAD.IADD R0, R0, 0x1, -R9 ;  /* 0x0000000100009824 */ /* 0x000fe200078e0a09 */
[----:B-1----:R-:W1:Y:S01]  /*07c0*/  MUFU.RCP R5, R5 ;  /* 0x0000000500057308 */ /* 0x002e620000001000 */
[----:B------:R-:W-:Y:S01]  /*07d0*/  @!P1 VIADD R4, R4, 0x1 ;  /* 0x0000000104049836 */ /* 0x000fe20000000000 */
[----:B------:R-:W-:-:S02]  /*07e0*/  ISETP.NE.AND P1, PT, R11, RZ, PT ;  /* 0x000000ff0b00720c */ /* 0x000fc40003f25270 */
[----:B------:R-:W-:Y:S02]  /*07f0*/  ISETP.GE.U32.AND P0, PT, R0, R9, PT ;  /* 0x000000090000720c */ /* 0x000fe40003f06070 */
[----:B------:R-:W-:Y:S01]  /*0800*/  LOP3.LUT R0, R14, R11, RZ, 0x3c, !PT ;  /* 0x0000000b0e007212 */ /* 0x000fe200078e3cff */
[----:B0-----:R-:W-:-:S03]  /*0810*/  VIADD R8, R6, 0xffffffe ;  /* 0x0ffffffe06087836 */ /* 0x001fc60000000000 */
[----:B------:R-:W-:Y:S02]  /*0820*/  ISETP.GE.AND P2, PT, R0, RZ, PT ;  /* 0x000000ff0000720c */ /* 0x000fe40003f46270 */
[----:B---3--:R-:W-:Y:S01]  /*0830*/  SHF.R.U32.HI R6, RZ, 0x6, R49 ;  /* 0x00000006ff067819 */ /* 0x008fe20000011631 */
[----:B------:R0:W3:Y:S03]  /*0840*/  F2I.FTZ.U32.TRUNC.NTZ R9, R8 ;  /* 0x0000000800097305 */ /* 0x0000e6000021f000 */
[----:B------:R-:W-:Y:S01]  /*0850*/  SGXT.U32 R6, R6, 0x1 ;  /* 0x000000010606781a */ /* 0x000fe20000000000 */
[----:B------:R-:W-:Y:S02]  /*0860*/  @P0 VIADD R4, R4, 0x1 ;  /* 0x0000000104040836 */ /* 0x000fe40000000000 */
[----:B-1----:R-:W-:Y:S02]  /*0870*/  VIADD R5, R5, 0xffffffe ;  /* 0x0ffffffe05057836 */ /* 0x002fe40000000000 */
[----:B------:R-:W-:-:S02]  /*0880*/  IMAD.MOV.U32 R40, RZ, RZ, R4 ;  /* 0x000000ffff287224 */ /* 0x000fc400078e0004 */
[----:B0-----:R-:W-:Y:S02]  /*0890*/  IMAD.MOV.U32 R8, RZ, RZ, RZ ;  /* 0x000000ffff087224 */ /* 0x001fe400078e00ff */
[----:B------:R-:W-:Y:S01]  /*08a0*/  @!P2 IMAD.MOV R40, RZ, RZ, -R40 ;  /* 0x000000ffff28a224 */ /* 0x000fe200078e0a28 */
[----:B------:R-:W-:Y:S01]  /*08b0*/  @!P1 LOP3.LUT R40, RZ, R11, RZ, 0x33, !PT ;  /* 0x0000000bff289212 */ /* 0x000fe200078e33ff */
[----:B------:R-:W0:Y:S01]  /*08c0*/  F2I.FTZ.U32.TRUNC.NTZ R5, R5 ;  /* 0x0000000500057305 */ /* 0x000e22000021f000 */
[----:B---3--:R-:W-:-:S03]  /*08d0*/  IMAD.MOV R0, RZ, RZ, -R9 ;  /* 0x000000ffff007224 */ /* 0x008fc600078e0a09 */
[----:B------:R-:W-:Y:S02]  /*08e0*/  IMAD.SHL.U32 R93, R40, 0x80, RZ ;  /* 0x00000080285d7824 */ /* 0x000fe400078e00ff */
[----:B------:R-:W-:Y:S02]  /*08f0*/  IMAD R21, R0, R41, RZ ;  /* 0x0000002900157224 */ /* 0x000fe400078e02ff */
[----:B------:R-:W-:Y:S01]  /*0900*/  IMAD.MOV R40, RZ, RZ, -R40 ;  /* 0x000000ffff287224 */ /* 0x000fe200078e0a28 */
[----:B------:R-:W-:Y:S01]  /*0910*/  LOP3.LUT R6, R93, R6, RZ, 0xfc, !PT ;  /* 0x000000065d067212 */ /* 0x000fe200078efcff */
[----:B------:R-:W-:-:S03]  /*0920*/  IMAD.HI.U32 R21, R9, R21, R8 ;  /* 0x0000001509157227 */ /* 0x000fc600078e0008 */
[----:B------:R-:W-:Y:S01]  /*0930*/  IABS R0, R6 ;  /* 0x0000000600007213 */ /* 0x000fe20000000000 */
[----:B------:R-:W-:Y:S01]  /*0940*/  IMAD R40, R11, R40, R14 ;  /* 0x000000280b287224 */ /* 0x000fe200078e020e */
[C---:B------:R-:W-:Y:S01]  /*0950*/  LOP3.LUT R9, R6.reuse, 0x7e, RZ, 0xfc, !PT ;  /* 0x0000007e06097812 */ /* 0x040fe200078efcff */
[----:B0-----:R-:W-:Y:S01]  /*0960*/  IMAD.MOV R16, RZ, RZ, -R5 ;  /* 0x000000ffff107224 */ /* 0x001fe200078e0a05 */
[----:B------:R-:W-:Y:S01]  /*0970*/  LOP3.LUT R13, R6, 0x2, RZ, 0xfc, !PT ;  /* 0x00000002060d7812 */ /* 0x000fe200078efcff */
[----:B------:R-:W-:Y:S01]  /*0980*/  IMAD.MOV.U32 R8, RZ, RZ, R0 ;  /* 0x000000ffff087224 */ /* 0x000fe200078e0000 */
[----:B------:R-:W-:Y:S01]  /*0990*/  IABS R12, R9 ;  /* 0x00000009000c7213 */ /* 0x000fe20000000000 */
[----:B------:R-:W-:Y:S01]  /*09a0*/  IMAD R23, R16, R25, RZ ;  /* 0x0000001910177224 */ /* 0x000fe200078e02ff */
[----:B------:R-:W-:Y:S01]  /*09b0*/  LOP3.LUT R11, R6, 0x6, RZ, 0xfc, !PT ;  /* 0x00000006060b7812 */ /* 0x000fe200078efcff */
[----:B------:R-:W-:Y:S01]  /*09c0*/  IMAD.HI.U32 R0, R21, R8, RZ ;  /* 0x0000000815007227 */ /* 0x000fe200078e00ff */
[----:B------:R-:W-:-:S02]  /*09d0*/  ISETP.GE.AND P3, PT, R13, RZ, PT ;  /* 0x000000ff0d00720c */ /* 0x000fc40003f66270 */
[----:B------:R-:W-:Y:S01]  /*09e0*/  IABS R14, R11 ;  /* 0x0000000b000e7213 */ /* 0x000fe20000000000 */
[----:B------:R-:W-:Y:S01]  /*09f0*/  IMAD.MOV R0, RZ, RZ, -R0 ;  /* 0x000000ffff007224 */ /* 0x000fe200078e0a00 */
[----:B------:R-:W-:Y:S01]  /*0a00*/  ISETP.GE.AND P2, PT, R9, RZ, PT ;  /* 0x000000ff0900720c */ /* 0x000fe20003f46270 */
[----:B------:R-:W-:Y:S01]  /*0a10*/  IMAD.HI.U32 R4, R21, R12, RZ ;  /* 0x0000000c15047227 */ /* 0x000fe200078e00ff */
[C---:B------:R-:W-:Y:S02]  /*0a20*/  LOP3.LUT R9, R6.reuse, 0x8, RZ, 0xfc, !PT ;  /* 0x0000000806097812 */ /* 0x040fe400078efcff */
[C---:B------:R-:W-:Y:S01]  /*0a30*/  ISETP.GE.AND P4, PT, R6.reuse, RZ, PT ;  /* 0x000000ff0600720c */ /* 0x040fe20003f86270 */
[C---:B------:R-:W-:Y:S01]  /*0a40*/  IMAD R0, R41.reuse, R0, R8 ;  /* 0x0000000029007224 */ /* 0x040fe200078e0208 */
[----:B------:R-:W-:Y:S01]  /*0a50*/  IABS R8, R13 ;  /* 0x0000000d00087213 */ /* 0x000fe20000000000 */
[----:B------:R-:W-:Y:S01]  /*0a60*/  IMAD.MOV R7, RZ, RZ, -R4 ;  /* 0x000000ffff077224 */ /* 0x000fe200078e0a04 */
[C---:B------:R-:W-:Y:S01]  /*0a70*/  LOP3.LUT R13, R6.reuse, 0xa, RZ, 0xfc, !PT ;  /* 0x0000000a060d7812 */ /* 0x040fe200078efcff */
[----:B------:R-:W-:Y:S01]  /*0a80*/  IMAD.MOV.U32 R4, RZ, RZ, RZ ;  /* 0x000000ffff047224 */ /* 0x000fe200078e00ff */
[C---:B------:R-:W-:Y:S01]  /*0a90*/  ISETP.GT.U32.AND P0, PT, R41.reuse, R0, PT ;  /* 0x000000002900720c */ /* 0x040fe20003f04070 */
[----:B------:R-:W-:Y:S01]  /*0aa0*/  IMAD R12, R41, R7, R12 ;  /* 0x00000007290c7224 */ /* 0x000fe200078e020c */
[----:B------:R-:W-:Y:S01]  /*0ab0*/  IABS R16, R9 ;  /* 0x0000000900107213 */ /* 0x000fe20000000000 */
[----:B------:R-:W-:Y:S01]  /*0ac0*/  IMAD.HI.U32 R23, R5, R23, R4 ;  /* 0x0000001705177227 */ /* 0x000fe200078e0004 */
[----:B------:R-:W-:-:S02]  /*0ad0*/  LOP3.LUT R5, R6, 0x4, RZ, 0xfc, !PT ;  /* 0x0000000406057812 */ /* 0x000fc400078efcff */
[----:B------:R-:W-:Y:S01]  /*0ae0*/  ISETP.GT.U32.AND P1, PT, R41, R12, PT ;  /* 0x0000000c2900720c */ /* 0x000fe20003f24070 */
[----:B------:R-:W-:Y:S01]  /*0af0*/  IMAD.IADD R40, R10, 0x1, R40 ;  /* 0x000000010a287824 */ /* 0x000fe200078e0228 */
[----:B------:R-:W-:Y:S01]  /*0b00*/  IABS R10, R5 ;  /* 0x00000005000a7213 */ /* 0x000fe20000000000 */
[----:B------:R-:W-:Y:S01]  /*0b10*/  IMAD.HI.U32 R4, R21, R8, RZ ;  /* 0x0000000815047227 */ /* 0x000fe200078e00ff */
[----:B------:R-:W-:Y:S02]  /*0b20*/  ISETP.GE.AND P5, PT, R5, RZ, PT ;  /* 0x000000ff0500720c */ /* 0x000fe40003fa6270 */
[----:B------:R-:W-:Y:S01]  /*0b30*/  LOP3.LUT R32, R6, 0x48, RZ, 0xfc, !PT ;  /* 0x0000004806207812 */ /* 0x000fe200078efcff */
[----:B------:R-:W-:Y:S01]  /*0b40*/  @!P0 IMAD.IADD R0, R0, 0x1, -R41 ;  /* 0x0000000100008824 */ /* 0x000fe200078e0a29 */
[----:B------:R-:W-:Y:S01]  /*0b50*/  LOP3.LUT R35, R6, 0x4a, RZ, 0xfc, !PT ;  /* 0x0000004a06237812 */ /* 0x000fe200078efcff */
[----:B------:R-:W-:Y:S01]  /*0b60*/  IMAD.HI.U32 R5, R21, R10, RZ ;  /* 0x0000000a15057227 */ /* 0x000fe200078e00ff */
[----:B------:R-:W-:-:S02]  /*0b70*/  IABS R26, R32 ;  /* 0x00000020001a7213 */ /* 0x000fc40000000000 */
[----:B------:R-:W-:Y:S01]  /*0b80*/  ISETP.GT.U32.AND P0, PT, R41, R0, PT ;  /* 0x000000002900720c */ /* 0x000fe20003f04070 */
[----:B------:R-:W-:Y:S01]  /*0b90*/  @!P1 IMAD.IADD R12, R12, 0x1, -R41 ;  /* 0x000000010c0c9824 */ /* 0x000fe200078e0a29 */
[C---:B------:R-:W-:Y:S01]  /*0ba0*/  LOP3.LUT R27, R6.reuse, 0x4e, RZ, 0xfc, !PT ;  /* 0x0000004e061b7812 */ /* 0x040fe200078efcff */
[----:B------:R-:W-:Y:S01]  /*0bb0*/  IMAD.MOV R4, RZ, RZ, -R4 ;  /* 0x000000ffff047224 */ /* 0x000fe200078e0a04 */
[C---:B------:R-:W-:Y:S01]  /*0bc0*/  LOP3.LUT R28, R6.reuse, 0x50, RZ, 0xfc, !PT ;  /* 0x00000050061c7812 */ /* 0x040fe200078efcff */
[----:B------:R-:W-:Y:S01]  /*0bd0*/  IMAD.HI.U32 R7, R21, R14, RZ ;  /* 0x0000000e15077227 */ /* 0x000fe200078e00ff */
[C---:B------:R-:W-:Y:S02]  /*0be0*/  ISETP.GT.U32.AND P6, PT, R41.reuse, R12, PT ;  /* 0x0000000c2900720c */ /* 0x040fe40003fc4070 */
[----:B------:R-:W-:Y:S01]  /*0bf0*/  IABS R42, R27 ;  /* 0x0000001b002a7213 */ /* 0x000fe20000000000 */
[----:B------:R-:W-:Y:S01]  /*0c00*/  IMAD.MOV R5, RZ, RZ, -R5 ;  /* 0x000000ffff057224 */ /* 0x000fe200078e0a05 */
[----:B------:R-:W-:Y:S01]  /*0c10*/  IABS R46, R28 ;  /* 0x0000001c002e7213 */ /* 0x000fe20000000000 */
[C---:B------:R-:W-:Y:S01]  /*0c20*/  IMAD R4, R41.reuse, R4, R8 ;  /* 0x0000000429047224 */ /* 0x040fe200078e0208 */
[C---:B------:R-:W-:Y:S01]  /*0c30*/  LOP3.LUT R29, R6.reuse, 0x52, RZ, 0xfc, !PT ;  /* 0x00000052061d7812 */ /* 0x040fe200078efcff */
[----:B------:R-:W-:Y:S01]  /*0c40*/  IMAD.MOV R7, RZ, RZ, -R7 ;  /* 0x000000ffff077224 */ /* 0x000fe200078e0a07 */
[----:B------:R-:W-:Y:S01]  /*0c50*/  LOP3.LUT R45, R6, 0x56, RZ, 0xfc, !PT ;  /* 0x00000056062d7812 */ /* 0x000fe200078efcff */
[C---:B------:R-:W-:Y:S01]  /*0c60*/  IMAD R8, R41.reuse, R5, R10 ;  /* 0x0000000529087224 */ /* 0x040fe200078e020a */
[C---:B------:R-:W-:Y:S01]  /*0c70*/  ISETP.GT.U32.AND P1, PT, R41.reuse, R4, PT ;  /* 0x000000042900720c */ /* 0x040fe20003f24070 */
[--C-:B------:R-:W-:Y:S01]  /*0c80*/  @!P0 IMAD.IADD R0, R0, 0x1, -R41.reuse ;  /* 0x0000000100008824 */ /* 0x100fe200078e0a29 */
[----:B------:R-:W-:Y:S01]  /*0c90*/  LOP3.LUT R43, R6, 0x58, RZ, 0xfc, !PT ;  /* 0x00000058062b7812 */ /* 0x000fe200078efcff */
[C---:B------:R-:W-:Y:S01]  /*0ca0*/  IMAD R10, R41.reuse, R7, R14 ;  /* 0x00000007290a7224 */ /* 0x040fe200078e020e */
[C---:B------:R-:W-:Y:S01]  /*0cb0*/  ISETP.GT.U32.AND P0, PT, R41.reuse, R8, PT ;  /* 0x000000082900720c */ /* 0x040fe20003f04070 */
[----:B------:R-:W-:Y:S01]  /*0cc0*/  @!P6 IMAD.IADD R12, R12, 0x1, -R41 ;  /* 0x000000010c0ce824 */ /* 0x000fe200078e0a29 */
[----:B------:R-:W-:Y:S01]  /*0cd0*/  IABS R14, R13 ;  /* 0x0000000d000e7213 */ /* 0x000fe20000000000 */
[----:B------:R-:W-:Y:S01]  /*0ce0*/  IMAD.MOV.U32 R15, RZ, RZ, R0 ;  /* 0x000000ffff0f7224 */ /* 0x000fe200078e0000 */
[----:B------:R-:W-:Y:S01]  /*0cf0*/  ISETP.GT.U32.AND P6, PT, R41, R10, PT ;  /* 0x0000000a2900720c */ /* 0x000fe20003fc4070 */
[----:B------:R-:W-:Y:S01]  /*0d00*/  IMAD.HI.U32 R0, R21, R16, RZ ;  /* 0x0000001015007227 */ /* 0x000fe200078e00ff */
[----:B------:R-:W-:-:S02]  /*0d10*/  IABS R50, R43 ;  /* 0x0000002b00327213 */ /* 0x000fc40000000000 */
[----:B------:R-:W-:Y:S01]  /*0d20*/  IABS R48, R45 ;  /* 0x0000002d00307213 */ /* 0x000fe20000000000 */
[--C-:B------:R-:W-:Y:S01]  /*0d30*/  @!P1 IMAD.IADD R4, R4, 0x1, -R41.reuse ;  /* 0x0000000104049824 */ /* 0x100fe200078e0a29 */
[----:B------:R-:W-:Y:S01]  /*0d40*/  ISETP.GE.AND P1, PT, R9, RZ, PT ;  /* 0x000000ff0900720c */ /* 0x000fe20003f26270 */
[----:B------:R-:W-:Y:S01]  /*0d50*/  IMAD.HI.U32 R5, R21, R14, RZ ;  /* 0x0000000e15057227 */ /* 0x000fe200078e00ff */
[C---:B------:R-:W-:Y:S02]  /*0d60*/  LOP3.LUT R9, R6.reuse, 0xc, RZ, 0xfc, !PT ;  /* 0x0000000c06097812 */ /* 0x040fe400078efcff */
[----:B------:R-:W-:Y:S01]  /*0d70*/  LOP3.LUT R52, R6, 0x5a, RZ, 0xfc, !PT ;  /* 0x0000005a06347812 */ /* 0x000fe200078efcff */
[--C-:B------:R-:W-:Y:S01]  /*0d80*/  @!P0 IMAD.IADD R8, R8, 0x1, -R41.reuse ;  /* 0x0000000108088824 */ /* 0x100fe200078e0a29 */
[C---:B------:R-:W-:Y:S01]  /*0d90*/  ISETP.GT.U32.AND P0, PT, R41.reuse, R4, PT ;  /* 0x000000042900720c */ /* 0x040fe20003f04070 */
[----:B------:R-:W-:Y:S02]  /*0da0*/  @!P6 IMAD.IADD R10, R10, 0x1, -R41 ;  /* 0x000000010a0ae824 */ /* 0x000fe400078e0a29 */
[----:B------:R-:W-:Y:S01]  /*0db0*/  IMAD.MOV R5, RZ, RZ, -R5 ;  /* 0x000000ffff057224 */ /* 0x000fe200078e0a05 */
[----:B------:R-:W-:Y:S01]  /*0dc0*/  ISETP.GT.U32.AND P6, PT, R41, R8, PT ;  /* 0x000000082900720c */ /* 0x000fe20003fc4070 */
[----:B------:R-:W-:-:S02]  /*0dd0*/  IMAD.MOV.U32 R7, RZ, RZ, R12 ;  /* 0x000000ffff077224 */ /* 0x000fc400078e000c */
[----:B------:R-:W-:Y:S01]  /*0de0*/  @!P4 IMAD.MOV R15, RZ, RZ, -R15 ;  /* 0x000000ffff0fc224 */ /* 0x000fe200078e0a0f */
[----:B------:R-:W-:Y:S01]  /*0df0*/  ISETP.GE.AND P4, PT, R11, RZ, PT ;  /* 0x000000ff0b00720c */ /* 0x000fe20003f86270 */
[----:B------:R-:W-:Y:S01]  /*0e00*/  IMAD.MOV R0, RZ, RZ, -R0 ;  /* 0x000000ffff007224 */ /* 0x000fe200078e0a00 */
[----:B------:R-:W-:Y:S01]  /*0e10*/  LOP3.LUT R11, R6, 0xe, RZ, 0xfc, !PT ;  /* 0x0000000e060b7812 */ /* 0x000fe200078efcff */
[C---:B------:R-:W-:Y:S01]  /*0e20*/  IMAD R12, R41.reuse, R5, R14 ;  /* 0x00000005290c7224 */ /* 0x040fe200078e020e */
[----:B------:R0:W-:Y:S01]  /*0e30*/  STL [R1+0x774], R15 ;  /* 0x0007740f01007387 */ /* 0x0001e20000100800 */
[----:B------:R-:W-:Y:S01]  /*0e40*/  @!P2 IMAD.MOV R7, RZ, RZ, -R7 ;  /* 0x000000ffff07a224 */ /* 0x000fe200078e0a07 */
[C---:B------:R-:W-:Y:S01]  /*0e50*/  ISETP.GT.U32.AND P2, PT, R41.reuse, R10, PT ;  /* 0x0000000a2900720c */ /* 0x040fe20003f44070 */
[C---:B------:R-:W-:Y:S01]  /*0e60*/  IMAD R0, R41.reuse, R0, R16 ;  /* 0x0000000029007224 */ /* 0x040fe200078e0210 */
[----:B------:R-:W-:Y:S01]  /*0e70*/  IABS R16, R11 ;  /* 0x0000000b00107213 */ /* 0x000fe20000000000 */
[--C-:B------:R-:W-:Y:S01]  /*0e80*/  @!P6 IMAD.IADD R8, R8, 0x1, -R41.reuse ;  /* 0x000000010808e824 */ /* 0x100fe200078e0a29 */
[C---:B------:R-:W-:Y:S01]  /*0e90*/  ISETP.GT.U32.AND P6, PT, R41.reuse, R12, PT ;  /* 0x0000000c2900720c */ /* 0x040fe20003fc4070 */
[----:B------:R1:W-:Y:S01]  /*0ea0*/  STL [R1+0x6dc], R7 ;  /* 0x0006dc0701007387 */ /* 0x0003e20000100800 */
[----:B------:R-:W-:Y:S01]  /*0eb0*/  @!P0 IMAD.IADD R4, R4, 0x1, -R41 ;  /* 0x0000000104048824 */ /* 0x000fe200078e0a29 */
[----:B------:R-:W-:-:S02]  /*0ec0*/  ISETP.GT.U32.AND P0, PT, R41, R0, PT ;  /* 0x000000002900720c */ /* 0x000fc40003f04070 */
[----:B0-----:R-:W-:Y:S01]  /*0ed0*/  LOP3.LUT R15, R6, 0x10, RZ, 0xfc, !PT ;  /* 0x00000010060f7812 */ /* 0x001fe200078efcff */
[----:B------:R-:W-:-:S03]  /*0ee0*/  IMAD.MOV.U32 R17, RZ, RZ, R4 ;  /* 0x000000ffff117224 */ /* 0x000fc600078e0004 */
[----:B------:R-:W-:Y:S01]  /*0ef0*/  IABS R18, R15 ;  /* 0x0000000f00127213 */ /* 0x000fe20000000000 */
[----:B------:R-:W-:Y:S01]  /*0f00*/  @!P3 IMAD.MOV R17, RZ, RZ, -R17 ;  /* 0x000000ffff11b224 */ /* 0x000fe200078e0a11 */
[----:B-1----:R-:W-:Y:S01]  /*0f10*/  IABS R7, R9 ;  /* 0x0000000900077213 */ /* 0x002fe20000000000 */
[--C-:B------:R-:W-:Y:S01]  /*0f20*/  @!P2 IMAD.IADD R10, R10, 0x1, -R41.reuse ;  /* 0x000000010a0aa824 */ /* 0x100fe200078e0a29 */
[----:B------:R-:W-:Y:S01]  /*0f30*/  ISETP.GE.AND P2, PT, R13, RZ, PT ;  /* 0x000000ff0d00720c */ /* 0x000fe20003f46270 */
[----:B------:R-:W-:Y:S01]  /*0f40*/  @!P6 IMAD.IADD R12, R12, 0x1, -R41 ;  /* 0x000000010c0ce824 */ /* 0x000fe200078e0a29 */
[----:B------:R0:W-:Y:S01]  /*0f50*/  STL [R1+0x770], R17 ;  /* 0x0007701101007387 */ /* 0x0001e20000100800 */
[----:B------:R-:W-:Y:S02]  /*0f60*/  IMAD.MOV.U32 R14, RZ, RZ, R7 ;  /* 0x000000ffff0e7224 */ /* 0x000fe400078e0007 */
[----:B------:R-:W-:Y:S01]  /*0f70*/  IMAD.HI.U32 R7, R21, R16, RZ ;  /* 0x0000001015077227 */ /* 0x000fe200078e00ff */
[----:B------:R-:W-:-:S03]  /*0f80*/  ISETP.GT.U32.AND P6, PT, R41, R12, PT ;  /* 0x0000000c2900720c */ /* 0x000fc60003fc4070 */
[----:B------:R-:W-:-:S04]  /*0f90*/  IMAD.HI.U32 R5, R21, R14, RZ ;  /* 0x0000000e15057227 */ /* 0x000fc800078e00ff */
[----:B------:R-:W-:Y:S02]  /*0fa0*/  IMAD.MOV R5, RZ, RZ, -R5 ;  /* 0x000000ffff057224 */ /* 0x000fe400078e0a05 */
[----:B------:R-:W-:Y:S01]  /*0fb0*/  @!P0 IMAD.IADD R0, R0, 0x1, -R41 ;  /* 0x0000000100008824 */ /* 0x000fe200078e0a29 */
[----:B------:R-:W-:Y:S01]  /*0fc0*/  ISETP.GE.AND P0, PT, R9, RZ, PT ;  /* 0x000000ff0900720c */ /* 0x000fe20003f06270 */
[----:B------:R-:W-:-:S03]  /*0fd0*/  IMAD.HI.U32 R9, R21, R18, RZ ;  /* 0x0000001215097227 */ /* 0x000fc600078e00ff */
[C---:B------:R-:W-:Y:S01]  /*0fe0*/  ISETP.GT.U32.AND P3, PT, R41.reuse, R0, PT ;  /* 0x000000002900720c */ /* 0x040fe20003f64070 */
[----:B------:R-:W-:Y:S02]  /*0ff0*/  IMAD.MOV R7, RZ, RZ, -R7 ;  /* 0x000000ffff077224 */ /* 0x000fe400078e0a07 */
[C---:B------:R-:W-:Y:S02]  /*1000*/  IMAD R4, R41.reuse, R5, R14 ;  /* 0x0000000529047224 */ /* 0x040fe400078e020e */
[----:B0-----:R-:W-:Y:S02]  /*1010*/  IMAD.MOV.U32 R17, RZ, RZ, R8 ;  /* 0x000000ffff117224 */ /* 0x001fe400078e0008 */
[----:B------:R-:W-:Y:S02]  /*1020*/  IMAD.MOV R9, RZ, RZ, -R9 ;  /* 0x000000ffff097224 */ /* 0x000fe400078e0a09 */
[----:B------:R-:W-:Y:S01]  /*1030*/  IMAD R8, R41, R7, R16 ;  /* 0x0000000729087224 */ /* 0x000fe200078e0210 */
[----:B------:R-:W-:Y:S01]  /*1040*/  LOP3.LUT R7, R6, 0x12, RZ, 0xfc, !PT ;  /* 0x0000001206077812 */ /* 0x000fe200078efcff */
[----:B------:R-:W-:-:S02]  /*1050*/  IMAD.MOV.U32 R13, RZ, RZ, R10 ;  /* 0x000000ffff0d7224 */ /* 0x000fc400078e000a */
[----:B------:R-:W-:Y:S01]  /*1060*/  @!P5 IMAD.MOV R17, RZ, RZ, -R17 ;  /* 0x000000ffff11d224 */ /* 0x000fe200078e0a11 */
[C---:B------:R-:W-:Y:S01]  /*1070*/  ISETP.GT.U32.AND P5, PT, R41.reuse, R4, PT ;  /* 0x000000042900720c */ /* 0x040fe20003fa4070 */
[C---:B------:R-:W-:Y:S01]  /*1080*/  IMAD R10, R41.reuse, R9, R18 ;  /* 0x00000009290a7224 */ /* 0x040fe200078e0212 */
[----:B------:R-:W-:Y:S01]  /*1090*/  IABS R14, R7 ;  /* 0x00000007000e7213 */ /* 0x000fe20000000000 */
[----:B------:R-:W-:Y:S01]  /*10a0*/  @!P4 IMAD.MOV R13, RZ, RZ, -R13 ;  /* 0x000000ffff0dc224 */ /* 0x000fe200078e0a0d */
[C---:B------:R-:W-:Y:S01]  /*10b0*/  ISETP.GT.U32.AND P4, PT, R41.reuse, R8, PT ;  /* 0x000000082900720c */ /* 0x040fe20003f84070 */
[--C-:B------:R-:W-:Y:S01]  /*10c0*/  @!P6 IMAD.IADD R12, R12, 0x1, -R41.reuse ;  /* 0x000000010c0ce824 */ /* 0x100fe200078e0a29 */
[----:B------:R-:W-:Y:S01]  /*10d0*/  ISETP.GT.U32.AND P6, PT, R41, R10, PT ;  /* 0x0000000a2900720c */ /* 0x000fe20003fc4070 */
[----:B------:R-:W-:Y:S01]  /*10e0*/  @!P3 IMAD.IADD R0, R0, 0x1, -R41 ;  /* 0x000000010000b824 */ /* 0x000fe200078e0a29 */
[----:B------:R-:W-:Y:S01]  /*10f0*/  LOP3.LUT R9, R6, 0x14, RZ, 0xfc, !PT ;  /* 0x0000001406097812 */ /* 0x000fe200078efcff */
[----:B------:R-:W-:Y:S01]  /*1100*/  IMAD.HI.U32 R5, R21, R14, RZ ;  /* 0x0000000e15057227 */ /* 0x000fe200078e00ff */
[----:B------:R-:W-:Y:S01]  /*1110*/  STL [R1+0x76c], R17 ;  /* 0x00076c1101007387 */ /* 0x000fe20000100800 */
[----:B------:R-:W-:-:S02]  /*1120*/  ISETP.GE.AND P3, PT, R11, RZ, PT ;  /* 0x000000ff0b00720c */ /* 0x000fc40003f66270 */
[--C-:B------:R-:W-:Y:S01]  /*1130*/  @!P5 IMAD.IADD R4, R4, 0x1, -R41.reuse ;  /* 0x000000010404d824 */ /* 0x100fe200078e0a29 */
[----:B------:R-:W-:Y:S01]  /*1140*/  IABS R16, R9 ;  /* 0x0000000900107213 */ /* 0x000fe20000000000 */
[----:B------:R0:W-:Y:S01]  /*1150*/  STL [R1+0x768], R13 ;  /* 0x0007680d01007387 */ /* 0x0001e20000100800 */
[----:B------:R-:W-:Y:S01]  /*1160*/  LOP3.LUT R11, R6, 0x16, RZ, 0xfc, !PT ;  /* 0x00000016060b7812 */ /* 0x000fe200078efcff */
[--C-:B------:R-:W-:Y:S01]  /*1170*/  @!P4 IMAD.IADD R8, R8, 0x1, -R41.reuse ;  /* 0x000000010808c824 */ /* 0x100fe200078e0a29 */
[C---:B------:R-:W-:Y:S01]  /*1180*/  ISETP.GT.U32.AND P4, PT, R41.reuse, R4, PT ;  /* 0x000000042900720c */ /* 0x040fe20003f84070 */
[----:B------:R-:W-:Y:S01]  /*1190*/  @!P6 IMAD.IADD R10, R10, 0x1, -R41 ;  /* 0x000000010a0ae824 */ /* 0x000fe200078e0a29 */
[----:B------:R-:W-:Y:S01]  /*11a0*/  IABS R18, R11 ;  /* 0x0000000b00127213 */ /* 0x000fe20000000000 */
[----:B------:R-:W-:Y:S01]  /*11b0*/  @!P2 IMAD.MOV R12, RZ, RZ, -R12 ;  /* 0x000000ffff0ca224 */ /* 0x000fe200078e0a0c */
[----:B------:R-:W-:Y:S02]  /*11c0*/  ISETP.GT.U32.AND P6, PT, R41, R8, PT ;  /* 0x000000082900720c */ /* 0x000fe40003fc4070 */
[----:B------:R-:W-:Y:S01]  /*11d0*/  ISETP.GE.AND P5, PT, R15, RZ, PT ;  /* 0x000000ff0f00720c */ /* 0x000fe20003fa6270 */
[----:B0-----:R-:W-:Y:S01]  /*11e0*/  IMAD.MOV.U32 R13, RZ, RZ, R0 ;  /* 0x000000ffff0d7224 */ /* 0x001fe200078e0000 */
[----:B------:R-:W-:Y:S01]  /*11f0*/  LOP3.LUT R15, R6, 0x1a, RZ, 0xfc, !PT ;  /* 0x0000001a060f7812 */ /* 0x000fe200078efcff */
[----:B------:R-:W-:-:S02]  /*1200*/  IMAD.MOV R0, RZ, RZ, -R5 ;  /* 0x000000ffff007224 */ /* 0x000fc400078e0a05 */
[----:B------:R-:W-:-:S04]  /*1210*/  IMAD.HI.U32 R5, R21, R16, RZ ;  /* 0x0000001015057227 */ /* 0x000fc800078e00ff */
[C---:B------:R-:W-:Y:S02]  /*1220*/  IMAD R0, R41.reuse, R0, R14 ;  /* 0x0000000029007224 */ /* 0x040fe400078e020e */
[----:B------:R-:W-:Y:S02]  /*1230*/  IMAD.MOV R5, RZ, RZ, -R5 ;  /* 0x000000ffff057224 */ /* 0x000fe400078e0a05 */
[----:B------:R-:W-:Y:S01]  /*1240*/  @!P4 IMAD.IADD R4, R4, 0x1, -R41 ;  /* 0x000000010404c824 */ /* 0x000fe200078e0a29 */
[C---:B------:R-:W-:Y:S01]  /*1250*/  ISETP.GT.U32.AND P4, PT, R41.reuse, R0, PT ;  /* 0x000000002900720c */ /* 0x040fe20003f84070 */
[C---:B------:R-:W-:Y:S02]  /*1260*/  IMAD R14, R41.reuse, R5, R16 ;  /* 0x00000005290e7224 */ /* 0x040fe400078e0210 */
[----:B------:R-:W-:Y:S01]  /*1270*/  @!P1 IMAD.MOV R13, RZ, RZ, -R13 ;  /* 0x000000ffff0d9224 */ /* 0x000fe200078e0a0d */
[C---:B------:R-:W-:Y:S01]  /*1280*/  ISETP.GT.U32.AND P1, PT, R41.reuse, R10, PT ;  /* 0x0000000a2900720c */ /* 0x040fe20003f24070 */
[--C-:B------:R-:W-:Y:S01]  /*1290*/  @!P6 IMAD.IADD R8, R8, 0x1, -R41.reuse ;  /* 0x000000010808e824 */ /* 0x100fe200078e0a29 */
[----:B------:R-:W-:Y:S01]  /*12a0*/  ISETP.GT.U32.AND P6, PT, R41, R14, PT ;  /* 0x0000000e2900720c */ /* 0x000fe20003fc4070 */
[----:B------:R-:W-:Y:S01]  /*12b0*/  IMAD.HI.U32 R5, R21, R18, RZ ;  /* 0x0000001215057227 */ /* 0x000fe200078e00ff */
[----:B------:R0:W-:Y:S03]  /*12c0*/  STL [R1+0x764], R13 ;  /* 0x0007640d01007387 */ /* 0x0001e60000100800 */
[----:B------:R-:W-:Y:S01]  /*12d0*/  IMAD.MOV.U32 R17, RZ, RZ, R4 ;  /* 0x000000ffff117224 */ /* 0x000fe200078e0004 */
[----:B------:R1:W-:Y:S01]  /*12e0*/  STL [R1+0x760], R12 ;  /* 0x0007600c01007387 */ /* 0x0003e20000100800 */
[----:B------:R-:W-:Y:S01]  /*12f0*/  @!P4 IMAD.IADD R0, R0, 0x1, -R41 ;  /* 0x000000010000c824 */ /* 0x000fe200078e0a29 */
[----:B------:R-:W-:Y:S01]  /*1300*/  ISETP.GE.AND P4, PT, R9, RZ, PT ;  /* 0x000000ff0900720c */ /* 0x000fe20003f86270 */
[----:B------:R-:W-:Y:S01]  /*1310*/  IMAD.MOV R16, RZ, RZ, -R5 ;  /* 0x000000ffff107224 */ /* 0x000fe200078e0a05 */
[----:B------:R-:W-:Y:S01]  /*1320*/  LOP3.LUT R9, R6, 0x1e, RZ, 0xfc, !PT ;  /* 0x0000001e06097812 */ /* 0x000fe200078efcff */
[--C-:B------:R-:W-:Y:S01]  /*1330*/  @!P1 IMAD.IADD R10, R10, 0x1, -R41.reuse ;  /* 0x000000010a0a9824 */ /* 0x100fe200078e0a29 */
[----:B0-----:R-:W-:Y:S01]  /*1340*/  LOP3.LUT R13, R6, 0x18, RZ, 0xfc, !PT ;  /* 0x00000018060d7812 */ /* 0x001fe200078efcff */
[----:B------:R-:W-:Y:S01]  /*1350*/  @!P6 IMAD.IADD R14, R14, 0x1, -R41 ;  /* 0x000000010e0ee824 */ /* 0x000fe200078e0a29 */
[----:B------:R-:W-:Y:S01]  /*1360*/  ISETP.GE.AND P1, PT, R7, RZ, PT ;  /* 0x000000ff0700720c */ /* 0x000fe20003f26270 */
[----:B------:R-:W-:Y:S01]  /*1370*/  IMAD.MOV.U32 R4, RZ, RZ, R8 ;  /* 0x000000ffff047224 */ /* 0x000fe200078e0008 */
[----:B------:R-:W-:Y:S01]  /*1380*/  IABS R20, R13 ;  /* 0x0000000d00147213 */ /* 0x000fe20000000000 */
[----:B------:R-:W-:Y:S01]  /*1390*/  @!P0 IMAD.MOV R17, RZ, RZ, -R17 ;  /* 0x000000ffff118224 */ /* 0x000fe200078e0a11 */
[----:B------:R-:W-:Y:S01]  /*13a0*/  IABS R7, R15 ;  /* 0x0000000f00077213 */ /* 0x000fe20000000000 */
[C---:B------:R-:W-:Y:S01]  /*13b0*/  IMAD R16, R41.reuse, R16, R18 ;  /* 0x0000001029107224 */ /* 0x040fe200078e0212 */
[----:B------:R-:W-:Y:S01]  /*13c0*/  ISETP.GT.U32.AND P6, PT, R41, R0, PT ;  /* 0x000000002900720c */ /* 0x000fe20003fc4070 */
[----:B------:R-:W-:Y:S01]  /*13d0*/  IMAD.HI.U32 R5, R21, R20, RZ ;  /* 0x0000001415057227 */ /* 0x000fe200078e00ff */
[----:B------:R-:W-:Y:S01]  /*13e0*/  STL [R1+0x75c], R17 ;  /* 0x00075c1101007387 */ /* 0x000fe20000100800 */
[----:B------:R-:W-:-:S02]  /*13f0*/  ISETP.GT.U32.AND P2, PT, R41, R14, PT ;  /* 0x0000000e2900720c */ /* 0x000fc40003f44070 */
[----:B------:R-:W-:Y:S01]  /*1400*/  @!P3 IMAD.MOV R4, RZ, RZ, -R4 ;  /* 0x000000ffff04b224 */ /* 0x000fe200078e0a04 */
[----:B------:R-:W-:Y:S01]  /*1410*/  ISETP.GT.U32.AND P0, PT, R41, R16, PT ;  /* 0x000000102900720c */ /* 0x000fe20003f04070 */
[----:B------:R-:W-:Y:S01]  /*1420*/  IMAD.MOV.U32 R18, RZ, RZ, R7 ;  /* 0x000000ffff127224 */ /* 0x000fe200078e0007 */
[----:B------:R-:W-:Y:S01]  /*1430*/  ISETP.GE.AND P3, PT, R11, RZ, PT ;  /* 0x000000ff0b00720c */ /* 0x000fe20003f66270 */
[----:B------:R-:W-:Y:S01]  /*1440*/  IMAD.MOV R7, RZ, RZ, -R5 ;  /* 0x000000ffff077224 */ /* 0x000fe200078e0a05 */
[----:B------:R0:W-:Y:S01]  /*1450*/  STL [R1+0x758], R4 ;  /* 0x0007580401007387 */ /* 0x0001e20000100800 */
[----:B------:R-:W-:Y:S01]  /*1460*/  IMAD.MOV.U32 R8, RZ, RZ, R10 ;  /* 0x000000ffff087224 */ /* 0x000fe200078e000a */
[----:B------:R-:W-:Y:S01]  /*1470*/  LOP3.LUT R11, R6, 0x20, RZ, 0xfc, !PT ;  /* 0x00000020060b7812 */ /* 0x000fe200078efcff */
[----:B------:R-:W-:Y:S01]  /*1480*/  @!P6 IMAD.IADD R0, R0, 0x1, -R41 ;  /* 0x000000010000e824 */ /* 0x000fe200078e0a29 */
[----:B-1----:R-:W-:Y:S01]  /*1490*/  IABS R12, R9 ;  /* 0x00000009000c7213 */ /* 0x002fe20000000000 */
[----:B------:R-:W-:-:S04]  /*14a0*/  IMAD.HI.U32 R5, R21, R18, RZ ;  /* 0x0000001215057227 */ /* 0x000fc800078e00ff */
[----:B------:R-:W-:Y:S02]  /*14b0*/  @!P0 IMAD.IADD R16, R16, 0x1, -R41 ;  /* 0x0000000110108824 */ /* 0x000fe400078e0a29 */
[----:B0-----:R-:W-:Y:S01]  /*14c0*/  IMAD R4, R41, R7, R20 ;  /* 0x0000000729047224 */ /* 0x001fe200078e0214 */
[----:B------:R-:W-:Y:S01]  /*14d0*/  LOP3.LUT R7, R6, 0x1c, RZ, 0xfc, !PT ;  /* 0x0000001c06077812 */ /* 0x000fe200078efcff */
[----:B------:R-:W-:Y:S01]  /*14e0*/  @!P5 IMAD.MOV R8, RZ, RZ, -R8 ;  /* 0x000000ffff08d224 */ /* 0x000fe200078e0a08 */
[----:B------:R-:W-:Y:S01]  /*14f0*/  ISETP.GE.AND P5, PT, R13, RZ, PT ;  /* 0x000000ff0d00720c */ /* 0x000fe20003fa6270 */
[----:B------:R-:W-:Y:S01]  /*1500*/  IMAD.MOV.U32 R17, RZ, RZ, R0 ;  /* 0x000000ffff117224 */ /* 0x000fe200078e0000 */
[----:B------:R-:W-:Y:S01]  /*1510*/  ISETP.GT.U32.AND P6, PT, R41, R4, PT ;  /* 0x000000042900720c */ /* 0x000fe20003fc4070 */
[----:B------:R-:W-:Y:S01]  /*1520*/  IMAD.MOV R5, RZ, RZ, -R5 ;  /* 0x000000ffff057224 */ /* 0x000fe200078e0a05 */
[----:B------:R-:W-:Y:S01]  /*1530*/  IABS R10, R7 ;  /* 0x00000007000a7213 */ /* 0x000fe20000000000 */
[----:B------:R-:W-:Y:S01]  /*1540*/  @!P2 IMAD.IADD R14, R14, 0x1, -R41 ;  /* 0x000000010e0ea824 */ /* 0x000fe200078e0a29 */
[----:B------:R0:W-:Y:S01]  /*1550*/  STL [R1+0x754], R8 ;  /* 0x0007540801007387 */ /* 0x0001e20000100800 */
[----:B------:R-:W-:Y:S01]  /*1560*/  ISETP.GE.AND P0, PT, R7, RZ, PT ;  /* 0x000000ff0700720c */ /* 0x000fe20003f06270 */
[----:B------:R-:W-:Y:S01]  /*1570*/  @!P1 IMAD.MOV R17, RZ, RZ, -R17 ;  /* 0x000000ffff119224 */ /* 0x000fe200078e0a11 */
[----:B------:R-:W-:Y:S01]  /*1580*/  LOP3.LUT R13, R6, 0x22, RZ, 0xfc, !PT ;  /* 0x00000022060d7812 */ /* 0x000fe200078efcff */
[----:B------:R-:W-:Y:S01]  /*1590*/  IMAD.HI.U32 R0, R21, R10, RZ ;  /* 0x0000000a15007227 */ /* 0x000fe200078e00ff */
[----:B------:R-:W-:-:S02]  /*15a0*/  ISETP.GE.AND P2, PT, R15, RZ, PT ;  /* 0x000000ff0f00720c */ /* 0x000fc40003f46270 */
[----:B------:R-:W-:Y:S01]  /*15b0*/  STL [R1+0x750], R17 ;  /* 0x0007501101007387 */ /* 0x000fe20000100800 */
[----:B------:R-:W-:Y:S02]  /*15c0*/  IMAD.MOV.U32 R7, RZ, RZ, R14 ;  /* 0x000000ffff077224 */ /* 0x000fe400078e000e */
[----:B------:R-:W-:Y:S01]  /*15d0*/  @!P6 IMAD.IADD R4, R4, 0x1, -R41 ;  /* 0x000000010404e824 */ /* 0x000fe200078e0a29 */
[C---:B------:R-:W-:Y:S01]  /*15e0*/  ISETP.GT.U32.AND P6, PT, R41.reuse, R16, PT ;  /* 0x000000102900720c */ /* 0x040fe20003fc4070 */
[C---:B0-----:R-:W-:Y:S01]  /*15f0*/  IMAD R8, R41.reuse, R5, R18 ;  /* 0x0000000529087224 */ /* 0x041fe200078e0212 */
[----:B------:R-:W-:Y:S01]  /*1600*/  IABS R5, R11 ;  /* 0x0000000b00057213 */ /* 0x000fe20000000000 */
[----:B------:R-:W-:Y:S01]  /*1610*/  IMAD.MOV R0, RZ, RZ, -R0 ;  /* 0x000000ffff007224 */ /* 0x000fe200078e0a00 */
[C---:B------:R-:W-:Y:S01]  /*1620*/  ISETP.GT.U32.AND P1, PT, R41.reuse, R4, PT ;  /* 0x000000042900720c */ /* 0x040fe20003f24070 */
[----:B------:R-:W-:Y:S01]  /*1630*/  @!P4 IMAD.MOV R7, RZ, RZ, -R7 ;  /* 0x000000ffff07c224 */ /* 0x000fe200078e0a07 */
[C---:B------:R-:W-:Y:S01]  /*1640*/  ISETP.GT.U32.AND P4, PT, R41.reuse, R8, PT ;  /* 0x000000082900720c */ /* 0x040fe20003f84070 */
[----:B------:R-:W-:Y:S01]  /*1650*/  IMAD R0, R41, R0, R10 ;  /* 0x0000000029007224 */ /* 0x000fe200078e020a */
[----:B------:R-:W-:Y:S01]  /*1660*/  IABS R18, R13 ;  /* 0x0000000d00127213 */ /* 0x000fe20000000000 */
[----:B------:R-:W-:Y:S01]  /*1670*/  IMAD.MOV.U32 R14, RZ, RZ, R5 ;  /* 0x000000ffff0e7224 */ /* 0x000fe200078e0005 */
[----:B------:R0:W-:Y:S01]  /*1680*/  STL [R1+0x74c], R7 ;  /* 0x00074c0701007387 */ /* 0x0001e20000100800 */
[----:B------:R-:W-:-:S04]  /*1690*/  IMAD.HI.U32 R5, R21, R12, RZ ;  /* 0x0000000c15057227 */ /* 0x000fc800078e00ff */
[----:B------:R-:W-:Y:S01]  /*16a0*/  @!P6 IMAD.IADD R16, R16, 0x1, -R41 ;  /* 0x000000011010e824 */ /* 0x000fe200078e0a29 */
[----:B------:R-:W-:Y:S01]  /*16b0*/  ISETP.GT.U32.AND P6, PT, R41, R0, PT ;  /* 0x000000002900720c */ /* 0x000fe20003fc4070 */
[----:B------:R-:W-:Y:S02]  /*16c0*/  IMAD.MOV R10, RZ, RZ, -R5 ;  /* 0x000000ffff0a7224 */ /* 0x000fe400078e0a05 */
[----:B------:R-:W-:Y:S01]  /*16d0*/  @!P4 IMAD.IADD R8, R8, 0x1, -R41 ;  /* 0x000000010808c824 */ /* 0x000fe200078e0a29 */
[----:B------:R-:W-:Y:S01]  /*16e0*/  ISETP.GE.AND P4, PT, R11, RZ, PT ;  /* 0x000000ff0b00720c */ /* 0x000fe20003f86270 */
[----:B0-----:R-:W-:Y:S01]  /*16f0*/  IMAD.HI.U32 R7, R21, R14, RZ ;  /* 0x0000000e15077227 */ /* 0x001fe200078e00ff */
[----:B------:R-:W-:-:S03]  /*1700*/  LOP3.LUT R11, R6, 0x28, RZ, 0xfc, !PT ;  /* 0x00000028060b7812 */ /* 0x000fc600078efcff */
[----:B------:R-:W-:Y:S01]  /*1710*/  @!P1 IMAD.IADD R4, R4, 0x1, -R41 ;  /* 0x0000000104049824 */ /* 0x000fe200078e0a29 */
[----:B------:R-:W-:Y:S01]  /*1720*/  ISETP.GE.AND P1, PT, R9, RZ, PT ;  /* 0x000000ff0900720c */ /* 0x000fe20003f26270 */
[----:B------:R-:W-:Y:S01]  /*1730*/  IMAD.MOV R7, RZ, RZ, -R7 ;  /* 0x000000ffff077224 */ /* 0x000fe200078e0a07 */
[----:B------:R-:W-:Y:S01]  /*1740*/  LOP3.LUT R9, R6, 0x26, RZ, 0xfc, !PT ;  /* 0x0000002606097812 */ /* 0x000fe200078efcff */
[----:B------:R-:W-:Y:S01]  /*1750*/  @!P6 IMAD.IADD R0, R0, 0x1, -R41 ;  /* 0x000000010000e824 */ /* 0x000fe200078e0a29 */
[C---:B------:R-:W-:Y:S01]  /*1760*/  ISETP.GT.U32.AND P6, PT, R41.reuse, R8, PT ;  /* 0x000000082900720c */ /* 0x040fe20003fc4070 */
[C---:B------:R-:W-:Y:S01]  /*1770*/  IMAD R10, R41.reuse, R10, R12 ;  /* 0x0000000a290a7224 */ /* 0x040fe200078e020c */
[----:B------:R-:W-:Y:S01]  /*1780*/  IABS R20, R11 ;  /* 0x0000000b00147213 */ /* 0x000fe20000000000 */
[----:B------:R-:W-:Y:S02]  /*1790*/  IMAD.MOV.U32 R15, RZ, RZ, R16 ;  /* 0x000000ffff0f7224 */ /* 0x000fe400078e0010 */
[C---:B------:R-:W-:Y:S01]  /*17a0*/  IMAD R12, R41.reuse, R7, R14 ;  /* 0x00000007290c7224 */ /* 0x040fe200078e020e */
[----:B------:R-:W-:Y:S01]  /*17b0*/  LOP3.LUT R7, R6, 0x24, RZ, 0xfc, !PT ;  /* 0x0000002406077812 */ /* 0x000fe200078efcff */
[----:B------:R-:W-:Y:S01]  /*17c0*/  @!P5 IMAD.MOV R4, RZ, RZ, -R4 ;  /* 0x000000ffff04d224 */ /* 0x000fe200078e0a04 */
[C---:B------:R-:W-:Y:S01]  /*17d0*/  ISETP.GT.U32.AND P5, PT, R41.reuse, R10, PT ;  /* 0x0000000a2900720c */ /* 0x040fe20003fa4070 */
[----:B------:R-:W-:Y:S01]  /*17e0*/  @!P3 IMAD.MOV R15, RZ, RZ, -R15 ;  /* 0x000000ffff0fb224 */ /* 0x000fe200078e0a0f */
[----:B------:R-:W-:Y:S01]  /*17f0*/  ISETP.GT.U32.AND P3, PT, R41, R0, PT ;  /* 0x000000002900720c */ /* 0x000fe20003f64070 */
[----:B------:R-:W-:Y:S01]  /*1800*/  IMAD.HI.U32 R5, R21, R18, RZ ;  /* 0x0000001215057227 */ /* 0x000fe200078e00ff */
[----:B------:R-:W-:-:S02]  /*1810*/  IABS R16, R7 ;  /* 0x0000000700107213 */ /* 0x000fc40000000000 */
[----:B------:R0:W-:Y:S01]  /*1820*/  STL [R1+0x748], R15 ;  /* 0x0007480f01007387 */ /* 0x0001e20000100800 */
[----:B------:R-:W-:Y:S01]  /*1830*/  @!P6 IMAD.IADD R8, R8, 0x1, -R41 ;  /* 0x000000010808e824 */ /* 0x000fe200078e0a29 */
[C---:B------:R-:W-:Y:S01]  /*1840*/  ISETP.GT.U32.AND P6, PT, R41.reuse, R12, PT ;  /* 0x0000000c2900720c */ /* 0x040fe20003fc4070 */
[----:B------:R-:W-:Y:S01]  /*1850*/  IMAD.MOV R5, RZ, RZ, -R5 ;  /* 0x000000ffff057224 */ /* 0x000fe200078e0a05 */
[----:B------:R1:W-:Y:S01]  /*1860*/  STL [R1+0x744], R4 ;  /* 0x0007440401007387 */ /* 0x0003e20000100800 */
[----:B------:R-:W-:Y:S02]  /*1870*/  IMAD.MOV.U32 R19, RZ, RZ, R8 ;  /* 0x000000ffff137224 */ /* 0x000fe400078e0008 */
[C---:B------:R-:W-:Y:S01]  /*1880*/  IMAD R14, R41.reuse, R5, R18 ;  /* 0x00000005290e7224 */ /* 0x040fe200078e0212 */
[----:B------:R-:W-:Y:S01]  /*1890*/  IABS R18, R9 ;  /* 0x0000000900127213 */ /* 0x000fe20000000000 */
[--C-:B------:R-:W-:Y:S01]  /*18a0*/  @!P5 IMAD.IADD R10, R10, 0x1, -R41.reuse ;  /* 0x000000010a0ad824 */ /* 0x100fe200078e0a29 */
[----:B0-----:R-:W-:Y:S01]  /*18b0*/  LOP3.LUT R15, R6, 0x2a, RZ, 0xfc, !PT ;  /* 0x0000002a060f7812 */ /* 0x001fe200078efcff */
[----:B------:R-:W-:Y:S01]  /*18c0*/  @!P3 IMAD.IADD R0, R0, 0x1, -R41 ;  /* 0x000000010000b824 */ /* 0x000fe200078e0a29 */
[----:B------:R-:W-:Y:S01]  /*18d0*/  ISETP.GT.U32.AND P3, PT, R41, R14, PT ;  /* 0x0000000e2900720c */ /* 0x000fe20003f64070 */
[----:B------:R-:W-:Y:S01]  /*18e0*/  IMAD.HI.U32 R5, R21, R18, RZ ;  /* 0x0000001215057227 */ /* 0x000fe200078e00ff */
[----:B------:R-:W-:-:S02]  /*18f0*/  IABS R22, R15 ;  /* 0x0000000f00167213 */ /* 0x000fc40000000000 */
[----:B------:R-:W-:Y:S01]  /*1900*/  ISETP.GE.AND P5, PT, R13, RZ, PT ;  /* 0x000000ff0d00720c */ /* 0x000fe20003fa6270 */
[----:B------:R-:W-:Y:S01]  /*1910*/  @!P6 IMAD.IADD R12, R12, 0x1, -R41 ;  /* 0x000000010c0ce824 */ /* 0x000fe200078e0a29 */
[----:B------:R-:W-:Y:S01]  /*1920*/  ISETP.GT.U32.AND P6, PT, R41, R10, PT ;  /* 0x0000000a2900720c */ /* 0x000fe20003fc4070 */
[----:B-1----:R-:W-:Y:S01]  /*1930*/  IMAD.HI.U32 R4, R21, R16, RZ ;  /* 0x0000001015047227 */ /* 0x002fe200078e00ff */
[----:B------:R-:W-:-:S03]  /*1940*/  LOP3.LUT R13, R6, 0x2c, RZ, 0xfc, !PT ;  /* 0x0000002c060d7812 */ /* 0x000fc600078efcff */
[----:B------:R-:W-:Y:S02]  /*1950*/  IMAD.MOV R4, RZ, RZ, -R4 ;  /* 0x000000ffff047224 */ /* 0x000fe400078e0a04 */
[----:B------:R-:W-:Y:S02]  /*1960*/  IMAD.MOV.U32 R17, RZ, RZ, R0 ;  /* 0x000000ffff117224 */ /* 0x000fe400078e0000 */
[C---:B------:R-:W-:Y:S02]  /*1970*/  IMAD R0, R41.reuse, R4, R16 ;  /* 0x0000000429007224 */ /* 0x040fe400078e0210 */
[----:B------:R-:W-:Y:S02]  /*1980*/  IMAD.MOV R5, RZ, RZ, -R5 ;  /* 0x000000ffff057224 */ /* 0x000fe400078e0a05 */
[--C-:B------:R-:W-:Y:S01]  /*1990*/  @!P3 IMAD.IADD R14, R14, 0x1, -R41.reuse ;  /* 0x000000010e0eb824 */ /* 0x100fe200078e0a29 */
[C---:B------:R-:W-:Y:S01]  /*19a0*/  ISETP.GT.U32.AND P3, PT, R41.reuse, R12, PT ;  /* 0x0000000c2900720c */ /* 0x040fe20003f64070 */
[----:B------:R-:W-:Y:S01]  /*19b0*/  @!P6 IMAD.IADD R10, R10, 0x1, -R41 ;  /* 0x000000010a0ae824 */ /* 0x000fe200078e0a29 */
[C---:B------:R-:W-:Y:S01]  /*19c0*/  ISETP.GT.U32.AND P6, PT, R41.reuse, R0, PT ;  /* 0x000000002900720c */ /* 0x040fe20003fc4070 */
[----:B------:R-:W-:Y:S01]  /*19d0*/  IMAD R4, R41, R5, R18 ;  /* 0x0000000529047224 */ /* 0x000fe200078e0212 */
[----:B------:R-:W-:Y:S01]  /*19e0*/  IABS R18, R13 ;  /* 0x0000000d00127213 */ /* 0x000fe20000000000 */
[----:B------:R-:W-:-:S04]  /*19f0*/  IMAD.HI.U32 R5, R21, R20, RZ ;  /* 0x0000001415057227 */ /* 0x000fc800078e00ff */
[----:B------:R-:W-:Y:S02]  /*1a00*/  IMAD.MOV R5, RZ, RZ, -R5 ;  /* 0x000000ffff057224 */ /* 0x000fe400078e0a05 */
[----:B------:R-:W-:Y:S01]  /*1a10*/  @!P2 IMAD.MOV R19, RZ, RZ, -R19 ;  /* 0x000000ffff13a224 */ /* 0x000fe200078e0a13 */
[C---:B------:R-:W-:Y:S01]  /*1a20*/  ISETP.GT.U32.AND P2, PT, R41.reuse, R14, PT ;  /* 0x0000000e2900720c */ /* 0x040fe20003f44070 */
[C---:B------:R-:W-:Y:S02]  /*1a30*/  IMAD R8, R41.reuse, R5, R20 ;  /* 0x0000000529087224 */ /* 0x040fe400078e0214 */
[--C-:B------:R-:W-:Y:S01]  /*1a40*/  @!P3 IMAD.IADD R12, R12, 0x1, -R41.reuse ;  /* 0x000000010c0cb824 */ /* 0x100fe200078e0a29 */
[C---:B------:R-:W-:Y:S01]  /*1a50*/  ISETP.GT.U32.AND P3, PT, R41.reuse, R4, PT ;  /* 0x000000042900720c */ /* 0x040fe20003f64070 */
[----:B------:R-:W-:Y:S01]  /*1a60*/  @!P6 IMAD.IADD R0, R0, 0x1, -R41 ;  /* 0x000000010000e824 */ /* 0x000fe200078e0a29 */
[----:B------:R-:W-:Y:S01]  /*1a70*/  ISETP.GT.U32.AND P6, PT, R41, R8, PT ;  /* 0x000000082900720c */ /* 0x000fe20003fc4070 */
[----:B------:R-:W-:Y:S01]  /*1a80*/  @!P0 IMAD.MOV R17, RZ, RZ, -R17 ;  /* 0x000000ffff118224 */ /* 0x000fe200078e0a11 */
[----:B------:R-:W-:Y:S01]  /*1a90*/  ISETP.GE.AND P0, PT, R7, RZ, PT ;  /* 0x000000ff0700720c */ /* 0x000fe20003f06270 */
[----:B------:R-:W-:Y:S01]  /*1aa0*/  IMAD.HI.U32 R7, R21, R22, RZ ;  /* 0x0000001615077227 */ /* 0x000fe200078e00ff */
[----:B------:R0:W-:Y:S03]  /*1ab0*/  STL [R1+0x740], R19 ;  /* 0x0007401301007387 */ /* 0x0001e60000100800 */
[----:B------:R-:W-:Y:S01]  /*1ac0*/  @!P2 IMAD.IADD R14, R14, 0x1, -R41 ;  /* 0x000000010e0ea824 */ /* 0x000fe200078e0a29 */
[----:B------:R1:W-:Y:S01]  /*1ad0*/  STL [R1+0x73c], R17 ;  /* 0x00073c1101007387 */ /* 0x0003e20000100800 */
[----:B------:R-:W-:Y:S01]  /*1ae0*/  IMAD.MOV R7, RZ, RZ, -R7 ;  /* 0x000000ffff077224 */ /* 0x000fe200078e0a07 */
[----:B------:R-:W-:Y:S01]  /*1af0*/  ISETP.GE.AND P2, PT, R9, RZ, PT ;  /* 0x000000ff0900720c */ /* 0x000fe20003f46270 */
[--C-:B------:R-:W-:Y:S01]  /*1b00*/  @!P3 IMAD.IADD R4, R4, 0x1, -R41.reuse ;  /* 0x000000010404b824 */ /* 0x100fe200078e0a29 */
[C---:B------:R-:W-:Y:S01]  /*1b10*/  LOP3.LUT R9, R6.reuse, 0x2e, RZ, 0xfc, !PT ;  /* 0x0000002e06097812 */ /* 0x040fe200078efcff */
[C---:B------:R-:W-:Y:S01]  /*1b20*/  IMAD R16, R41.reuse, R7, R22 ;  /* 0x0000000729107224 */ /* 0x040fe200078e0216 */
[----:B0-----:R-:W-:Y:S01]  /*1b30*/  LOP3.LUT R19, R6, 0x38, RZ, 0xfc, !PT ;  /* 0x0000003806137812 */ /* 0x001fe200078efcff */
[----:B------:R-:W-:Y:S01]  /*1b40*/  @!P4 IMAD.MOV R12, RZ, RZ, -R12 ;  /* 0x000000ffff0cc224 */ /* 0x000fe200078e0a0c */
[----:B------:R-:W-:Y:S01]  /*1b50*/  IABS R7, R9 ;  /* 0x0000000900077213 */ /* 0x000fe20000000000 */
[----:B------:R-:W-:Y:S01]  /*1b60*/  @!P6 IMAD.IADD R8, R8, 0x1, -R41 ;  /* 0x000000010808e824 */ /* 0x000fe200078e0a29 */
[C---:B------:R-:W-:Y:S01]  /*1b70*/  ISETP.GT.U32.AND P3, PT, R41.reuse, R4, PT ;  /* 0x000000042900720c */ /* 0x040fe20003f64070 */
[----:B-1----:R-:W-:Y:S01]  /*1b80*/  IMAD.MOV.U32 R17, RZ, RZ, R10 ;  /* 0x000000ffff117224 */ /* 0x002fe200078e000a */
[----:B------:R-:W-:Y:S01]  /*1b90*/  ISETP.GT.U32.AND P4, PT, R41, R16, PT ;  /* 0x000000102900720c */ /* 0x000fe20003f84070 */
[----:B------:R-:W-:Y:S01]  /*1ba0*/  IMAD.MOV.U32 R10, RZ, RZ, R14 ;  /* 0x000000ffff0a7224 */ /* 0x000fe200078e000e */
[----:B------:R-:W-:Y:S01]  /*1bb0*/  ISETP.GE.AND P6, PT, R11, RZ, PT ;  /* 0x000000ff0b00720c */ /* 0x000fe20003fc6270 */
[----:B------:R-:W-:Y:S01]  /*1bc0*/  @!P1 IMAD.MOV R17, RZ, RZ, -R17 ;  /* 0x000000ffff119224 */ /* 0x000fe200078e0a11 */
[----:B------:R-:W-:Y:S01]  /*1bd0*/  ISETP.GT.U32.AND P1, PT, R41, R0, PT ;  /* 0x000000002900720c */ /* 0x000fe20003f24070 */
[----:B------:R-:W-:Y:S01]  /*1be0*/  IMAD.HI.U32 R5, R21, R18, RZ ;  /* 0x0000001215057227 */ /* 0x000fe200078e00ff */
[----:B------:R-:W-:-:S02]  /*1bf0*/  IABS R34, R19 ;  /* 0x0000001300227213 */ /* 0x000fc40000000000 */
[----:B------:R-:W-:Y:S01]  /*1c00*/  STL [R1+0x738], R17 ;  /* 0x0007381101007387 */ /* 0x000fe20000100800 */
[----:B------:R-:W-:Y:S01]  /*1c10*/  @!P5 IMAD.MOV R10, RZ, RZ, -R10 ;  /* 0x000000ffff0ad224 */ /* 0x000fe200078e0a0a */
[----:B------:R-:W-:Y:S01]  /*1c20*/  ISETP.GT.U32.AND P5, PT, R41, R8, PT ;  /* 0x000000082900720c */ /* 0x000fe20003fa4070 */
[----:B------:R-:W-:Y:S01]  /*1c30*/  IMAD.MOV R5, RZ, RZ, -R5 ;  /* 0x000000ffff057224 */ /* 0x000fe200078e0a05 */
[----:B------:R0:W-:Y:S01]  /*1c40*/  STL [R1+0x734], R12 ;  /* 0x0007340c01007387 */ /* 0x0001e20000100800 */
[--C-:B------:R-:W-:Y:S01]  /*1c50*/  @!P3 IMAD.IADD R4, R4, 0x1, -R41.reuse ;  /* 0x000000010404b824 */ /* 0x100fe200078e0a29 */
[----:B------:R-:W-:Y:S01]  /*1c60*/  LOP3.LUT R22, R6, 0x46, RZ, 0xfc, !PT ;  /* 0x0000004606167812 */ /* 0x000fe200078efcff */
[--C-:B------:R-:W-:Y:S01]  /*1c70*/  @!P4 IMAD.IADD R16, R16, 0x1, -R41.reuse ;  /* 0x000000011010c824 */ /* 0x100fe200078e0a29 */
[----:B------:R1:W-:Y:S01]  /*1c80*/  STL [R1+0x730], R10 ;  /* 0x0007300a01007387 */ /* 0x0003e20000100800 */
[----:B------:R-:W-:Y:S01]  /*1c90*/  @!P1 IMAD.IADD R0, R0, 0x1, -R41 ;  /* 0x0000000100009824 */ /* 0x000fe200078e0a29 */
[----:B------:R-:W-:Y:S01]  /*1ca0*/  ISETP.GE.AND P1, PT, R15, RZ, PT ;  /* 0x000000ff0f00720c */ /* 0x000fe20003f26270 */
[----:B------:R-:W-:Y:S01]  /*1cb0*/  IMAD.MOV.U32 R11, RZ, RZ, R4 ;  /* 0x000000ffff0b7224 */ /* 0x000fe200078e0004 */
[C---:B------:R-:W-:Y:S01]  /*1cc0*/  LOP3.LUT R4, R6.reuse, 0x34, RZ, 0xfc, !PT ;  /* 0x0000003406047812 */ /* 0x040fe200078efcff */
[----:B------:R-:W-:Y:S01]  /*1cd0*/  IMAD.MOV.U32 R14, RZ, RZ, R0 ;  /* 0x000000ffff0e7224 */ /* 0x000fe200078e0000 */
[----:B------:R-:W-:Y:S01]  /*1ce0*/  ISETP.GE.AND P4, PT, R13, RZ, PT ;  /* 0x000000ff0d00720c */ /* 0x000fe20003f86270 */
[----:B0-----:R-:W-:Y:S01]  /*1cf0*/  IMAD.MOV.U32 R12, RZ, RZ, R7 ;  /* 0x000000ffff0c7224 */ /* 0x001fe200078e0007 */
[----:B------:R-:W-:Y:S01]  /*1d00*/  LOP3.LUT R7, R6, 0x32, RZ, 0xfc, !PT ;  /* 0x0000003206077812 */ /* 0x000fe200078efcff */
[----:B------:R-:W-:Y:S01]  /*1d10*/  @!P5 IMAD.IADD R8, R8, 0x1, -R41 ;  /* 0x000000010808d824 */ /* 0x000fe200078e0a29 */
[----:B------:R-:W-:Y:S01]  /*1d20*/  ISETP.GE.AND P5, PT, R9, RZ, PT ;  /* 0x000000ff0900720c */ /* 0x000fe20003fa6270 */
[----:B-1----:R-:W-:Y:S01]  /*1d30*/  IMAD R10, R41, R5, R18 ;  /* 0x00000005290a7224 */ /* 0x002fe200078e0212 */
[C---:B------:R-:W-:Y:S01]  /*1d40*/  LOP3.LUT R9, R6.reuse, 0x36, RZ, 0xfc, !PT ;  /* 0x0000003606097812 */ /* 0x040fe200078efcff */
[----:B------:R-:W-:Y:S01]  /*1d50*/  IMAD.HI.U32 R5, R21, R12, RZ ;  /* 0x0000000c15057227 */ /* 0x000fe200078e00ff */
[----:B------:R-:W-:-:S02]  /*1d60*/  LOP3.LUT R13, R6, 0x3e, RZ, 0xfc, !PT ;  /* 0x0000003e060d7812 */ /* 0x000fc400078efcff */
[C---:B------:R-:W-:Y:S01]  /*1d70*/  ISETP.GT.U32.AND P3, PT, R41.reuse, R10, PT ;  /* 0x0000000a2900720c */ /* 0x040fe20003f64070 */
[----:B------:R-:W-:Y:S01]  /*1d80*/  IMAD.MOV R5, RZ, RZ, -R5 ;  /* 0x000000ffff057224 */ /* 0x000fe200078e0a05 */
[----:B------:R-:W-:Y:S01]  /*1d90*/  IABS R18, R9 ;  /* 0x0000000900127213 */ /* 0x000fe20000000000 */
[----:B------:R-:W-:Y:S01]  /*1da0*/  @!P0 IMAD.MOV R14, RZ, RZ, -R14 ;  /* 0x000000ffff0e8224 */ /* 0x000fe200078e0a0e */
[C---:B------:R-:W-:Y:S01]  /*1db0*/  ISETP.GT.U32.AND P0, PT, R41.reuse, R16, PT ;  /* 0x000000102900720c */ /* 0x040fe20003f04070 */
[C---:B------:R-:W-:Y:S01]  /*1dc0*/  IMAD R0, R41.reuse, R5, R12 ;  /* 0x0000000529007224 */ /* 0x040fe200078e020c */
[----:B------:R-:W-:Y:S01]  /*1dd0*/  LOP3.LUT R5, R6, 0x30, RZ, 0xfc, !PT ;  /* 0x0000003006057812 */ /* 0x000fe200078efcff */
[----:B------:R-:W-:Y:S01]  /*1de0*/  @!P6 IMAD.MOV R8, RZ, RZ, -R8 ;  /* 0x000000ffff08e224 */ /* 0x000fe200078e0a08 */
[----:B------:R0:W-:Y:S01]  /*1df0*/  STL [R1+0x72c], R14 ;  /* 0x00072c0e01007387 */ /* 0x0001e20000100800 */
[----:B------:R-:W-:Y:S01]  /*1e00*/  @!P2 IMAD.MOV R11, RZ, RZ, -R11 ;  /* 0x000000ffff0ba224 */ /* 0x000fe200078e0a0b */
[----:B------:R-:W-:Y:S01]  /*1e10*/  ISETP.GT.U32.AND P6, PT, R41, R0, PT ;  /* 0x000000002900720c */ /* 0x000fe20003fc4070 */
[----:B------:R-:W-:Y:S01]  /*1e20*/  IMAD.HI.U32 R17, R21, R26, RZ ;  /* 0x0000001a15117227 */ /* 0x000fe200078e00ff */
[----:B------:R-:W-:-:S02]  /*1e30*/  ISETP.GE.AND P2, PT, R5, RZ, PT ;  /* 0x000000ff0500720c */ /* 0x000fc40003f46270 */
[----:B------:R-:W-:Y:S01]  /*1e40*/  IABS R5, R5 ;  /* 0x0000000500057213 */ /* 0x000fe20000000000 */
[--C-:B------:R-:W-:Y:S01]  /*1e50*/  @!P3 IMAD.IADD R10, R10, 0x1, -R41.reuse ;  /* 0x000000010a0ab824 */ /* 0x100fe200078e0a29 */
[----:B------:R1:W-:Y:S01]  /*1e60*/  STL [R1+0x728], R11 ;  /* 0x0007280b01007387 */ /* 0x0003e20000100800 */
[----:B------:R-:W-:Y:S01]  /*1e70*/  @!P0 IMAD.IADD R16, R16, 0x1, -R41 ;  /* 0x0000000110108824 */ /* 0x000fe200078e0a29 */
[----:B0-----:R-:W-:Y:S01]  /*1e80*/  IABS R14, R7 ;  /* 0x00000007000e7213 */ /* 0x001fe20000000000 */
[----:B------:R-:W-:Y:S01]  /*1e90*/  IMAD.MOV R17, RZ, RZ, -R17 ;  /* 0x000000ffff117224 */ /* 0x000fe200078e0a11 */
[----:B------:R-:W-:Y:S01]  /*1ea0*/  ISETP.GT.U32.AND P3, PT, R41, R10, PT ;  /* 0x0000000a2900720c */ /* 0x000fe20003f64070 */
[----:B------:R0:W-:Y:S01]  /*1eb0*/  STL [R1+0x724], R8 ;  /* 0x0007240801007387 */ /* 0x0001e20000100800 */
[----:B------:R-:W-:Y:S01]  /*1ec0*/  IABS R12, R4 ;  /* 0x00000004000c7213 */ /* 0x000fe20000000000 */
[----:B------:R-:W-:Y:S01]  /*1ed0*/  @!P6 IMAD.IADD R0, R0, 0x1, -R41 ;  /* 0x000000010000e824 */ /* 0x000fe200078e0a29 */
[----:B------:R-:W-:Y:S01]  /*1ee0*/  ISETP.GE.AND P0, PT, R7, RZ, PT ;  /* 0x000000ff0700720c */ /* 0x000fe20003f06270 */
[C---:B------:R-:W-:Y:S01]  /*1ef0*/  IMAD R33, R41.reuse, R17, R26 ;  /* 0x0000001129217224 */ /* 0x040fe200078e021a */
[----:B------:R-:W-:Y:S01]  /*1f00*/  IABS R24, R13 ;  /* 0x0000000d00187213 */ /* 0x000fe20000000000 */
[----:B-1----:R-:W-:Y:S01]  /*1f10*/  IMAD.MOV.U32 R11, RZ, RZ, R16 ;  /* 0x000000ffff0b7224 */ /* 0x002fe200078e0010 */
[----:B------:R-:W-:Y:S01]  /*1f20*/  ISETP.GT.U32.AND P6, PT, R41, R0, PT ;  /* 0x000000002900720c */ /* 0x000fe20003fc4070 */
[----:B------:R-:W-:Y:S01]  /*1f30*/  IMAD.MOV.U32 R16, RZ, RZ, R5 ;  /* 0x000000ffff107224 */ /* 0x000fe200078e0005 */
[----:B------:R-:W-:Y:S01]  /*1f40*/  IABS R36, R22 ;  /* 0x0000001600247213 */ /* 0x000fe20000000000 */
[----:B------:R-:W-:Y:S01]  /*1f50*/  IMAD.HI.U32 R5, R21, R14, RZ ;  /* 0x0000000e15057227 */ /* 0x000fe200078e00ff */
[----:B------:R-:W-:-:S03]  /*1f60*/  LOP3.LUT R26, R6, 0x4c, RZ, 0xfc, !PT ;  /* 0x0000004c061a7812 */ /* 0x000fc600078efcff */
[----:B------:R-:W-:Y:S01]  /*1f70*/  @!P1 IMAD.MOV R11, RZ, RZ, -R11 ;  /* 0x000000ffff0b9224 */ /* 0x000fe200078e0a0b */
[----:B------:R-:W-:Y:S01]  /*1f80*/  ISETP.GE.AND P1, PT, R4, RZ, PT ;  /* 0x000000ff0400720c */ /* 0x000fe20003f26270 */
[----:B------:R-:W-:Y:S01]  /*1f90*/  IMAD.HI.U32 R4, R21, R16, RZ ;  /* 0x0000001015047227 */ /* 0x000fe200078e00ff */
[----:B------:R-:W-:Y:S02]  /*1fa0*/  IABS R30, R26 ;  /* 0x0000001a001e7213 */ /* 0x000fe40000000000 */
[----:B------:R1:W-:Y:S01]  /*1fb0*/  STL [R1+0x720], R11 ;  /* 0x0007200b01007387 */ /* 0x0003e20000100800 */
[----:B------:R-:W-:Y:S02]  /*1fc0*/  IMAD.MOV R5, RZ, RZ, -R5 ;  /* 0x000000ffff057224 */ /* 0x000fe400078e0a05 */
[----:B------:R-:W-:Y:S01]  /*1fd0*/  @!P3 IMAD.IADD R10, R10, 0x1, -R41 ;  /* 0x000000010a0ab824 */ /* 0x000fe200078e0a29 */
[----:B------:R-:W-:Y:S01]  /*1fe0*/  ISETP.GE.AND P3, PT, R9, RZ, PT ;  /* 0x000000ff0900720c */ /* 0x000fe20003f66270 */
[----:B------:R-:W-:-:S04]  /*1ff0*/  IMAD.HI.U32 R7, R21, R12, RZ ;  /* 0x0000000c15077227 */ /* 0x000fc800078e00ff */
[----:B0-----:R-:W-:Y:S02]  /*2000*/  IMAD.MOV R8, RZ, RZ, -R4 ;  /* 0x000000ffff087224 */ /* 0x001fe400078e0a04 */
[C---:B------:R-:W-:Y:S02]  /*2010*/  IMAD R14, R41.reuse, R5, R14 ;  /* 0x00000005290e7224 */ /* 0x040fe400078e020e */
[----:B------:R-:W-:Y:S02]  /*2020*/  IMAD.MOV R7, RZ, RZ, -R7 ;  /* 0x000000ffff077224 */ /* 0x000fe400078e0a07 */
[C---:B------:R-:W-:Y:S02]  /*2030*/  IMAD R16, R41.reuse, R8, R16 ;  /* 0x0000000829107224 */ /* 0x040fe400078e0210 */
[----:B-1----:R-:W-:Y:S01]  /*2040*/  IMAD.MOV.U32 R11, RZ, RZ, R10 ;  /* 0x000000ffff0b7224 */ /* 0x002fe200078e000a */
[----:B------:R-:W-:Y:S01]  /*2050*/  LOP3.LUT R10, R6, 0x42, RZ, 0xfc, !PT ;  /* 0x00000042060a7812 */ /* 0x000fe200078efcff */
[----:B------:R-:W-:Y:S01]  /*2060*/  @!P6 IMAD.IADD R0, R0, 0x1, -R41 ;  /* 0x000000010000e824 */ /* 0x000fe200078e0a29 */
[C---:B------:R-:W-:Y:S01]  /*2070*/  ISETP.GT.U32.AND P6, PT, R41.reuse, R14, PT ;  /* 0x0000000e2900720c */ /* 0x040fe20003fc4070 */
[C---:B------:R-:W-:Y:S01]  /*2080*/  IMAD R12, R41.reuse, R7, R12 ;  /* 0x00000007290c7224 */ /* 0x040fe200078e020c */
[----:B------:R-:W-:Y:S01]  /*2090*/  IABS R38, R10 ;  /* 0x0000000a00267213 */ /* 0x000fe20000000000 */
[----:B------:R-:W-:Y:S01]  /*20a0*/  @!P4 IMAD.MOV R11, RZ, RZ, -R11 ;  /* 0x000000ffff0bc224 */ /* 0x000fe200078e0a0b */
[----:B------:R-:W-:Y:S01]  /*20b0*/  ISETP.GT.U32.AND P4, PT, R41, R16, PT ;  /* 0x000000102900720c */ /* 0x000fe20003f84070 */
[----:B------:R-:W-:-:S02]  /*20c0*/  IMAD.MOV.U32 R5, RZ, RZ, R0 ;  /* 0x000000ffff057224 */ /* 0x000fc400078e0000 */
[----:B------:R-:W-:Y:S01]  /*20d0*/  IMAD.HI.U32 R4, R21, R18, RZ ;  /* 0x0000001215047227 */ /* 0x000fe200078e00ff */
[----:B------:R0:W-:Y:S03]  /*20e0*/  STL [R1+0x71c], R11 ;  /* 0x00071c0b01007387 */ /* 0x0001e60000100800 */
[----:B------:R-:W-:Y:S01]  /*20f0*/  @!P5 IMAD.MOV R5, RZ, RZ, -R5 ;  /* 0x000000ffff05d224 */ /* 0x000fe200078e0a05 */
[C---:B------:R-:W-:Y:S01]  /*2100*/  ISETP.GT.U32.AND P5, PT, R41.reuse, R12, PT ;  /* 0x0000000c2900720c */ /* 0x040fe20003fa4070 */
[----:B------:R-:W-:Y:S02]  /*2110*/  IMAD.MOV R4, RZ, RZ, -R4 ;  /* 0x000000ffff047224 */ /* 0x000fe400078e0a04 */
[--C-:B------:R-:W-:Y:S01]  /*2120*/  @!P6 IMAD.IADD R14, R14, 0x1, -R41.reuse ;  /* 0x000000010e0ee824 */ /* 0x100fe200078e0a29 */
[----:B------:R1:W-:Y:S01]  /*2130*/  STL [R1+0x718], R5 ;  /* 0x0007180501007387 */ /* 0x0003e20000100800 */
[C---:B------:R-:W-:Y:S01]  /*2140*/  IMAD R9, R41.reuse, R4, R18 ;  /* 0x0000000429097224 */ /* 0x040fe200078e0212 */
[----:B------:R-:W-:Y:S01]  /*2150*/  LOP3.LUT R18, R6, 0x3a, RZ, 0xfc, !PT ;  /* 0x0000003a06127812 */ /* 0x000fe200078efcff */
[--C-:B------:R-:W-:Y:S01]  /*2160*/  @!P4 IMAD.IADD R16, R16, 0x1, -R41.reuse ;  /* 0x000000011010c824 */ /* 0x100fe200078e0a29 */
[----:B------:R-:W-:Y:S01]  /*2170*/  ISETP.GT.U32.AND P6, PT, R41, R14, PT ;  /* 0x0000000e2900720c */ /* 0x000fe20003fc4070 */
[----:B------:R-:W-:Y:S01]  /*2180*/  IMAD.HI.U32 R0, R21, R34, RZ ;  /* 0x0000002215007227 */ /* 0x000fe200078e00ff */
[----:B------:R-:W-:Y:S01]  /*2190*/  IABS R44, R18 ;  /* 0x00000012002c7213 */ /* 0x000fe20000000000 */
[----:B------:R-:W-:Y:S01]  /*21a0*/  STL [R1+0x8cc], R45 ;  /* 0x0008cc2d01007387 */ /* 0x000fe20000100800 */
[----:B------:R-:W-:Y:S01]  /*21b0*/  ISETP.GT.U32.AND P4, PT, R41, R16, PT ;  /* 0x000000102900720c */ /* 0x000fe20003f84070 */
[----:B------:R-:W-:Y:S01]  /*21c0*/  @!P5 IMAD.IADD R12, R12, 0x1, -R41 ;  /* 0x000000010c0cd824 */ /* 0x000fe200078e0a29 */
[----:B0-----:R-:W-:Y:S01]  /*21d0*/  LOP3.LUT R11, R6, 0x3c, RZ, 0xfc, !PT ;  /* 0x0000003c060b7812 */ /* 0x001fe200078efcff */
[----:B------:R-:W-:Y:S01]  /*21e0*/  IMAD.MOV R0, RZ, RZ, -R0 ;  /* 0x000000ffff007224 */ /* 0x000fe200078e0a00 */
[----:B------:R-:W-:Y:S01]  /*21f0*/  STL [R1+0x8d4], R43 ;  /* 0x0008d42b01007387 */ /* 0x000fe20000100800 */
[----:B-1----:R-:W-:Y:S01]  /*2200*/  IMAD.HI.U32 R5, R21, R24, RZ ;  /* 0x0000001815057227 */ /* 0x002fe200078e00ff */
[----:B------:R-:W-:-:S02]  /*2210*/  ISETP.GT.U32.AND P5, PT, R41, R12, PT ;  /* 0x0000000c2900720c */ /* 0x000fc40003fa4070 */
[----:B------:R-:W-:Y:S01]  /*2220*/  IABS R8, R11 ;  /* 0x0000000b00087213 */ /* 0x000fe20000000000 */
[----:B------:R-:W-:Y:S02]  /*2230*/  IMAD R34, R41, R0, R34 ;  /* 0x0000000029227224 */ /* 0x000fe400078e0222 */
[----:B------:R-:W-:-:S04]  /*2240*/  IMAD.HI.U32 R0, R21, R44, RZ ;  /* 0x0000002c15007227 */ /* 0x000fc800078e00ff */
[----:B------:R-:W-:Y:S02]  /*2250*/  IMAD.MOV R0, RZ, RZ, -R0 ;  /* 0x000000ffff007224 */ /* 0x000fe400078e0a00 */
[--C-:B------:R-:W-:Y:S01]  /*2260*/  @!P6 IMAD.IADD R14, R14, 0x1, -R41.reuse ;  /* 0x000000010e0ee824 */ /* 0x100fe200078e0a29 */
[C---:B------:R-:W-:Y:S01]  /*2270*/  ISETP.GT.U32.AND P6, PT, R41.reuse, R34, PT ;  /* 0x000000222900720c */ /* 0x040fe20003fc4070 */
[--C-:B------:R-:W-:Y:S01]  /*2280*/  @!P4 IMAD.IADD R16, R16, 0x1, -R41.reuse ;  /* 0x000000011010c824 */ /* 0x100fe200078e0a29 */
[C---:B------:R-:W-:Y:S01]  /*2290*/  ISETP.GT.U32.AND P4, PT, R41.reuse, R9, PT ;  /* 0x000000092900720c */ /* 0x040fe20003f84070 */
[----:B------:R-:W-:Y:S02]  /*22a0*/  IMAD R44, R41, R0, R44 ;  /* 0x00000000292c7224 */ /* 0x000fe400078e022c */
[----:B------:R-:W-:Y:S02]  /*22b0*/  @!P5 IMAD.IADD R12, R12, 0x1, -R41 ;  /* 0x000000010c0cd824 */ /* 0x000fe400078e0a29 */
[----:B------:R-:W-:Y:S01]  /*22c0*/  IMAD.HI.U32 R4, R21, R8, RZ ;  /* 0x0000000815047227 */ /* 0x000fe200078e00ff */
[----:B------:R-:W-:-:S03]  /*22d0*/  ISETP.GT.U32.AND P5, PT, R41, R44, PT ;  /* 0x0000002c2900720c */ /* 0x000fc60003fa4070 */
[----:B------:R-:W-:Y:S02]  /*22e0*/  IMAD.MOV R4, RZ, RZ, -R4 ;  /* 0x000000ffff047224 */ /* 0x000fe400078e0a04 */
[----:B------:R-:W-:Y:S02]  /*22f0*/  @!P6 IMAD.IADD R34, R34, 0x1, -R41 ;  /* 0x000000012222e824 */ /* 0x000fe400078e0a29 */
[----:B------:R-:W-:Y:S02]  /*2300*/  IMAD.MOV R7, RZ, RZ, -R5 ;  /* 0x000000ffff077224 */ /* 0x000fe400078e0a05 */
[----:B------:R-:W-:Y:S01]  /*2310*/  IMAD R5, R41, R4, R8 ;  /* 0x0000000429057224 */ /* 0x000fe200078e0208 */
[----:B------:R-:W-:Y:S01]  /*2320*/  LOP3.LUT R8, R6, 0x40, RZ, 0xfc, !PT ;  /* 0x0000004006087812 */ /* 0x000fe200078efcff */
[--C-:B------:R-:W-:Y:S01]  /*2330*/  @!P4 IMAD.IADD R9, R9, 0x1, -R41.reuse ;  /* 0x000000010909c824 */ /* 0x100fe200078e0a29 */
[C---:B------:R-:W-:Y:S01]  /*2340*/  ISETP.GT.U32.AND P6, PT, R41.reuse, R34, PT ;  /* 0x000000222900720c */ /* 0x040fe20003fc4070 */
[----:B------:R-:W-:Y:S01]  /*2350*/  @!P5 IMAD.IADD R44, R44, 0x1, -R41 ;  /* 0x000000012c2cd824 */ /* 0x000fe200078e0a29 */
[----:B------:R-:W-:Y:S01]  /*2360*/  IABS R4, R8 ;  /* 0x0000000800047213 */ /* 0x000fe20000000000 */
[C---:B------:R-:W-:Y:S01]  /*2370*/  IMAD R24, R41.reuse, R7, R24 ;  /* 0x0000000729187224 */ /* 0x040fe200078e0218 */
[----:B------:R-:W-:Y:S01]  /*2380*/  ISETP.GT.U32.AND P4, PT, R41, R9, PT ;  /* 0x000000092900720c */ /* 0x000fe20003f84070 */
[----:B------:R-:W-:Y:S01]  /*2390*/  IMAD.HI.U32 R15, R21, R36, RZ ;  /* 0x00000024150f7227 */ /* 0x000fe200078e00ff */
[----:B------:R-:W-:-:S02]  /*23a0*/  ISETP.GT.U32.AND P5, PT, R41, R44, PT ;  /* 0x0000002c2900720c */ /* 0x000fc40003fa4070 */
[----:B------:R-:W-:Y:S01]  /*23b0*/  LOP3.LUT R7, R6, 0x44, RZ, 0xfc, !PT ;  /* 0x0000004406077812 */ /* 0x000fe200078efcff */
[----:B------:R-:W-:-:S03]  /*23c0*/  IMAD.HI.U32 R0, R21, R4, RZ ;  /* 0x0000000415007227 */ /* 0x000fc600078e00ff */
[----:B------:R-:W-:Y:S01]  /*23d0*/  IABS R20, R7 ;  /* 0x0000000700147213 */ /* 0x000fe20000000000 */
[----:B------:R-:W-:Y:S02]  /*23e0*/  IMAD.MOV R0, RZ, RZ, -R0 ;  /* 0x000000ffff007224 */ /* 0x000fe400078e0a00 */
[--C-:B------:R-:W-:Y:S01]  /*23f0*/  @!P6 IMAD.IADD R34, R34, 0x1, -R41.reuse ;  /* 0x000000012222e824 */ /* 0x100fe200078e0a29 */
[----:B------:R-:W-:Y:S01]  /*2400*/  ISETP.GT.U32.AND P6, PT, R41, R24, PT ;  /* 0x000000182900720c */ /* 0x000fe20003fc4070 */
[--C-:B------:R-:W-:Y:S01]  /*2410*/  @!P4 IMAD.IADD R9, R9, 0x1, -R41.reuse ;  /* 0x000000010909c824 */ /* 0x100fe200078e0a29 */
[C---:B------:R-:W-:Y:S01]  /*2420*/  ISETP.GT.U32.AND P4, PT, R41.reuse, R5, PT ;  /* 0x000000052900720c */ /* 0x040fe20003f84070 */
[----:B------:R-:W-:Y:S02]  /*2430*/  IMAD R39, R41, R0, R4 ;  /* 0x0000000029277224 */ /* 0x000fe400078e0204 */
[----:B------:R-:W-:Y:S02]  /*2440*/  @!P5 IMAD.IADD R44, R44, 0x1, -R41 ;  /* 0x000000012c2cd824 */ /* 0x000fe400078e0a29 */
[----:B------:R-:W-:Y:S01]  /*2450*/  IMAD.HI.U32 R4, R21, R20, RZ ;  /* 0x0000001415047227 */ /* 0x000fe200078e00ff */
[----:B------:R-:W-:-:S03]  /*2460*/  ISETP.GT.U32.AND P5, PT, R41, R39, PT ;  /* 0x000000272900720c */ /* 0x000fc60003fa4070 */
[----:B------:R-:W-:-:S04]  /*2470*/  IMAD.HI.U32 R0, R21, R38, RZ ;  /* 0x0000002615007227 */ /* 0x000fc800078e00ff */
[--C-:B------:R-:W-:Y:S02]  /*2480*/  @!P6 IMAD.IADD R24, R24, 0x1, -R41.reuse ;  /* 0x000000011818e824 */ /* 0x100fe400078e0a29 */
[--C-:B------:R-:W-:Y:S02]  /*2490*/  @!P4 IMAD.IADD R5, R5, 0x1, -R41.reuse ;  /* 0x000000010505c824 */ /* 0x100fe400078e0a29 */
[----:B------:R-:W-:Y:S01]  /*24a0*/  IMAD.MOV R4, RZ, RZ, -R4 ;  /* 0x000000ffff047224 */ /* 0x000fe200078e0a04 */
[----:B------:R-:W-:Y:S01]  /*24b0*/  ISETP.GT.U32.AND P6, PT, R41, R24, PT ;  /* 0x000000182900720c */ /* 0x000fe20003fc4070 */
[----:B------:R-:W-:Y:S01]  /*24c0*/  @!P5 IMAD.IADD R39, R39, 0x1, -R41 ;  /* 0x000000012727d824 */ /* 0x000fe200078e0a29 */
[C---:B------:R-:W-:Y:S01]  /*24d0*/  ISETP.GT.U32.AND P4, PT, R41.reuse, R5, PT ;  /* 0x000000052900720c */ /* 0x040fe20003f84070 */
[----:B------:R-:W-:Y:S02]  /*24e0*/  IMAD.MOV R0, RZ, RZ, -R0 ;  /* 0x000000ffff007224 */ /* 0x000fe400078e0a00 */
[C---:B------:R-:W-:Y:S01]  /*24f0*/  IMAD R37, R41.reuse, R4, R20 ;  /* 0x0000000429257224 */ /* 0x040fe200078e0214 */
[C---:B------:R-:W-:Y:S01]  /*2500*/  ISETP.GT.U32.AND P5, PT, R41.reuse, R39, PT ;  /* 0x000000272900720c */ /* 0x040fe20003fa4070 */
[----:B------:R-:W-:Y:S01]  /*2510*/  IMAD.MOV R15, RZ, RZ, -R15 ;  /* 0x000000ffff0f7224 */ /* 0x000fe200078e0a0f */
[----:B------:R-:W-:Y:S01]  /*2520*/  IABS R20, R35 ;  /* 0x0000002300147213 */ /* 0x000fe20000000000 */
[----:B------:R-:W-:-:S02]  /*2530*/  IMAD R38, R41, R0, R38 ;  /* 0x0000000029267224 */ /* 0x000fc400078e0226 */
[C---:B------:R-:W-:Y:S02]  /*2540*/  IMAD R36, R41.reuse, R15, R36 ;  /* 0x0000000f29247224 */ /* 0x040fe400078e0224 */
[--C-:B------:R-:W-:Y:S01]  /*2550*/  @!P6 IMAD.IADD R24, R24, 0x1, -R41.reuse ;  /* 0x000000011818e824 */ /* 0x100fe200078e0a29 */
[----:B------:R-:W-:Y:S01]  /*2560*/  ISETP.GT.U32.AND P6, PT, R41, R37, PT ;  /* 0x000000252900720c */ /* 0x000fe20003fc4070 */
[----:B------:R-:W-:Y:S01]  /*2570*/  @!P4 IMAD.IADD R5, R5, 0x1, -R41 ;  /* 0x000000010505c824 */ /* 0x000fe200078e0a29 */
[----:B------:R-:W-:Y:S01]  /*2580*/  ISETP.GT.U32.AND P4, PT, R41, R38, PT ;  /* 0x000000262900720c */ /* 0x000fe20003f84070 */
[----:B------:R-:W-:-:S04]  /*2590*/  IMAD.HI.U32 R0, R21, R20, RZ ;  /* 0x0000001415007227 */ /* 0x000fc800078e00ff */
[----:B------:R-:W-:Y:S01]  /*25a0*/  @!P5 IMAD.IADD R39, R39, 0x1, -R41 ;  /* 0x000000012727d824 */ /* 0x000fe200078e0a29 */
[----:B------:R-:W-:Y:S01]  /*25b0*/  ISETP.GT.U32.AND P5, PT, R41, R36, PT ;  /* 0x000000242900720c */ /* 0x000fe20003fa4070 */
[----:B------:R-:W-:Y:S02]  /*25c0*/  IMAD.MOV R31, RZ, RZ, -R0 ;  /* 0x000000ffff1f7224 */ /* 0x000fe400078e0a00 */
[----:B------:R-:W-:-:S04]  /*25d0*/  IMAD.HI.U32 R0, R21, R30, RZ ;  /* 0x0000001e15007227 */ /* 0x000fc800078e00ff */
[--C-:B------:R-:W-:Y:S02]  /*25e0*/  @!P6 IMAD.IADD R37, R37, 0x1, -R41.reuse ;  /* 0x000000012525e824 */ /* 0x100fe400078e0a29 */
[--C-:B------:R-:W-:Y:S02]  /*25f0*/  @!P4 IMAD.IADD R38, R38, 0x1, -R41.reuse ;  /* 0x000000012626c824 */ /* 0x100fe400078e0a29 */
[C---:B------:R-:W-:Y:S01]  /*2600*/  IMAD R31, R41.reuse, R31, R20 ;  /* 0x0000001f291f7224 */ /* 0x040fe200078e0214 */
[C---:B------:R-:W-:Y:S01]  /*2610*/  ISETP.GT.U32.AND P6, PT, R41.reuse, R37, PT ;  /* 0x000000252900720c */ /* 0x040fe20003fc4070 */
[----:B------:R-:W-:Y:S01]  /*2620*/  @!P5 IMAD.IADD R36, R36, 0x1, -R41 ;  /* 0x000000012424d824 */ /* 0x000fe200078e0a29 */
[----:B------:R-:W-:Y:S01]  /*2630*/  ISETP.GT.U32.AND P4, PT, R41, R38, PT ;  /* 0x000000262900720c */ /* 0x000fe20003f84070 */
[----:B------:R-:W-:Y:S02]  /*2640*/  IMAD.MOV R0, RZ, RZ, -R0 ;  /* 0x000000ffff007224 */ /* 0x000fe400078e0a00 */
[----:B------:R-:W-:Y:S01]  /*2650*/  IMAD.HI.U32 R4, R21, R42, RZ ;  /* 0x0000002a15047227 */ /* 0x000fe200078e00ff */
[----:B------:R-:W-:-:S03]  /*2660*/  ISETP.GT.U32.AND P5, PT, R41, R36, PT ;  /* 0x000000242900720c */ /* 0x000fc60003fa4070 */
[----:B------:R-:W-:Y:S01]  /*2670*/  IMAD R20, R41, R0, R30 ;  /* 0x0000000029147224 */ /* 0x000fe200078e021e */
[----:B------:R-:W-:Y:S01]  /*2680*/  LOP3.LUT R30, R6, 0x54, RZ, 0xfc, !PT ;  /* 0x00000054061e7812 */ /* 0x000fe200078efcff */
[----:B------:R-:W-:Y:S02]  /*2690*/  IMAD.MOV R4, RZ, RZ, -R4 ;  /* 0x000000ffff047224 */ /* 0x000fe400078e0a04 */
[--C-:B------:R-:W-:Y:S01]  /*26a0*/  @!P6 IMAD.IADD R37, R37, 0x1, -R41.reuse ;  /* 0x000000012525e824 */ /* 0x100fe200078e0a29 */
[C---:B------:R-:W-:Y:S01]  /*26b0*/  ISETP.GT.U32.AND P6, PT, R41.reuse, R31, PT ;  /* 0x0000001f2900720c */ /* 0x040fe20003fc4070 */
[--C-:B------:R-:W-:Y:S01]  /*26c0*/  @!P4 IMAD.IADD R38, R38, 0x1, -R41.reuse ;  /* 0x000000012626c824 */ /* 0x100fe200078e0a29 */
[C---:B------:R-:W-:Y:S01]  /*26d0*/  ISETP.GT.U32.AND P4, PT, R41.reuse, R33, PT ;  /* 0x000000212900720c */ /* 0x040fe20003f84070 */
[C---:B------:R-:W-:Y:S01]  /*26e0*/  IMAD R0, R41.reuse, R4, R42 ;  /* 0x0000000429007224 */ /* 0x040fe200078e022a */
[----:B------:R-:W-:Y:S01]  /*26f0*/  IABS R42, R29 ;  /* 0x0000001d002a7213 */ /* 0x000fe20000000000 */
[----:B------:R-:W-:Y:S01]  /*2700*/  @!P5 IMAD.IADD R36, R36, 0x1, -R41 ;  /* 0x000000012424d824 */ /* 0x000fe200078e0a29 */
[----:B------:R-:W-:Y:S01]  /*2710*/  ISETP.GT.U32.AND P5, PT, R41, R20, PT ;  /* 0x000000142900720c */ /* 0x000fe20003fa4070 */
[----:B------:R-:W-:-:S04]  /*2720*/  IMAD.HI.U32 R15, R21, R46, RZ ;  /* 0x0000002e150f7227 */ /* 0x000fc800078e00ff */
[----:B------:R-:W-:Y:S02]  /*2730*/  IMAD.MOV R15, RZ, RZ, -R15 ;  /* 0x000000ffff0f7224 */ /* 0x000fe400078e0a0f */
[--C-:B------:R-:W-:Y:S01]  /*2740*/  @!P6 IMAD.IADD R31, R31, 0x1, -R41.reuse ;  /* 0x000000011f1fe824 */ /* 0x100fe200078e0a29 */
[----:B------:R-:W-:Y:S01]  /*2750*/  ISETP.GT.U32.AND P6, PT, R41, R0, PT ;  /* 0x000000002900720c */ /* 0x000fe20003fc4070 */
[--C-:B------:R-:W-:Y:S02]  /*2760*/  @!P4 IMAD.IADD R33, R33, 0x1, -R41.reuse ;  /* 0x000000012121c824 */ /* 0x100fe400078e0a29 */
[----:B------:R-:W-:Y:S02]  /*2770*/  @!P2 IMAD.MOV R16, RZ, RZ, -R16 ;  /* 0x000000ffff10a224 */ /* 0x000fe400078e0a10 */
[----:B------:R-:W-:Y:S01]  /*2780*/  @!P5 IMAD.IADD R20, R20, 0x1, -R41 ;  /* 0x000000011414d824 */ /* 0x000fe200078e0a29 */
[C---:B------:R-:W-:Y:S01]  /*2790*/  ISETP.GT.U32.AND P4, PT, R41.reuse, R33, PT ;  /* 0x000000212900720c */ /* 0x040fe20003f84070 */
[C---:B------:R-:W-:Y:S01]  /*27a0*/  IMAD R4, R41.reuse, R15, R46 ;  /* 0x0000000f29047224 */ /* 0x040fe200078e022e */
[----:B------:R-:W-:Y:S01]  /*27b0*/  ISETP.GT.U32.AND P5, PT, R41, R31, PT ;  /* 0x0000001f2900720c */ /* 0x000fe20003fa4070 */
[----:B------:R-:W-:Y:S01]  /*27c0*/  IMAD.HI.U32 R15, R21, R42, RZ ;  /* 0x0000002a150f7227 */ /* 0x000fe200078e00ff */
[----:B------:R0:W-:Y:S01]  /*27d0*/  STL [R1+0x714], R16 ;  /* 0x0007141001007387 */ /* 0x0001e20000100800 */
[----:B------:R-:W-:-:S02]  /*27e0*/  IABS R46, R30 ;  /* 0x0000001e002e7213 */ /* 0x000fc40000000000 */
[--C-:B------:R-:W-:Y:S01]  /*27f0*/  @!P6 IMAD.IADD R0, R0, 0x1, -R41.reuse ;  /* 0x000000010000e824 */ /* 0x100fe200078e0a29 */
[----:B------:R-:W-:Y:S01]  /*2800*/  ISETP.GT.U32.AND P2, PT, R41, R20, PT ;  /* 0x000000142900720c */ /* 0x000fe20003f44070 */
[----:B------:R-:W-:Y:S01]  /*2810*/  IMAD.HI.U32 R17, R21, R50, RZ ;  /* 0x0000003215117227 */ /* 0x000fe200078e00ff */
[----:B------:R-:W-:Y:S02]  /*2820*/  STL [R1+0x8d0], R52 ;  /* 0x0008d03401007387 */ /* 0x000fe40000100800 */
[----:B------:R-:W-:Y:S01]  /*2830*/  ISETP.GT.U32.AND P6, PT, R41, R0, PT ;  /* 0x000000002900720c */ /* 0x000fe20003fc4070 */
[----:B------:R-:W-:Y:S01]  /*2840*/  @!P4 IMAD.IADD R33, R33, 0x1, -R41 ;  /* 0x000000012121c824 */ /* 0x000fe200078e0a29 */
[----:B------:R-:W-:Y:S01]  /*2850*/  ISETP.GT.U32.AND P4, PT, R41, R4, PT ;  /* 0x000000042900720c */ /* 0x000fe20003f84070 */
[----:B0-----:R-:W-:Y:S02]  /*2860*/  IMAD.MOV R16, RZ, RZ, -R15 ;  /* 0x000000ffff107224 */ /* 0x001fe400078e0a0f */
[----:B------:R-:W-:-:S04]  /*2870*/  IMAD.HI.U32 R15, R21, R46, RZ ;  /* 0x0000002e150f7227 */ /* 0x000fc800078e00ff */
[----:B------:R-:W-:Y:S01]  /*2880*/  IMAD R43, R41, R16, R42 ;  /* 0x00000010292b7224 */ /* 0x000fe200078e022a */
[----:B------:R-:W-:Y:S01]  /*2890*/  LOP3.LUT R42, R6, 0x5c, RZ, 0xfc, !PT ;  /* 0x0000005c062a7812 */ /* 0x000fe200078efcff */
[----:B------:R-:W-:Y:S02]  /*28a0*/  @!P5 IMAD.IADD R31, R31, 0x1, -R41 ;  /* 0x000000011f1fd824 */ /* 0x000fe400078e0a29 */
[----:B------:R-:W-:Y:S01]  /*28b0*/  IMAD.MOV R15, RZ, RZ, -R15 ;  /* 0x000000ffff0f7224 */ /* 0x000fe200078e0a0f */
[C---:B------:R-:W-:Y:S01]  /*28c0*/  ISETP.GT.U32.AND P5, PT, R41.reuse, R43, PT ;  /* 0x0000002b2900720c */ /* 0x040fe20003fa4070 */
[--C-:B------:R-:W-:Y:S01]  /*28d0*/  @!P6 IMAD.IADD R0, R0, 0x1, -R41.reuse ;  /* 0x000000010000e824 */ /* 0x100fe200078e0a29 */
[----:B------:R0:W-:Y:S01]  /*28e0*/  STL [R1+0x8dc], R42 ;  /* 0x0008dc2a01007387 */ /* 0x0001e20000100800 */
[----:B------:R-:W-:Y:S02]  /*28f0*/  IMAD R51, R41, R15, R46 ;  /* 0x0000000f29337224 */ /* 0x000fe400078e022e */
[----:B------:R-:W-:-:S02]  /*2900*/  @!P4 IMAD.IADD R4, R4, 0x1, -R41 ;  /* 0x000000010404c824 */ /* 0x000fc400078e0a29 */
[----:B------:R-:W-:Y:S01]  /*2910*/  IMAD.HI.U32 R16, R21, R48, RZ ;  /* 0x0000003015107227 */ /* 0x000fe200078e00ff */
[C---:B------:R-:W-:Y:S02]  /*2920*/  ISETP.GT.U32.AND P6, PT, R41.reuse, R51, PT ;  /* 0x000000332900720c */ /* 0x040fe40003fc4070 */
[----:B------:R-:W-:Y:S01]  /*2930*/  ISETP.GT.U32.AND P4, PT, R41, R4, PT ;  /* 0x000000042900720c */ /* 0x000fe20003f84070 */
[----:B------:R-:W-:Y:S01]  /*2940*/  IMAD.MOV R16, RZ, RZ, -R16 ;  /* 0x000000ffff107224 */ /* 0x000fe200078e0a10 */
[----:B0-----:R-:W-:Y:S01]  /*2950*/  IABS R42, R42 ;  /* 0x0000002a002a7213 */ /* 0x001fe20000000000 */
[----:B------:R-:W-:Y:S02]  /*2960*/  @!P5 IMAD.IADD R43, R43, 0x1, -R41 ;  /* 0x000000012b2bd824 */ /* 0x000fe400078e0a29 */
[C---:B------:R-:W-:Y:S01]  /*2970*/  IMAD R47, R41.reuse, R16, R48 ;  /* 0x00000010292f7224 */ /* 0x040fe200078e0230 */
[----:B------:R-:W-:Y:S01]  /*2980*/  IABS R16, R52 ;  /* 0x0000003400107213 */ /* 0x000fe20000000000 */
[----:B------:R-:W-:Y:S01]  /*2990*/  IMAD.MOV R17, RZ, RZ, -R17 ;  /* 0x000000ffff117224 */ /* 0x000fe200078e0a11 */
[----:B------:R-:W-:Y:S01]  /*29a0*/  ISETP.GT.U32.AND P5, PT, R41, R43, PT ;  /* 0x0000002b2900720c */ /* 0x000fe20003fa4070 */
[--C-:B------:R-:W-:Y:S01]  /*29b0*/  @!P2 IMAD.IADD R20, R20, 0x1, -R41.reuse ;  /* 0x000000011414a824 */ /* 0x100fe200078e0a29 */
[----:B------:R-:W-:Y:S01]  /*29c0*/  ISETP.GE.AND P2, PT, R19, RZ, PT ;  /* 0x000000ff1300720c */ /* 0x000fe20003f46270 */
[--C-:B------:R-:W-:Y:S01]  /*29d0*/  @!P6 IMAD.IADD R51, R51, 0x1, -R41.reuse ;  /* 0x000000013333e824 */ /* 0x100fe200078e0a29 */
[C---:B------:R-:W-:Y:S01]  /*29e0*/  LOP3.LUT R19, R6.reuse, 0x5e, RZ, 0xfc, !PT ;  /* 0x0000005e06137812 */ /* 0x040fe200078efcff */
[----:B------:R-:W-:Y:S01]  /*29f0*/  IMAD R45, R41, R17, R50 ;  /* 0x00000011292d7224 */ /* 0x000fe200078e0232 */
[----:B------:R-:W-:Y:S01]  /*2a00*/  LOP3.LUT R17, R6, 0x60, RZ, 0xfc, !PT ;  /* 0x0000006006117812 */ /* 0x000fe200078efcff */
[----:B------:R-:W-:Y:S01]  /*2a10*/  IMAD.HI.U32 R15, R21, R16, RZ ;  /* 0x00000010150f7227 */ /* 0x000fe200078e00ff */
[C---:B------:R-:W-:Y:S01]  /*2a20*/  ISETP.GT.U32.AND P6, PT, R41.reuse, R51, PT ;  /* 0x000000332900720c */ /* 0x040fe20003fc4070 */
[----:B------:R-:W-:Y:S01]  /*2a30*/  STL [R1+0x8d8], R19 ;  /* 0x0008d81301007387 */ /* 0x000fe20000100800 */
[----:B------:R-:W-:Y:S01]  /*2a40*/  IABS R46, R17 ;  /* 0x00000011002e7213 */ /* 0x000fe20000000000 */
[--C-:B------:R-:W-:Y:S01]  /*2a50*/  @!P4 IMAD.IADD R4, R4, 0x1, -R41.reuse ;  /* 0x000000010404c824 */ /* 0x100fe200078e0a29 */
[----:B------:R-:W-:Y:S01]  /*2a60*/  ISETP.GT.U32.AND P4, PT, R41, R47, PT ;  /* 0x0000002f2900720c */ /* 0x000fe20003f84070 */
[----:B------:R-:W-:Y:S01]  /*2a70*/  @!P5 IMAD.IADD R43, R43, 0x1, -R41 ;  /* 0x000000012b2bd824 */ /* 0x000fe200078e0a29 */
[----:B------:R0:W-:Y:S01]  /*2a80*/  STL [R1+0x8e4], R17 ;  /* 0x0008e41101007387 */ /* 0x0001e20000100800 */
[----:B------:R-:W-:Y:S01]  /*2a90*/  IMAD.MOV R15, RZ, RZ, -R15 ;  /* 0x000000ffff0f7224 */ /* 0x000fe200078e0a0f */
[----:B------:R-:W-:Y:S01]  /*2aa0*/  ISETP.GT.U32.AND P5, PT, R41, R45, PT ;  /* 0x0000002d2900720c */ /* 0x000fe20003fa4070 */
[----:B------:R-:W-:Y:S01]  /*2ab0*/  @!P2 IMAD.MOV R34, RZ, RZ, -R34 ;  /* 0x000000ffff22a224 */ /* 0x000fe200078e0a22 */
[----:B------:R1:W-:Y:S01]  /*2ac0*/  STL [R1+0x6cc], R43 ;  /* 0x0006cc2b01007387 */ /* 0x0003e20000100800 */
[----:B------:R-:W-:-:S02]  /*2ad0*/  IABS R92, R19 ;  /* 0x00000013005c7213 */ /* 0x000fc40000000000 */
[--C-:B------:R-:W-:Y:S02]  /*2ae0*/  @!P6 IMAD.IADD R51, R51, 0x1, -R41.reuse ;  /* 0x000000013333e824 */ /* 0x100fe400078e0a29 */
[----:B0-----:R-:W-:Y:S02]  /*2af0*/  IMAD.MOV.U32 R17, RZ, RZ, R14 ;  /* 0x000000ffff117224 */ /* 0x001fe400078e000e */
[--C-:B------:R-:W-:Y:S01]  /*2b00*/  @!P4 IMAD.IADD R47, R47, 0x1, -R41.reuse ;  /* 0x000000012f2fc824 */ /* 0x100fe200078e0a29 */
[----:B------:R-:W-:Y:S01]  /*2b10*/  STL [R1+0x6c8], R51 ;  /* 0x0006c83301007387 */ /* 0x000fe20000100800 */
[----:B-1----:R-:W-:Y:S02]  /*2b20*/  IMAD R43, R41, R15, R16 ;  /* 0x0000000f292b7224 */ /* 0x002fe400078e0210 */
[----:B------:R-:W-:Y:S01]  /*2b30*/  @!P5 IMAD.IADD R45, R45, 0x1, -R41 ;  /* 0x000000012d2dd824 */ /* 0x000fe200078e0a29 */
[----:B------:R-:W-:Y:S01]  /*2b40*/  ISETP.GT.U32.AND P4, PT, R41, R47, PT ;  /* 0x0000002f2900720c */ /* 0x000fe20003f84070 */
[----:B------:R-:W-:Y:S01]  /*2b50*/  IMAD.HI.U32 R15, R21, R42, RZ ;  /* 0x0000002a150f7227 */ /* 0x000fe200078e00ff */
[----:B------:R-:W-:-:S02]  /*2b60*/  ISETP.GT.U32.AND P6, PT, R41, R43, PT ;  /* 0x0000002b2900720c */ /* 0x000fc40003fc4070 */
[----:B------:R-:W-:Y:S01]  /*2b70*/  ISETP.GT.U32.AND P5, PT, R41, R45, PT ;  /* 0x0000002d2900720c */ /* 0x000fe20003fa4070 */
[----:B------:R-:W-:Y:S01]  /*2b80*/  @!P0 IMAD.MOV R17, RZ, RZ, -R17 ;  /* 0x000000ffff118224 */ /* 0x000fe200078e0a11 */
[----:B------:R-:W-:Y:S01]  /*2b90*/  ISETP.GE.AND P0, PT, R18, RZ, PT ;  /* 0x000000ff1200720c */ /* 0x000fe20003f06270 */
[----:B------:R-:W-:Y:S01]  /*2ba0*/  IMAD.HI.U32 R16, R21, R92, RZ ;  /* 0x0000005c15107227 */ /* 0x000fe200078e00ff */
[----:B------:R-:W-:Y:S02]  /*2bb0*/  LOP3.LUT R18, R6, 0x62, RZ, 0xfc, !PT ;  /* 0x0000006206127812 */ /* 0x000fe400078efcff */
[----:B------:R0:W-:Y:S01]  /*2bc0*/  STL [R1+0x710], R17 ;  /* 0x0007101101007387 */ /* 0x0001e20000100800 */
[----:B------:R-:W-:Y:S02]  /*2bd0*/  IMAD.MOV R15, RZ, RZ, -R15 ;  /* 0x000000ffff0f7224 */ /* 0x000fe400078e0a0f */
[----:B------:R-:W-:Y:S02]  /*2be0*/  IMAD.MOV R16, RZ, RZ, -R16 ;  /* 0x000000ffff107224 */ /* 0x000fe400078e0a10 */
[----:B------:R-:W-:-:S02]  /*2bf0*/  @!P6 IMAD.IADD R43, R43, 0x1, -R41 ;  /* 0x000000012b2be824 */ /* 0x000fc400078e0a29 */
[----:B------:R-:W-:-:S03]  /*2c00*/  IMAD.HI.U32 R14, R21, R46, RZ ;  /* 0x0000002e150e7227 */ /* 0x000fc600078e00ff */
[C---:B------:R-:W-:Y:S01]  /*2c10*/  ISETP.GT.U32.AND P6, PT, R41.reuse, R43, PT ;  /* 0x0000002b2900720c */ /* 0x040fe20003fc4070 */
[----:B0-----:R-:W-:Y:S01]  /*2c20*/  IMAD R17, R41, R15, R42 ;  /* 0x0000000f29117224 */ /* 0x001fe200078e022a */
[C---:B------:R-:W-:Y:S01]  /*2c30*/  LOP3.LUT R42, R6.reuse, 0x64, RZ, 0xfc, !PT ;  /* 0x00000064062a7812 */ /* 0x040fe200078efcff */
[--C-:B------:R-:W-:Y:S01]  /*2c40*/  @!P4 IMAD.IADD R47, R47, 0x1, -R41.reuse ;  /* 0x000000012f2fc824 */ /* 0x100fe200078e0a29 */
[C---:B------:R-:W-:Y:S01]  /*2c50*/  LOP3.LUT R15, R6.reuse, 0x66, RZ, 0xfc, !PT ;  /* 0x00000066060f7812 */ /* 0x040fe200078efcff */
[C---:B------:R-:W-:Y:S01]  /*2c60*/  IMAD R92, R41.reuse, R16, R92 ;  /* 0x00000010295c7224 */ /* 0x040fe200078e025c */
[----:B------:R-:W-:Y:S01]  /*2c70*/  ISETP.GT.U32.AND P4, PT, R41, R17, PT ;  /* 0x000000112900720c */ /* 0x000fe20003f84070 */
[----:B------:R-:W-:Y:S01]  /*2c80*/  IMAD.MOV R14, RZ, RZ, -R14 ;  /* 0x000000ffff0e7224 */ /* 0x000fe200078e0a0e */
[----:B------:R0:W-:Y:S01]  /*2c90*/  STL [R1+0x6c4], R47 ;  /* 0x0006c42f01007387 */ /* 0x0001e20000100800 */
[--C-:B------:R-:W-:Y:S01]  /*2ca0*/  @!P5 IMAD.IADD R45, R45, 0x1, -R41.reuse ;  /* 0x000000012d2dd824 */ /* 0x100fe200078e0a29 */
[C---:B------:R-:W-:Y:S01]  /*2cb0*/  ISETP.GT.U32.AND P5, PT, R41.reuse, R92, PT ;  /* 0x0000005c2900720c */ /* 0x040fe20003fa4070 */
[----:B------:R-:W-:Y:S01]  /*2cc0*/  IMAD R19, R41, R14, R46 ;  /* 0x0000000e29137224 */ /* 0x000fe200078e022e */
[----:B------:R1:W-:Y:S01]  /*2cd0*/  STL [R1+0x8e0], R18 ;  /* 0x0008e01201007387 */ /* 0x0003e20000100800 */
[--C-:B------:R-:W-:Y:S01]  /*2ce0*/  @!P6 IMAD.IADD R43, R43, 0x1, -R41.reuse ;  /* 0x000000012b2be824 */ /* 0x100fe200078e0a29 */
[----:B------:R-:W-:Y:S01]  /*2cf0*/  IABS R14, R42 ;  /* 0x0000002a000e7213 */ /* 0x000fe20000000000 */
[----:B------:R-:W-:Y:S01]  /*2d00*/  @!P0 IMAD.MOV R44, RZ, RZ, -R44 ;  /* 0x000000ffff2c8224 */ /* 0x000fe200078e0a2c */
[----:B------:R-:W-:Y:S01]  /*2d10*/  ISETP.GT.U32.AND P6, PT, R41, R19, PT ;  /* 0x000000132900720c */ /* 0x000fe20003fc4070 */
[----:B------:R3:W-:Y:S01]  /*2d20*/  STL [R1+0x8ec], R42 ;  /* 0x0008ec2a01007387 */ /* 0x0007e20000100800 */
[----:B------:R-:W-:Y:S01]  /*2d30*/  IABS R16, R15 ;  /* 0x0000000f00107213 */ /* 0x000fe20000000000 */
[--C-:B------:R-:W-:Y:S01]  /*2d40*/  @!P4 IMAD.IADD R17, R17, 0x1, -R41.reuse ;  /* 0x000000011111c824 */ /* 0x100fe200078e0a29 */
[----:B0-----:R-:W-:Y:S01]  /*2d50*/  LOP3.LUT R47, R6, 0x72, RZ, 0xfc, !PT ;  /* 0x00000072062f7812 */ /* 0x001fe200078efcff */
[----:B------:R0:W-:Y:S01]  /*2d60*/  STL [R1+0x8e8], R15 ;  /* 0x0008e80f01007387 */ /* 0x0001e20000100800 */
[----:B-1----:R-:W-:Y:S01]  /*2d70*/  IABS R18, R18 ;  /* 0x0000001200127213 */ /* 0x002fe20000000000 */
[--C-:B------:R-:W-:Y:S01]  /*2d80*/  @!P5 IMAD.IADD R92, R92, 0x1, -R41.reuse ;  /* 0x000000015c5cd824 */ /* 0x100fe200078e0a29 */
[C---:B------:R-:W-:Y:S01]  /*2d90*/  ISETP.GT.U32.AND P4, PT, R41.reuse, R17, PT ;  /* 0x000000112900720c */ /* 0x040fe20003f84070 */
[----:B------:R-:W-:Y:S01]  /*2da0*/  STL [R1+0x6c0], R45 ;  /* 0x0006c02d01007387 */ /* 0x000fe20000100800 */
[----:B------:R-:W-:Y:S01]  /*2db0*/  LOP3.LUT R46, R6, 0x74, RZ, 0xfc, !PT ;  /* 0x00000074062e7812 */ /* 0x000fe200078efcff */
[----:B---3--:R-:W-:Y:S01]  /*2dc0*/  IMAD.MOV.U32 R42, RZ, RZ, R12 ;  /* 0x000000ffff2a7224 */ /* 0x008fe200078e000c */
[----:B------:R-:W-:Y:S01]  /*2dd0*/  ISETP.GT.U32.AND P5, PT, R41, R92, PT ;  /* 0x0000005c2900720c */ /* 0x000fe20003fa4070 */
[----:B------:R-:W-:Y:S01]  /*2de0*/  IMAD.HI.U32 R12, R21, R18, RZ ;  /* 0x00000012150c7227 */ /* 0x000fe200078e00ff */
[----:B------:R1:W-:Y:S03]  /*2df0*/  STL [R1+0x6ac], R43 ;  /* 0x0006ac2b01007387 */ /* 0x0003e60000100800 */
[----:B------:R-:W-:-:S02]  /*2e00*/  @!P6 IMAD.IADD R19, R19, 0x1, -R41 ;  /* 0x000000011313e824 */ /* 0x000fc400078e0a29 */
[----:B------:R-:W-:Y:S02]  /*2e10*/  IMAD.MOV R12, RZ, RZ, -R12 ;  /* 0x000000ffff0c7224 */ /* 0x000fe400078e0a0c */
[----:B0-----:R-:W-:Y:S01]  /*2e20*/  IMAD.HI.U32 R15, R21, R14, RZ ;  /* 0x0000000e150f7227 */ /* 0x001fe200078e00ff */
[----:B------:R-:W-:Y:S02]  /*2e30*/  ISETP.GT.U32.AND P6, PT, R41, R19, PT ;  /* 0x000000132900720c */ /* 0x000fe40003fc4070 */
[C---:B-1----:R-:W-:Y:S01]  /*2e40*/  LOP3.LUT R43, R6.reuse, 0x68, RZ, 0xfc, !PT ;  /* 0x00000068062b7812 */ /* 0x042fe200078efcff */
[----:B------:R-:W-:Y:S01]  /*2e50*/  @!P1 IMAD.MOV R42, RZ, RZ, -R42 ;  /* 0x000000ffff2a9224 */ /* 0x000fe200078e0a2a */
[----:B------:R-:W-:Y:S01]  /*2e60*/  ISETP.GE.AND P1, PT, R11, RZ, PT ;  /* 0x000000ff0b00720c */ /* 0x000fe20003f26270 */
[----:B------:R-:W-:Y:S01]  /*2e70*/  @!P4 IMAD.IADD R17, R17, 0x1, -R41 ;  /* 0x000000011111c824 */ /* 0x000fe200078e0a29 */
[----:B------:R-:W-:Y:S01]  /*2e80*/  ISETP.GE.AND P4, PT, R13, RZ, PT ;  /* 0x000000ff0d00720c */ /* 0x000fe20003f86270 */
[C---:B------:R-:W-:Y:S01]  /*2e90*/  IMAD R18, R41.reuse, R12, R18 ;  /* 0x0000000c29127224 */ /* 0x040fe200078e0212 */
[----:B------:R0:W-:Y:S01]  /*2ea0*/  STL [R1+0x70c], R42 ;  /* 0x00070c2a01007387 */ /* 0x0001e20000100800 */
[----:B------:R-:W-:Y:S01]  /*2eb0*/  IMAD.MOV R15, RZ, RZ, -R15 ;  /* 0x000000ffff0f7224 */ /* 0x000fe200078e0a0f */
[----:B------:R-:W-:Y:S01]  /*2ec0*/  LOP3.LUT R13, R6, 0x6c, RZ, 0xfc, !PT ;  /* 0x0000006c060d7812 */ /* 0x000fe200078efcff */
[----:B------:R-:W-:Y:S01]  /*2ed0*/  @!P5 IMAD.IADD R92, R92, 0x1, -R41 ;  /* 0x000000015c5cd824 */ /* 0x000fe200078e0a29 */
[----:B------:R1:W-:Y:S01]  /*2ee0*/  STL [R1+0x6a8], R17 ;  /* 0x0006a81101007387 */ /* 0x0003e20000100800 */
[----:B------:R-:W-:Y:S01]  /*2ef0*/  ISETP.GT.U32.AND P5, PT, R41, R18, PT ;  /* 0x000000122900720c */ /* 0x000fe20003fa4070 */
[----:B------:R-:W-:Y:S01]  /*2f00*/  IMAD.HI.U32 R11, R21, R16, RZ ;  /* 0x00000010150b7227 */ /* 0x000fe200078e00ff */
[C---:B------:R-:W-:Y:S01]  /*2f10*/  LOP3.LUT R12, R6.reuse, 0x6e, RZ, 0xfc, !PT ;  /* 0x0000006e060c7812 */ /* 0x040fe200078efcff */
[----:B------:R3:W-:Y:S01]  /*2f20*/  STL [R1+0x8f4], R43 ;  /* 0x0008f42b01007387 */ /* 0x0007e20000100800 */
[----:B0-----:R-:W-:Y:S01]  /*2f30*/  LOP3.LUT R42, R6, 0x6a, RZ, 0xfc, !PT ;  /* 0x0000006a062a7812 */ /* 0x001fe200078efcff */
[----:B------:R-:W-:-:S02]  /*2f40*/  IMAD.MOV R11, RZ, RZ, -R11 ;  /* 0x000000ffff0b7224 */ /* 0x000fc400078e0a0b */
[--C-:B------:R-:W-:Y:S02]  /*2f50*/  @!P6 IMAD.IADD R19, R19, 0x1, -R41.reuse ;  /* 0x000000011313e824 */ /* 0x100fe400078e0a29 */
[C---:B-1----:R-:W-:Y:S01]  /*2f60*/  IMAD R17, R41.reuse, R15, R14 ;  /* 0x0000000f29117224 */ /* 0x042fe200078e020e */
[----:B------:R-:W-:Y:S01]  /*2f70*/  IABS R15, R43 ;  /* 0x0000002b000f7213 */ /* 0x000fe20000000000 */
[----:B------:R0:W-:Y:S01]  /*2f80*/  STL [R1+0x8f0], R42 ;  /* 0x0008f02a01007387 */ /* 0x0001e20000100800 */
[----:B------:R-:W-:Y:S01]  /*2f90*/  IABS R14, R42 ;  /* 0x0000002a000e7213 */ /* 0x000fe20000000000 */
[C---:B------:R-:W-:Y:S01]  /*2fa0*/  IMAD R16, R41.reuse, R11, R16 ;  /* 0x0000000b29107224 */ /* 0x040fe200078e0210 */
[C---:B------:R-:W-:Y:S01]  /*2fb0*/  ISETP.GT.U32.AND P6, PT, R41.reuse, R17, PT ;  /* 0x000000112900720c */ /* 0x040fe20003fc4070 */
[----:B------:R-:W-:Y:S01]  /*2fc0*/  @!P5 IMAD.IADD R18, R18, 0x1, -R41 ;  /* 0x000000011212d824 */ /* 0x000fe200078e0a29 */
[----:B------:R1:W-:Y:S01]  /*2fd0*/  STL [R1+0x914], R13 ;  /* 0x0009140d01007387 */ /* 0x0003e20000100800 */
[----:B------:R-:W-:Y:S01]  /*2fe0*/  IMAD.MOV.U32 R45, RZ, RZ, R9 ;  /* 0x000000ffff2d7224 */ /* 0x000fe200078e0009 */
[----:B------:R-:W-:Y:S01]  /*2ff0*/  ISETP.GT.U32.AND P5, PT, R41, R16, PT ;  /* 0x000000102900720c */ /* 0x000fe20003fa4070 */
[----:B---3--:R-:W-:Y:S01]  /*3000*/  IMAD.HI.U32 R43, R21, R14, RZ ;  /* 0x0000000e152b7227 */ /* 0x008fe200078e00ff */
[----:B------:R3:W-:Y:S01]  /*3010*/  STL [R1+0x910], R12 ;  /* 0x0009100c01007387 */ /* 0x0007e20000100800 */
[----:B------:R-:W-:-:S02]  /*3020*/  LOP3.LUT R11, R6, 0x70, RZ, 0xfc, !PT ;  /* 0x00000070060b7812 */ /* 0x000fc400078efcff */
[----:B0-----:R-:W-:Y:S01]  /*3030*/  IMAD.HI.U32 R42, R21, R15, RZ ;  /* 0x0000000f152a7227 */ /* 0x001fe200078e00ff */
[----:B-1----:R-:W-:-:S03]  /*3040*/  IABS R13, R13 ;  /* 0x0000000d000d7213 */ /* 0x002fc60000000000 */
[----:B------:R-:W-:Y:S01]  /*3050*/  IMAD.MOV R42, RZ, RZ, -R42 ;  /* 0x000000ffff2a7224 */ /* 0x000fe200078e0a2a */
[----:B------:R0:W-:Y:S01]  /*3060*/  STL [R1+0x918], R11 ;  /* 0x0009180b01007387 */ /* 0x0001e20000100800 */
[----:B------:R-:W-:Y:S01]  /*3070*/  @!P6 IMAD.IADD R17, R17, 0x1, -R41 ;  /* 0x000000011111e824 */ /* 0x000fe200078e0a29 */
[----:B---3--:R-:W-:Y:S01]  /*3080*/  IABS R12, R12 ;  /* 0x0000000c000c7213 */ /* 0x008fe20000000000 */
[C---:B------:R-:W-:Y:S02]  /*3090*/  IMAD R15, R41.reuse, R42, R15 ;  /* 0x0000002a290f7224 */ /* 0x040fe400078e020f */
[----:B------:R-:W-:Y:S01]  /*30a0*/  @!P5 IMAD.IADD R16, R16, 0x1, -R41 ;  /* 0x000000011010d824 */ /* 0x000fe200078e0a29 */
[C---:B------:R-:W-:Y:S01]  /*30b0*/  ISETP.GT.U32.AND P5, PT, R41.reuse, R18, PT ;  /* 0x000000122900720c */ /* 0x040fe20003fa4070 */
[----:B------:R-:W-:Y:S01]  /*30c0*/  @!P3 IMAD.MOV R45, RZ, RZ, -R45 ;  /* 0x000000ffff2db224 */ /* 0x000fe200078e0a2d */
[----:B------:R-:W-:Y:S01]  /*30d0*/  ISETP.GT.U32.AND P6, PT, R41, R15, PT ;  /* 0x0000000f2900720c */ /* 0x000fe20003fc4070 */
[----:B------:R-:W-:Y:S01]  /*30e0*/  IMAD.HI.U32 R42, R21, R13, RZ ;  /* 0x0000000d152a7227 */ /* 0x000fe200078e00ff */
[----:B------:R-:W-:-:S02]  /*30f0*/  ISETP.GT.U32.AND P3, PT, R41, R16, PT ;  /* 0x000000102900720c */ /* 0x000fc40003f64070 */
[----:B0-----:R-:W-:Y:S01]  /*3100*/  IABS R11, R11 ;  /* 0x0000000b000b7213 */ /* 0x001fe20000000000 */
[----:B------:R-:W-:Y:S01]  /*3110*/  IMAD.MOV R43, RZ, RZ, -R43 ;  /* 0x000000ffff2b7224 */ /* 0x000fe200078e0a2b */
[----:B------:R0:W-:Y:S01]  /*3120*/  STL [R1+0x708], R45 ;  /* 0x0007082d01007387 */ /* 0x0001e20000100800 */
[----:B------:R-:W-:Y:S01]  /*3130*/  IMAD.MOV R42, RZ, RZ, -R42 ;  /* 0x000000ffff2a7224 */ /* 0x000fe200078e0a2a */
[C---:B------:R-:W-:Y:S01]  /*3140*/  ISETP.GT.U32.AND P2, PT, R41.reuse, R17, PT ;  /* 0x000000112900720c */ /* 0x040fe20003f44070 */
[----:B------:R-:W-:Y:S01]  /*3150*/  IMAD R14, R41, R43, R14 ;  /* 0x0000002b290e7224 */ /* 0x000fe200078e020e */
[----:B------:R1:W-:Y:S01]  /*3160*/  STL [R1+0x704], R34 ;  /* 0x0007042201007387 */ /* 0x0003e20000100800 */
[----:B------:R-:W-:-:S03]  /*3170*/  IMAD.HI.U32 R9, R21, R12, RZ ;  /* 0x0000000c15097227 */ /* 0x000fc600078e00ff */
[----:B------:R-:W-:Y:S01]  /*3180*/  STL [R1+0x904], R47 ;  /* 0x0009042f01007387 */ /* 0x000fe20000100800 */
[----:B------:R-:W-:Y:S01]  /*3190*/  @!P6 IMAD.IADD R15, R15, 0x1, -R41 ;  /* 0x000000010f0fe824 */ /* 0x000fe200078e0a29 */
[----:B0-----:R-:W-:Y:S01]  /*31a0*/  LOP3.LUT R45, R6, 0x76, RZ, 0xfc, !PT ;  /* 0x00000076062d7812 */ /* 0x001fe200078efcff */
[C---:B------:R-:W-:Y:S01]  /*31b0*/  IMAD R13, R41.reuse, R42, R13 ;  /* 0x0000002a290d7224 */ /* 0x040fe200078e020d */
[----:B------:R-:W-:Y:S01]  /*31c0*/  STL [R1+0x908], R46 ;  /* 0x0009082e01007387 */ /* 0x000fe20000100800 */
[----:B------:R-:W-:Y:S01]  /*31d0*/  @!P5 IMAD.IADD R18, R18, 0x1, -R41 ;  /* 0x000000011212d824 */ /* 0x000fe200078e0a29 */
[C---:B------:R-:W-:Y:S01]  /*31e0*/  ISETP.GT.U32.AND P6, PT, R41.reuse, R15, PT ;  /* 0x0000000f2900720c */ /* 0x040fe20003fc4070 */
[----:B------:R-:W-:Y:S01]  /*31f0*/  IMAD.MOV R9, RZ, RZ, -R9 ;  /* 0x000000ffff097224 */ /* 0x000fe200078e0a09 */
[----:B------:R-:W-:Y:S01]  /*3200*/  ISETP.GT.U32.AND P5, PT, R41, R14, PT ;  /* 0x0000000e2900720c */ /* 0x000fe20003fa4070 */
[----:B-1----:R-:W-:Y:S01]  /*3210*/  IMAD.HI.U32 R34, R21, R11, RZ ;  /* 0x0000000b15227227 */ /* 0x002fe200078e00ff */
[----:B------:R-:W-:Y:S03]  /*3220*/  STL [R1+0x90c], R45 ;  /* 0x00090c2d01007387 */ /* 0x000fe60000100800 */
[--C-:B------:R-:W-:Y:S01]  /*3230*/  @!P3 IMAD.IADD R16, R16, 0x1, -R41.reuse ;  /* 0x000000011010b824 */ /* 0x100fe200078e0a29 */
[C---:B------:R-:W-:Y:S01]  /*3240*/  ISETP.GT.U32.AND P3, PT, R41.reuse, R13, PT ;  /* 0x0000000d2900720c */ /* 0x040fe20003f64070 */
[----:B------:R-:W-:Y:S01]  /*3250*/  IMAD R12, R41, R9, R12 ;  /* 0x00000009290c7224 */ /* 0x000fe200078e020c */
[----:B------:R-:W-:Y:S01]  /*3260*/  IABS R9, R46 ;  /* 0x0000002e00097213 */ /* 0x000fe20000000000 */
[----:B------:R-:W-:Y:S01]  /*3270*/  IMAD.MOV R34, RZ, RZ, -R34 ;  /* 0x000000ffff227224 */ /* 0x000fe200078e0a22 */
[----:B------:R0:W-:Y:S01]  /*3280*/  STL [R1+0x700], R44 ;  /* 0x0007002c01007387 */ /* 0x0001e20000100800 */
[----:B------:R-:W-:Y:S01]  /*3290*/  @!P6 IMAD.IADD R15, R15, 0x1, -R41 ;  /* 0x000000010f0fe824 */ /* 0x000fe200078e0a29 */
[C---:B------:R-:W-:Y:S01]  /*32a0*/  ISETP.GT.U32.AND P6, PT, R41.reuse, R12, PT ;  /* 0x0000000c2900720c */ /* 0x040fe20003fc4070 */
[----:B------:R-:W-:Y:S01]  /*32b0*/  IMAD R11, R41, R34, R11 ;  /* 0x00000022290b7224 */ /* 0x000fe200078e020b */
[----:B------:R-:W-:Y:S01]  /*32c0*/  IABS R34, R47 ;  /* 0x0000002f00227213 */ /* 0x000fe20000000000 */
[----:B------:R-:W-:-:S02]  /*32d0*/  @!P5 IMAD.IADD R14, R14, 0x1, -R41 ;  /* 0x000000010e0ed824 */ /* 0x000fc400078e0a29 */
[----:B------:R-:W-:Y:S01]  /*32e0*/  IMAD.HI.U32 R42, R21, R9, RZ ;  /* 0x00000009152a7227 */ /* 0x000fe200078e00ff */
[----:B------:R-:W-:Y:S02]  /*32f0*/  ISETP.GT.U32.AND P5, PT, R41, R11, PT ;  /* 0x0000000b2900720c */ /* 0x000fe40003fa4070 */
[----:B0-----:R-:W-:Y:S01]  /*3300*/  LOP3.LUT R44, R6, 0x78, RZ, 0xfc, !PT ;  /* 0x00000078062c7812 */ /* 0x001fe200078efcff */
[--C-:B------:R-:W-:Y:S01]  /*3310*/  @!P3 IMAD.IADD R13, R13, 0x1, -R41.reuse ;  /* 0x000000010d0db824 */ /* 0x100fe200078e0a29 */
[----:B------:R-:W-:Y:S01]  /*3320*/  ISETP.GT.U32.AND P3, PT, R41, R14, PT ;  /* 0x0000000e2900720c */ /* 0x000fe20003f64070 */
[----:B------:R-:W-:Y:S02]  /*3330*/  IMAD.HI.U32 R43, R21, R34, RZ ;  /* 0x00000022152b7227 */ /* 0x000fe400078e00ff */
[----:B------:R0:W-:Y:S02]  /*3340*/  STL [R1+0x8f8], R44 ;  /* 0x0008f82c01007387 */ /* 0x0001e40000100800 */
[----:B------:R-:W-:Y:S01]  /*3350*/  @!P6 IMAD.IADD R12, R12, 0x1, -R41 ;  /* 0x000000010c0ce824 */ /* 0x000fe200078e0a29 */
[----:B------:R-:W-:Y:S01]  /*3360*/  ISETP.GT.U32.AND P6, PT, R41, R13, PT ;  /* 0x0000000d2900720c */ /* 0x000fe20003fc4070 */
[----:B------:R-:W-:-:S02]  /*3370*/  IMAD.MOV R43, RZ, RZ, -R43 ;  /* 0x000000ffff2b7224 */ /* 0x000fc400078e0a2b */
[--C-:B------:R-:W-:Y:S01]  /*3380*/  @!P5 IMAD.IADD R11, R11, 0x1, -R41.reuse ;  /* 0x000000010b0bd824 */ /* 0x100fe200078e0a29 */
[----:B------:R-:W-:Y:S01]  /*3390*/  ISETP.GT.U32.AND P5, PT, R41, R12, PT ;  /* 0x0000000c2900720c */ /* 0x000fe20003fa4070 */
[--C-:B------:R-:W-:Y:S01]  /*33a0*/  @!P2 IMAD.IADD R17, R17, 0x1, -R41.reuse ;  /* 0x000000011111a824 */ /* 0x100fe200078e0a29 */
[----:B------:R-:W-:Y:S01]  /*33b0*/  ISETP.GE.AND P2, PT, R8, RZ, PT ;  /* 0x000000ff0800720c */ /* 0x000fe20003f46270 */
[--C-:B------:R-:W-:Y:S01]  /*33c0*/  @!P3 IMAD.IADD R14, R14, 0x1, -R41.reuse ;  /* 0x000000010e0eb824 */ /* 0x100fe200078e0a29 */
[----:B------:R-:W-:Y:S01]  /*33d0*/  ISETP.GE.AND P3, PT, R10, RZ, PT ;  /* 0x000000ff0a00720c */ /* 0x000fe20003f66270 */
[C---:B------:R-:W-:Y:S01]  /*33e0*/  IMAD R10, R41.reuse, R43, R34 ;  /* 0x0000002b290a7224 */ /* 0x040fe200078e0222 */
[----:B------:R-:W-:Y:S01]  /*33f0*/  IABS R8, R45 ;  /* 0x0000002d00087213 */ /* 0x000fe20000000000 */
[----:B------:R-:W-:Y:S01]  /*3400*/  IMAD.MOV R42, RZ, RZ, -R42 ;  /* 0x000000ffff2a7224 */ /* 0x000fe200078e0a2a */
[----:B------:R-:W-:Y:S01]  /*3410*/  ISETP.GT.U32.AND P0, PT, R41, R11, PT ;  /* 0x0000000b2900720c */ /* 0x000fe20003f04070 */
[----:B------:R-:W-:Y:S01]  /*3420*/  @!P6 IMAD.IADD R13, R13, 0x1, -R41 ;  /* 0x000000010d0de824 */ /* 0x000fe200078e0a29 */
[----:B------:R-:W-:Y:S01]  /*3430*/  ISETP.GT.U32.AND P6, PT, R41, R10, PT ;  /* 0x0000000a2900720c */ /* 0x000fe20003fc4070 */
[----:B------:R-:W-:Y:S01]  /*3440*/  IMAD.HI.U32 R34, R21, R8, RZ ;  /* 0x0000000815227227 */ /* 0x000fe200078e00ff */
[----:B------:R-:W-:-:S03]  /*3450*/  LOP3.LUT R43, R6, 0x7c, RZ, 0xfc, !PT ;  /* 0x0000007c062b7812 */ /* 0x000fc600078efcff */
[C---:B------:R-:W-:Y:S01]  /*3460*/  IMAD R9, R41.reuse, R42, R9 ;  /* 0x0000002a29097224 */ /* 0x040fe200078e0209 */
[----:B------:R-:W-:Y:S01]  /*3470*/  IABS R42, R44 ;  /* 0x0000002c002a7213 */ /* 0x000fe20000000000 */
[----:B------:R-:W-:Y:S01]  /*3480*/  IMAD.MOV R34, RZ, RZ, -R34 ;  /* 0x000000ffff227224 */ /* 0x000fe200078e0a22 */
[----:B0-----:R-:W-:Y:S01]  /*3490*/  LOP3.LUT R44, R6, 0x7a, RZ, 0xfc, !PT ;  /* 0x0000007a062c7812 */ /* 0x001fe200078efcff */
[--C-:B------:R-:W-:Y:S01]  /*34a0*/  @!P5 IMAD.IADD R12, R12, 0x1, -R41.reuse ;  /* 0x000000010c0cd824 */ /* 0x100fe200078e0a29 */
[C---:B------:R-:W-:Y:S01]  /*34b0*/  ISETP.GT.U32.AND P5, PT, R41.reuse, R9, PT ;  /* 0x000000092900720c */ /* 0x040fe20003fa4070 */
[----:B------:R-:W-:Y:S01]  /*34c0*/  IMAD R8, R41, R34, R8 ;  /* 0x0000002229087224 */ /* 0x000fe200078e0208 */
[----:B------:R-:W-:Y:S01]  /*34d0*/  IABS R6, R44 ;  /* 0x0000002c00067213 */ /* 0x000fe20000000000 */
[--C-:B------:R-:W-:Y:S01]  /*34e0*/  @!P6 IMAD.IADD R10, R10, 0x1, -R41.reuse ;  /* 0x000000010a0ae824 */ /* 0x100fe200078e0a29 */
[----:B------:R-:W-:Y:S01]  /*34f0*/  STL [R1+0x8fc], R44 ;  /* 0x0008fc2c01007387 */ /* 0x000fe20000100800 */
[----:B------:R-:W-:Y:S01]  /*3500*/  @!P0 IMAD.IADD R11, R11, 0x1, -R41 ;  /* 0x000000010b0b8824 */ /* 0x000fe200078e0a29 */
[----:B------:R-:W-:Y:S01]  /*3510*/  ISETP.GT.U32.AND P6, PT, R41, R8, PT ;  /* 0x000000082900720c */ /* 0x000fe20003fc4070 */
[----:B------:R-:W-:Y:S01]  /*3520*/  @!P1 IMAD.MOV R5, RZ, RZ, -R5 ;  /* 0x000000ffff059224 */ /* 0x000fe200078e0a05 */
[----:B------:R-:W-:Y:S01]  /*3530*/  ISETP.GE.AND P0, PT, R7, RZ, PT ;  /* 0x000000ff0700720c */ /* 0x000fe20003f06270 */
[----:B------:R-:W-:Y:S01]  /*3540*/  IMAD.MOV.U32 R7, RZ, RZ, R42 ;  /* 0x000000ffff077224 */ /* 0x000fe200078e002a */
[----:B------:R-:W-:Y:S01]  /*3550*/  STL [R1+0x900], R43 ;  /* 0x0009002b01007387 */ /* 0x000fe20000100800 */
[----:B------:R-:W-:Y:S01]  /*3560*/  ISETP.GT.U32.AND P1, PT, R41, R10, PT ;  /* 0x0000000a2900720c */ /* 0x000fe20003f24070 */
[----:B------:R-:W-:Y:S01]  /*3570*/  @!P2 IMAD.MOV R39, RZ, RZ, -R39 ;  /* 0x000000ffff27a224 */ /* 0x000fe200078e0a27 */
[----:B------:R-:W-:Y:S01]  /*3580*/  LOP3.LUT R42, R49, 0x7f, RZ, 0xc0, !PT ;  /* 0x0000007f312a7812 */ /* 0x000fe200078ec0ff */
[----:B------:R-:W-:Y:S01]  /*3590*/  @!P5 IMAD.IADD R9, R9, 0x1, -R41 ;  /* 0x000000010909d824 */ /* 0x000fe200078e0a29 */
[----:B------:R0:W-:Y:S01]  /*35a0*/  STL [R1+0x6fc], R5 ;  /* 0x0006fc0501007387 */ /* 0x0001e20000100800 */
[----:B------:R-:W-:Y:S01]  /*35b0*/  IMAD.HI.U32 R34, R21, R7, RZ ;  /* 0x0000000715227227 */ /* 0x000fe200078e00ff */
[----:B------:R-:W-:-:S02]  /*35c0*/  SHF.R.U32.HI R49, RZ, 0x5, R49 ;  /* 0x00000005ff317819 */ /* 0x000fc40000011631 */
[C---:B------:R-:W-:Y:S01]  /*35d0*/  ISETP.GT.U32.AND P5, PT, R41.reuse, R9, PT ;  /* 0x000000092900720c */ /* 0x040fe20003fa4070 */
[----:B------:R-:W-:Y:S02]  /*35e0*/  @!P6 IMAD.IADD R8, R8, 0x1, -R41 ;  /* 0x000000010808e824 */ /* 0x000fe400078e0a29 */
[----:B------:R-:W-:Y:S02]  /*35f0*/  IMAD.MOV R34, RZ, RZ, -R34 ;  /* 0x000000ffff227224 */ /* 0x000fe400078e0a22 */
[----:B------:R-:W-:Y:S01]  /*3600*/  IMAD R48, R40, 0x200, R42 ;  /* 0x0000020028307824 */ /* 0x000fe200078e022a */
[C---:B------:R-:W-:Y:S01]  /*3610*/  ISETP.GT.U32.AND P6, PT, R41.reuse, R8, PT ;  /* 0x000000082900720c */ /* 0x040fe20003fc4070 */
[----:B------:R-:W-:Y:S01]  /*3620*/  IMAD R7, R41, R34, R7 ;  /* 0x0000002229077224 */ /* 0x000fe200078e0207 */
[----:B0-----:R-:W-:Y:S01]  /*3630*/  IABS R5, R43 ;  /* 0x0000002b00057213 */ /* 0x001fe20000000000 */
[----:B------:R-:W-:Y:S01]  /*3640*/  IMAD.HI.U32 R34, R21, R6, RZ ;  /* 0x0000000615227227 */ /* 0x000fe200078e00ff */
[----:B------:R-:W-:Y:S03]  /*3650*/  STL [R1+0x6b0], R48 ;  /* 0x0006b03001007387 */ /* 0x000fe60000100800 */
[----:B------:R-:W-:-:S02]  /*3660*/  IMAD.MOV R34, RZ, RZ, -R34 ;  /* 0x000000ffff227224 */ /* 0x000fc400078e0a22 */
[----:B------:R-:W-:Y:S01]  /*3670*/  @!P5 IMAD.IADD R9, R9, 0x1, -R41 ;  /* 0x000000010909d824 */ /* 0x000fe200078e0a29 */
[----:B------:R-:W-:Y:S01]  /*3680*/  ISETP.GT.U32.AND P5, PT, R41, R7, PT ;  /* 0x000000072900720c */ /* 0x000fe20003fa4070 */
[----:B------:R-:W-:-:S04]  /*3690*/  IMAD.HI.U32 R21, R21, R5, RZ ;  /* 0x0000000515157227 */ /* 0x000fc800078e00ff */
[C---:B------:R-:W-:Y:S02]  /*36a0*/  IMAD R6, R41.reuse, R34, R6 ;  /* 0x0000002229067224 */ /* 0x040fe400078e0206 */
[----:B------:R-:W-:Y:S01]  /*36b0*/  IMAD.MOV R21, RZ, RZ, -R21 ;  /* 0x000000ffff157224 */ /* 0x000fe200078e0a15 */
[----:B------:R-:W0:Y:S01]  /*36c0*/  LDS R34, [UR5] ;  /* 0x00000005ff227984 */ /* 0x000e220008000800 */
[----:B------:R-:W-:Y:S01]  /*36d0*/  @!P6 IMAD.IADD R8, R8, 0x1, -R41 ;  /* 0x000000010808e824 */ /* 0x000fe200078e0a29 */
[C---:B------:R-:W-:Y:S01]  /*36e0*/  ISETP.GT.U32.AND P6, PT, R41.reuse, R6, PT ;  /* 0x000000062900720c */ /* 0x040fe20003fc4070 */
[----:B------:R-:W-:Y:S01]  /*36f0*/  IMAD R5, R41, R21, R5 ;  /* 0x0000001529057224 */ /* 0x000fe200078e0205 */
[----:B------:R-:W-:Y:S01]  /*3700*/  IABS R21, R48 ;  /* 0x0000003000157213 */ /* 0x000fe20000000000 */
[--C-:B------:R-:W-:Y:S02]  /*3710*/  @!P5 IMAD.IADD R7, R7, 0x1, -R41.reuse ;  /* 0x000000010707d824 */ /* 0x100fe400078e0a29 */
[----:B------:R-:W-:Y:S01]  /*3720*/  @!P1 IMAD.IADD R10, R10, 0x1, -R41 ;  /* 0x000000010a0a9824 */ /* 0x000fe200078e0a29 */
[----:B------:R-:W-:Y:S01]  /*3730*/  ISETP.GT.U32.AND P5, PT, R41, R5, PT ;  /* 0x000000052900720c */ /* 0x000fe20003fa4070 */
[----:B------:R-:W-:Y:S01]  /*3740*/  IMAD.MOV.U32 R44, RZ, RZ, R24 ;  /* 0x000000ffff2c7224 */ /* 0x000fe200078e0018 */
[----:B------:R-:W-:Y:S01]  /*3750*/  ISETP.NE.U32.AND P1, PT, R42, RZ, PT ;  /* 0x000000ff2a00720c */ /* 0x000fe20003f25070 */
[----:B------:R-:W-:-:S02]  /*3760*/  VIADD R47, R48, 0x80 ;  /* 0x00000080302f7836 */ /* 0x000fc40000000000 */
[----:B------:R-:W-:-:S03]  /*3770*/  IMAD.HI.U32 R42, R23, R21, RZ ;  /* 0x00000015172a7227 */ /* 0x000fc600078e00ff */
[----:B------:R-:W-:Y:S01]  /*3780*/  IABS R43, R47 ;  /* 0x0000002f002b7213 */ /* 0x000fe20000000000 */
[--C-:B------:R-:W-:Y:S01]  /*3790*/  @!P6 IMAD.IADD R6, R6, 0x1, -R41.reuse ;  /* 0x000000010606e824 */ /* 0x100fe200078e0a29 */
[C---:B------:R-:W-:Y:S01]  /*37a0*/  ISETP.GT.U32.AND P6, PT, R41.reuse, R7, PT ;  /* 0x000000072900720c */ /* 0x040fe20003fc4070 */
[C---:B------:R-:W-:Y:S01]  /*37b0*/  VIADD R46, R48.reuse, 0x100 ;  /* 0x00000100302e7836 */ /* 0x040fe20000000000 */
[----:B------:R-:W-:Y:S01]  /*37c0*/  STL [R1+0x6bc], R47 ;  /* 0x0006bc2f01007387 */ /* 0x000fe20000100800 */
[----:B------:R-:W-:Y:S01]  /*37d0*/  @!P4 IMAD.MOV R44, RZ, RZ, -R44 ;  /* 0x000000ffff2cc224 */ /* 0x000fe200078e0a2c */
[----:B------:R-:W-:Y:S01]  /*37e0*/  ISETP.GT.U32.AND P4, PT, R41, R6, PT ;  /* 0x000000062900720c */ /* 0x000fe20003f84070 */
[----:B------:R-:W-:Y:S01]  /*37f0*/  VIADD R45, R48, 0x180 ;  /* 0x00000180302d7836 */ /* 0x000fe20000000000 */
[----:B------:R-:W-:Y:S01]  /*3800*/  STL [R1+0x6b8], R46 ;  /* 0x0006b82e01007387 */ /* 0x000fe20000100800 */
[----:B------:R-:W-:Y:S01]  /*3810*/  IMAD.MOV R42, RZ, RZ, -R42 ;  /* 0x000000ffff2a7224 */ /* 0x000fe200078e0a2a */
[----:B------:R-:W-:Y:S01]  /*3820*/  IABS R40, R46 ;  /* 0x0000002e00287213 */ /* 0x000fe20000000000 */
[----:B------:R-:W-:Y:S01]  /*3830*/  @!P5 IMAD.IADD R5, R5, 0x1, -R41 ;  /* 0x000000010505d824 */ /* 0x000fe200078e0a29 */
[----:B------:R-:W-:Y:S01]  /*3840*/  STL [R1+0x6b4], R45 ;  /* 0x0006b42d01007387 */ /* 0x000fe20000100800 */
[----:B------:R-:W-:Y:S01]  /*3850*/  IMAD R21, R25, R42, R21 ;  /* 0x0000002a19157224 */ /* 0x000fe200078e0215 */
[----:B------:R-:W-:Y:S01]  /*3860*/  IABS R24, R45 ;  /* 0x0000002d00187213 */ /* 0x000fe20000000000 */
[--C-:B------:R-:W-:Y:S01]  /*3870*/  @!P6 IMAD.IADD R7, R7, 0x1, -R41.reuse ;  /* 0x000000010707e824 */ /* 0x100fe200078e0a29 */
[----:B------:R1:W-:Y:S01]  /*3880*/  STL [R1+0x6f8], R44 ;  /* 0x0006f82c01007387 */ /* 0x0003e20000100800 */
[----:B------:R-:W-:Y:S01]  /*3890*/  ISETP.GT.U32.AND P5, PT, R41, R5, PT ;  /* 0x000000052900720c */ /* 0x000fe20003fa4070 */
[----:B------:R-:W-:Y:S01]  /*38a0*/  IMAD.HI.U32 R42, R23, R40, RZ ;  /* 0x00000028172a7227 */ /* 0x000fe200078e00ff */
[----:B------:R-:W-:Y:S01]  /*38b0*/  ISETP.GT.U32.AND P6, PT, R25, R21, PT ;  /* 0x000000151900720c */ /* 0x000fe20003fc4070 */
[----:B------:R3:W-:Y:S02]  /*38c0*/  STL [R1+0x6f4], R39 ;  /* 0x0006f42701007387 */ /* 0x0007e40000100800 */
[----:B------:R-:W-:Y:S01]  /*38d0*/  @!P4 IMAD.IADD R6, R6, 0x1, -R41 ;  /* 0x000000010606c824 */ /* 0x000fe200078e0a29 */
[----:B------:R-:W-:Y:S01]  /*38e0*/  BAR.SYNC.DEFER_BLOCKING 0x0 ;  /* 0x0000000000007b1d */ /* 0x000fe20000010000 */
[----:B------:R-:W-:Y:S01]  /*38f0*/  ISETP.GE.AND P4, PT, R22, RZ, PT ;  /* 0x000000ff1600720c */ /* 0x000fe20003f86270 */
[----:B-1----:R-:W-:Y:S01]  /*3900*/  IMAD.HI.U32 R44, R23, R43, RZ ;  /* 0x0000002b172c7227 */ /* 0x002fe200078e00ff */
[----:B0-----:R-:W-:-:S03]  /*3910*/  R2UR UR6, R34 ;  /* 0x00000000220672ca */ /* 0x001fc600000e0000 */
[----:B------:R-:W-:Y:S02]  /*3920*/  IMAD.MOV R44, RZ, RZ, -R44 ;  /* 0x000000ffff2c7224 */ /* 0x000fe400078e0a2c */
[----:B------:R-:W-:-:S04]  /*3930*/  IMAD.HI.U32 R23, R23, R24, RZ ;  /* 0x0000001817177227 */ /* 0x000fc800078e00ff */
[----:B------:R-:W-:Y:S02]  /*3940*/  IMAD R22, R25, R44, R43 ;  /* 0x0000002c19167224 */ /* 0x000fe400078e022b */
[----:B------:R-:W-:Y:S02]  /*3950*/  IMAD.MOV R42, RZ, RZ, -R42 ;  /* 0x000000ffff2a7224 */ /* 0x000fe400078e0a2a */
[----:B------:R-:W-:Y:S01]  /*3960*/  @!P5 IMAD.IADD R5, R5, 0x1, -R41 ;  /* 0x000000010505d824 */ /* 0x000fe200078e0a29 */
[C---:B------:R-:W-:Y:S01]  /*3970*/  ISETP.GT.U32.AND P5, PT, R25.reuse, R22, PT ;  /* 0x000000161900720c */ /* 0x040fe20003fa4070 */
[----:B------:R-:W-:Y:S02]  /*3980*/  IMAD.MOV R43, RZ, RZ, -R23 ;  /* 0x000000ffff2b7224 */ /* 0x000fe400078e0a17 */
[----:B------:R-:W-:Y:S02]  /*3990*/  IMAD R23, R25, R42, R40 ;  /* 0x0000002a19177224 */ /* 0x000fe400078e0228 */
[----:B------:R-:W-:-:S02]  /*39a0*/  @!P6 IMAD.IADD R21, R21, 0x1, -R25 ;  /* 0x000000011515e824 */ /* 0x000fc400078e0a19 */
[C---:B------:R-:W-:Y:S01]  /*39b0*/  IMAD R24, R25.reuse, R43, R24 ;  /* 0x0000002b19187224 */ /* 0x040fe200078e0218 */
[C---:B------:R-:W-:Y:S01]  /*39c0*/  ISETP.GT.U32.AND P6, PT, R25.reuse, R23, PT ;  /* 0x000000171900720c */ /* 0x040fe20003fc4070 */
[----:B------:R-:W-:Y:S01]  /*39d0*/  IMAD.MOV.U32 R41, RZ, RZ, R38 ;  /* 0x000000ffff297224 */ /* 0x000fe200078e0026 */
[C---:B------:R-:W-:Y:S01]  /*39e0*/  ISETP.GT.U32.AND P2, PT, R25.reuse, R21, PT ;  /* 0x000000151900720c */ /* 0x040fe20003f44070 */
[----:B------:R-:W-:Y:S01]  /*39f0*/  @!P0 IMAD.MOV R37, RZ, RZ, -R37 ;  /* 0x000000ffff258224 */ /* 0x000fe200078e0a25 */
[----:B------:R-:W-:Y:S01]  /*3a00*/  ISETP.GE.AND P0, PT, R32, RZ, PT ;  /* 0x000000ff2000720c */ /* 0x000fe20003f06270 */
[----:B------:R-:W-:Y:S01]  /*3a10*/  @!P3 IMAD.MOV R41, RZ, RZ, -R41 ;  /* 0x000000ffff29b224 */ /* 0x000fe200078e0a29 */
[----:B------:R-:W-:Y:S01]  /*3a20*/  ISETP.GT.U32.AND P3, PT, R25, R24, PT ;  /* 0x000000181900720c */ /* 0x000fe20003f64070 */
[----:B------:R-:W-:Y:S01]  /*3a30*/  @!P5 IMAD.IADD R22, R22, 0x1, -R25 ;  /* 0x000000011616d824 */ /* 0x000fe200078e0a19 */
[----:B------:R-:W-:Y:S01]  /*3a40*/  ISETP.GE.AND P5, PT, R35, RZ, PT ;  /* 0x000000ff2300720c */ /* 0x000fe20003fa6270 */
[----:B------:R-:W-:Y:S01]  /*3a50*/  @!P4 IMAD.MOV R36, RZ, RZ, -R36 ;  /* 0x000000ffff24c224 */ /* 0x000fe200078e0a24 */
[----:B------:R3:W-:Y:S01]  /*3a60*/  STL [R1+0x6f0], R41 ;  /* 0x0006f02901007387 */ /* 0x0007e20000100800 */
[----:B------:R-:W-:Y:S01]  /*3a70*/  IMAD.MOV.U32 R32, RZ, RZ, R33 ;  /* 0x000000ffff207224 */ /* 0x000fe200078e0021 */
[----:B------:R-:W-:Y:S01]  /*3a80*/  ISETP.GT.U32.AND P4, PT, R25, R22, PT ;  /* 0x000000161900720c */ /* 0x000fe20003f84070 */
[--C-:B------:R-:W-:Y:S01]  /*3a90*/  @!P6 IMAD.IADD R23, R23, 0x1, -R25.reuse ;  /* 0x000000011717e824 */ /* 0x100fe200078e0a19 */
[----:B------:R-:W-:Y:S01]  /*3aa0*/  ISETP.GE.AND P6, PT, R47, RZ, PT ;  /* 0x000000ff2f00720c */ /* 0x000fe20003fc6270 */
[--C-:B------:R-:W-:Y:S01]  /*3ab0*/  @!P2 IMAD.IADD R21, R21, 0x1, -R25.reuse ;  /* 0x000000011515a824 */ /* 0x100fe200078e0a19 */
[----:B------:R-:W-:Y:S01]  /*3ac0*/  ISETP.GE.AND P2, PT, R48, RZ, PT ;  /* 0x000000ff3000720c */ /* 0x000fe20003f46270 */
[----:B------:R-:W-:Y:S01]  /*3ad0*/  @!P0 IMAD.MOV R32, RZ, RZ, -R32 ;  /* 0x000000ffff208224 */ /* 0x000fe200078e0a20 */
[----:B------:R3:W-:Y:S01]  /*3ae0*/  STL [R1+0x6ec], R37 ;  /* 0x0006ec2501007387 */ /* 0x0007e20000100800 */
[----:B------:R-:W-:Y:S01]  /*3af0*/  @!P3 IMAD.IADD R24, R24, 0x1, -R25 ;  /* 0x000000011818b824 */ /* 0x000fe200078e0a19 */
[----:B------:R-:W-:Y:S01]  /*3b00*/  ISETP.GT.U32.AND P0, PT, R25, R23, PT ;  /* 0x000000171900720c */ /* 0x000fe20003f04070 */
[----:B------:R-:W-:Y:S01]  /*3b10*/  @!P5 IMAD.MOV R31, RZ, RZ, -R31 ;  /* 0x000000ffff1fd224 */ /* 0x000fe200078e0a1f */
[----:B------:R3:W-:Y:S01]  /*3b20*/  STL [R1+0x6e8], R36 ;  /* 0x0006e82401007387 */ /* 0x0007e20000100800 */
[----:B------:R-:W-:Y:S01]  /*3b30*/  IMAD.SHL.U32 R40, R49, 0x200000, RZ ;  /* 0x0020000031287824 */ /* 0x000fe200078e00ff */
[----:B------:R-:W-:Y:S01]  /*3b40*/  ISETP.GT.U32.AND P3, PT, R25, R24, PT ;  /* 0x000000181900720c */ /* 0x000fe20003f64070 */
[----:B------:R-:W-:Y:S01]  /*3b50*/  @!P4 IMAD.IADD R22, R22, 0x1, -R25 ;  /* 0x000000011616c824 */ /* 0x000fe200078e0a19 */
[----:B------:R3:W-:Y:S01]  /*3b60*/  STL [R1+0x6e4], R32 ;  /* 0x0006e42001007387 */ /* 0x0007e20000100800 */
[----:B------:R-:W-:-:S02]  /*3b70*/  ISETP.GE.AND P4, PT, R26, RZ, PT ;  /* 0x000000ff1a00720c */ /* 0x000fc40003f86270 */
[----:B------:R-:W-:Y:S01]  /*3b80*/  @!P2 IMAD.MOV R21, RZ, RZ, -R21 ;  /* 0x000000ffff15a224 */ /* 0x000fe200078e0a15 */
[----:B------:R3:W-:Y:S01]  /*3b90*/  STL [R1+0x6e0], R31 ;  /* 0x0006e01f01007387 */ /* 0x0007e20000100800 */
[----:B------:R-:W-:Y:S01]  /*3ba0*/  @!P6 IMAD.MOV R22, RZ, RZ, -R22 ;  /* 0x000000ffff16e224 */ /* 0x000fe200078e0a16 */
[----:B------:R-:W-:Y:S01]  /*3bb0*/  ISETP.GE.AND P2, PT, R46, RZ, PT ;  /* 0x000000ff2e00720c */ /* 0x000fe20003f46270 */
[--C-:B------:R-:W-:Y:S01]  /*3bc0*/  @!P0 IMAD.IADD R23, R23, 0x1, -R25.reuse ;  /* 0x0000000117178824 */ /* 0x100fe200078e0a19 */
[----:B------:R3:W-:Y:S01]  /*3bd0*/  STL [R1+0x6d8], R20 ;  /* 0x0006d81401007387 */ /* 0x0007e20000100800 */
[----:B------:R-:W-:Y:S02]  /*3be0*/  ISETP.GE.AND P6, PT, R45, RZ, PT ;  /* 0x000000ff2d00720c */ /* 0x000fe40003fc6270 */
[----:B------:R-:W-:Y:S01]  /*3bf0*/  LOP3.LUT R38, R40, 0x600000, RZ, 0xc0, !PT ;  /* 0x0060000028267812 */ /* 0x000fe200078ec0ff */
[----:B------:R-:W-:Y:S01]  /*3c00*/  @!P3 IMAD.IADD R24, R24, 0x1, -R25 ;  /* 0x000000011818b824 */ /* 0x000fe200078e0a19 */
[----:B------:R-:W-:-:S02]  /*3c10*/  ISETP.NE.AND P3, PT, R2, RZ, PT ;  /* 0x000000ff0200720c */ /* 0x000fc40003f65270 */
[----:B------:R-:W-:Y:S02]  /*3c20*/  R2UR UR9, R38 ;  /* 0x00000000260972ca */ /* 0x000fe400000e0000 */
[----:B------:R-:W-:Y:S02]  /*3c30*/  LOP3.LUT R2, RZ, R2, RZ, 0x33, !PT ;  /* 0x00000002ff027212 */ /* 0x000fe400078e33ff */
[----:B------:R-:W-:Y:S01]  /*3c40*/  @!P2 IMAD.MOV R23, RZ, RZ, -R23 ;  /* 0x000000ffff17a224 */ /* 0x000fe200078e0a17 */
[----:B------:R-:W-:Y:S02]  /*3c50*/  ISETP.GE.AND P5, PT, R27, RZ, PT ;  /* 0x000000ff1b00720c */ /* 0x000fe40003fa6270 */
[----:B------:R-:W-:Y:S01]  /*3c60*/  @!P6 IMAD.MOV R24, RZ, RZ, -R24 ;  /* 0x000000ffff18e224 */ /* 0x000fe200078e0a18 */
[C---:B------:R-:W-:Y:S02]  /*3c70*/  SEL R25, R2.reuse, R21, !P3 ;  /* 0x0000001502197207 */ /* 0x040fe40005800000 */
[----:B------:R-:W-:-:S02]  /*3c80*/  SEL R21, R2, R22, !P3 ;  /* 0x0000001602157207 */ /* 0x000fc40005800000 */
[----:B------:R-:W-:Y:S01]  /*3c90*/  ISETP.GE.AND P0, PT, R28, RZ, PT ;  /* 0x000000ff1c00720c */ /* 0x000fe20003f06270 */
[----:B--2---:R-:W-:Y:S01]  /*3ca0*/  IMAD R22, R25, UR8, RZ ;  /* 0x0000000819167c24 */ /* 0x004fe2000f8e02ff */
[----:B------:R-:W-:Y:S02]  /*3cb0*/  ISETP.GE.AND P2, PT, R29, RZ, PT ;  /* 0x000000ff1d00720c */ /* 0x000fe40003f46270 */
[----:B------:R-:W-:Y:S02]  /*3cc0*/  ISETP.GE.AND P6, PT, R30, RZ, PT ;  /* 0x000000ff1e00720c */ /* 0x000fe40003fc6270 */
[C---:B------:R-:W-:Y:S02]  /*3cd0*/  SEL R23, R2.reuse, R23, !P3 ;  /* 0x0000001702177207 */ /* 0x040fe40005800000 */
[----:B------:R-:W-:Y:S01]  /*3ce0*/  SEL R24, R2, R24, !P3 ;  /* 0x0000001802187207 */ /* 0x000fe20005800000 */
[----:B---34-:R-:W-:Y:S08]  /*3cf0*/  BRA.U UP0, `(.L_x_5) ;  /* 0x0000000100187547 */ /* 0x018ff0000b800000 */
[----:B------:R-:W-:Y:S01]  /*3d00*/  ELECT P3, URZ, PT ;  /* 0x0000000000ff782f */ /* 0x000fe20003860000 */
[----:B------:R-:W-:Y:S01]  /*3d10*/  IMAD.MOV.U32 R2, RZ, RZ, 0x1 ;  /* 0x00000001ff027424 */ /* 0x000fe200078e00ff */
[----:B------:R-:W-:Y:S01]  /*3d20*/  UMOV UR7, 0x40 ;  /* 0x0000004000077882 */ /* 0x000fe20000000000 */
[----:B------:R-:W-:Y:S01]  /*3d30*/  UVIRTCOUNT.DEALLOC.SMPOOL 0x80 ;  /* 0x000000800000784c */ /* 0x000fe20000000000 */
[----:B------:R-:W-:-:S09]  /*3d40*/  ULEA UR7, UR4, UR7, 0x18 ;  /* 0x0000000704077291 */ /* 0x000fd2000f8ec0ff */
[----:B------:R0:W-:Y:S03]  /*3d50*/  @P3 STS.U8 [UR7], R2 ;  /* 0x00000002ff003988 */ /* 0x0001e60008000007 */
.L_x_5:
[----:B0-----:R-:W2:Y:S01]  /*3d60*/  LDL R2, [R1+0x6d8] ;  /* 0x0006d80001027983 */ /* 0x001ea20000100800 */
[----:B------:R-:W-:Y:S01]  /*3d70*/  UIADD3 UR7, UPT, UPT, UR6, UR9, URZ ;  /* 0x0000000906077290 */ /* 0x000fe2000fffe0ff */
[----:B------:R-:W-:Y:S01]  /*3d80*/  IMAD R21, R21, UR8, RZ ;  /* 0x0000000815157c24 */ /* 0x000fe2000f8e02ff */
[----:B------:R-:W-:Y:S01]  /*3d90*/  LEA R88, P3, R22, UR12, 0x1 ;  /* 0x0000000c16587c11 */ /* 0x000fe2000f8608ff */
[----:B------:R-:W-:Y:S01]  /*3da0*/  STL.64 [R1+0x1580], R70 ;  /* 0x0015804601007387 */ /* 0x000fe20000100a00 */
[----:B------:R-:W-:Y:S01]  /*3db0*/  IMAD R20, R24, UR8, RZ ;  /* 0x0000000818147c24 */ /* 0x000fe2000f8e02ff */
[----:B------:R-:W-:Y:S01]  /*3dc0*/  VOTEU.ALL UP1, P1 ;  /* 0x0000000000ff7886 */ /* 0x000fe20000820000 */
[----:B------:R-:W-:Y:S01]  /*3dd0*/  LEA.HI.X.SX32 R89, R22, UR13, 0x1, P3 ;  /* 0x0000000d16597c11 */ /* 0x000fe200098f0eff */
[----:B------:R-:W-:Y:S01]  /*3de0*/  STL.64 [R1+0x15a0], R70 ;  /* 0x0015a04601007387 */ /* 0x000fe20000100a00 */
[----:B------:R-:W-:Y:S01]  /*3df0*/  VOTEU.ALL UP2, P1 ;  /* 0x0000000000ff7886 */ /* 0x000fe20000840000 */
[----:B------:R-:W0:Y:S01]  /*3e00*/  LDC.64 R90, c[0x0][0x3a8] ;  /* 0x0000ea00ff5a7b82 */ /* 0x000e220000000a00 */
[----:B------:R-:W1:Y:S01]  /*3e10*/  LDCU.64 UR16, c[0x0][0x358] ;  /* 0x00006b00ff1077ac */ /* 0x000e620008000a00 */
[----:B------:R-:W-:Y:S01]  /*3e20*/  STL.64 [R1+0x1570], R72 ;  /* 0x0015704801007387 */ /* 0x000fe20000100a00 */
[----:B------:R-:W-:-:S02]  /*3e30*/  PRMT R33, RZ, 0x7610, R33 ;  /* 0x00007610ff217816 */ /* 0x000fc40000000021 */
[----:B------:R-:W-:Y:S01]  /*3e40*/  PRMT R32, RZ, 0x7610, R32 ;  /* 0x00007610ff207816 */ /* 0x000fe20000000020 */
[----:B------:R-:W-:Y:S01]  /*3e50*/  STL.64 [R1+0x1590], R72 ;  /* 0x0015904801007387 */ /* 0x000fe20000100a00 */
[----:B------:R-:W-:Y:S01]  /*3e60*/  PRMT R31, RZ, 0x7610, R31 ;  /* 0x00007610ff1f7816 */ /* 0x000fe2000000001f */
[----:B------:R-:W3:Y:S02]  /*3e70*/  LDCU UR4, c[0x0][0x3b0] ;  /* 0x00007600ff0477ac */ /* 0x000ee40008000800 */
[----:B------:R-:W-:Y:S01]  /*3e80*/  STL.64 [R1+0x1568], R68 ;  /* 0x0015684401007387 */ /* 0x000fe20000100a00 */
[----:B------:R-:W-:Y:S01]  /*3e90*/  PRMT R30, RZ, 0x7610, R30 ;  /* 0x00007610ff1e7816 */ /* 0x000fe2000000001e */
[----:B------:R-:W4:Y:S02]  /*3ea0*/  LDCU UR57, c[0x0][0x3b0] ;  /* 0x00007600ff3977ac */ /* 0x000f240008000800 */
[----:B------:R-:W-:Y:S01]  /*3eb0*/  STL.64 [R1+0x1560], R58 ;  /* 0x0015603a01007387 */ /* 0x000fe20000100a00 */
[----:B------:R-:W-:Y:S01]  /*3ec0*/  PRMT R29, RZ, 0x7610, R29 ;  /* 0x00007610ff1d7816 */ /* 0x000fe2000000001d */
[----:B------:R-:W0:Y:S02]  /*3ed0*/  LDCU UR58, c[0x0][0x3b0] ;  /* 0x00007600ff3a77ac */ /* 0x000e240008000800 */
        /* <DEDUP_REMOVED lines=12> */
[----:B------:R-:W-:Y:S01]  /*3fa0*/  STL [R1+0x1550], R63 ;  /* 0x0015503f01007387 */ /* 0x000fe20000100800 */
        /* <DEDUP_REMOVED lines=48> */
[----:B------:R-:W0:Y:S03]  /*42b0*/  LDCU UR34, c[0x0][0x3b0] ;  /* 0x00007600ff2277ac */ /* 0x000e260008000800 */
[----:B------:R-:W-:Y:S01]  /*42c0*/  STL.64 [R1+0x14c0], R54 ;  /* 0x0014c03601007387 */ /* 0x000fe20000100a00 */
[----:B------:R-:W0:Y:S03]  /*42d0*/  LDCU UR51, c[0x0][0x3b0] ;  /* 0x00007600ff3377ac */ /* 0x000e260008000800 */
[----:B------:R-:W-:Y:S01]  /*42e0*/  STL.64 [R1+0x14e0], R54 ;  /* 0x0014e03601007387 */ /* 0x000fe20000100a00 */
[----:B------:R-:W0:Y:S03]  /*42f0*/  LDCU UR33, c[0x0][0x3b0] ;  /* 0x00007600ff2177ac */ /* 0x000e260008000800 */
[----:B------:R-:W-:Y:S01]  /*4300*/  STL [R1+0x1490], R0 ;  /* 0x0014900001007387 */ /* 0x000fe20000100800 */
        /* <DEDUP_REMOVED lines=9> */
[----:B------:R-:W-:Y:S01]  /*43a0*/  STL.64 [R1+0x1458], R18 ;  /* 0x0014581201007387 */ /* 0x000fe20000100a00 */
        /* <DEDUP_REMOVED lines=27> */
[----:B------:R-:W-:Y:S01]  /*4560*/  STL [R1+0x137c], R13 ;  /* 0x00137c0d01007387 */ /* 0x000fe20000100800 */
[----:B------:R-:W0:Y:S03]  /*4570*/  LDCU UR60, c[0x0][0x3b0] ;  /* 0x00007600ff3c77ac */ /* 0x000e260008000800 */
[----:B------:R-:W-:Y:S04]  /*4580*/  STL [R1+0x1378], R12 ;  /* 0x0013780c01007387 */ /* 0x000fe80000100800 */
[----:B------:R-:W-:Y:S04]  /*4590*/  STL.64 [R1+0x1448], R12 ;  /* 0x0014480c01007387 */ /* 0x000fe80000100a00 */
[----:B------:R-:W-:Y:S04]  /*45a0*/  STL [R1+0x1374], R11 ;  /* 0x0013740b01007387 */ /* 0x000fe80000100800 */
[----:B------:R-:W-:Y:S04]  /*45b0*/  STL [R1+0x1370], R10 ;  /* 0x0013700a01007387 */ /* 0x000fe80000100800 */
[----:B------:R-:W-:Y:S04]  /*45c0*/  STL.64 [R1+0x1468], R10 ;  /* 0x0014680a01007387 */ /* 0x000fe80000100a00 */
[----:B------:R-:W-:Y:S04]  /*45d0*/  STL.64 [R1+0x1488], R10 ;  /* 0x0014880a01007387 */ /* 0x000fe80000100a00 */
[----:B------:R-:W-:Y:S04]  /*45e0*/  STL [R1+0x136c], R9 ;  /* 0x00136c0901007387 */ /* 0x000fe80000100800 */
[----:B------:R-:W-:Y:S04]  /*45f0*/  STL [R1+0x1368], R8 ;  /* 0x0013680801007387 */ /* 0x000fe80000100800 */
[----:B------:R-:W-:Y:S04]  /*4600*/  STL.64 [R1+0x1470], R8 ;  /* 0x0014700801007387 */ /* 0x000fe80000100a00 */
[----:B------:R-:W-:Y:S04]  /*4610*/  STL [R1+0x1364], R3 ;  /* 0x0013640301007387 */ /* 0x000fe80000100800 */
[----:B------:R-:W-:Y:S04]  /*4620*/  STL [R1+0x1360], R7 ;  /* 0x0013600701007387 */ /* 0x000fe80000100800 */
[----:B------:R-:W-:Y:S01]  /*4630*/  STL [R1+0x135c], R6 ;  /* 0x00135c0601007387 */ /* 0x000fe20000100800 */
[----:B------:R-:W-:Y:S03]  /*4640*/  STTM.x64 tmem[UR7], RZ ;  /* 0x000000ff000079ed */ /* 0x000fe60008340007 */
[----:B------:R-:W-:Y:S01]  /*4650*/  STL.64 [R1+0x1478], R6 ;  /* 0x0014780601007387 */ /* 0x000fe20000100a00 */
[----:B------:R-:W-:Y:S03]  /*4660*/  STTM.x64 tmem[UR7+0x40], RZ ;  /* 0x000040ff000079ed */ /* 0x000fe60008340007 */
[----:B------:R-:W-:Y:S01]  /*4670*/  STL [R1+0x1358], R5 ;  /* 0x0013580501007387 */ /* 0x000fe20000100800 */
        /* <DEDUP_REMOVED lines=12> */
[----:B------:R-:W0:Y:S03]  /*4740*/  FENCE.VIEW.ASYNC.T ;  /* 0x00000000000073c6 */ /* 0x000e260000000200 */
[----:B------:R-:W-:Y:S01]  /*4750*/  STL [R1+0x139c], R93 ;  /* 0x00139c5d01007387 */ /* 0x000fe20000100800 */
[----:B--2---:R-:W-:-:S05]  /*4760*/  @!P4 IMAD.MOV R2, RZ, RZ, -R2 ;  /* 0x000000ffff02c224 */ /* 0x004fca00078e0a02 */
[----:B------:R2:W-:Y:S01]  /*4770*/  @!P4 STL [R1+0x6d8], R2 ;  /* 0x0006d8020100c387 */ /* 0x0005e20000100800 */
[----:B------:R-:W-:-:S03]  /*4780*/  LEA R86, P4, R21, UR12, 0x1 ;  /* 0x0000000c15567c11 */ /* 0x000fc6000f8808ff */
[----:B0-----:R-:W-:Y:S01]  /*4790*/  STL [R1+0x1354], R91 ;  /* 0x0013545b01007387 */ /* 0x001fe20000100800 */
[----:B------:R-:W-:Y:S01]  /*47a0*/  LEA.HI.X.SX32 R87, R21, UR13, 0x1, P4 ;  /* 0x0000000d15577c11 */ /* 0x000fe2000a0f0eff */
[----:B------:R-:W-:Y:S01]  /*47b0*/  VIADD R21, R66, 0xfffffff7 ;  /* 0xfffffff742157836 */ /* 0x000fe20000000000 */
[C---:B------:R-:W-:Y:S01]  /*47c0*/  LEA R82, P4, R20.reuse, UR12, 0x1 ;  /* 0x0000000c14527c11 */ /* 0x040fe2000f8808ff */
[----:B------:R-:W-:Y:S01]  /*47d0*/  STL [R1+0x13a0], R91 ;  /* 0x0013a05b01007387 */ /* 0x000fe20000100800 */
[----:B--2---:R-:W-:Y:S02]  /*47e0*/  IMAD R2, R23, UR8, RZ ;  /* 0x0000000817027c24 */ /* 0x004fe4000f8e02ff */
[----:B------:R-:W-:Y:S01]  /*47f0*/  LEA.HI.X.SX32 R83, R20, UR13, 0x1, P4 ;  /* 0x0000000d14537c11 */ /* 0x000fe2000a0f0eff */
[----:B------:R-:W-:Y:S01]  /*4800*/  UIADD3 UR8, UPT, UPT, UR5, 0x28000, URZ ;  /* 0x0002800005087890 */ /* 0x000fe2000fffe0ff */
[----:B------:R-:W-:Y:S01]  /*4810*/  VIADD R23, R66, 0xffffffff ;  /* 0xffffffff42177836 */ /* 0x000fe20000000000 */
[----:B------:R-:W-:-:S02]  /*4820*/  ISETP.GE.U32.AND P4, PT, R21, 0x7fffffb8, PT ;  /* 0x7fffffb81500780c */ /* 0x000fc40003f86070 */
[C---:B------:R-:W-:Y:S02]  /*4830*/  LEA R84, P3, R2.reuse, UR12, 0x1 ;  /* 0x0000000c02547c11 */ /* 0x040fe4000f8608ff */
[----:B------:R-:W-:Y:S02]  /*4840*/  PRMT R21, RZ, 0x7610, R21 ;  /* 0x00007610ff157816 */ /* 0x000fe40000000015 */
[----:B------:R-:W-:Y:S01]  /*4850*/  LEA.HI.X.SX32 R85, R2, UR13, 0x1, P3 ;  /* 0x0000000d02557c11 */ /* 0x000fe200098f0eff */
[----:B------:R-:W-:Y:S01]  /*4860*/  VIADD R2, R66, 0xffffffef ;  /* 0xffffffef42027836 */ /* 0x000fe20000000000 */
[----:B------:R-:W-:-:S04]  /*4870*/  @!UP1 UIADD3 UR12, UPT, UPT, -UR10, 0x100000, URZ ;  /* 0x001000000a0c9890 */ /* 0x000fc8000fffe1ff */
[----:B------:R-:W-:Y:S02]  /*4880*/  @!UP1 USHF.L.U32 UR13, UR12, 0xb, URZ ;  /* 0x0000000b0c0d9899 */ /* 0x000fe400080006ff */
[----:B------:R-:W-:Y:S01]  /*4890*/  @!UP1 USHF.L.U32 UR12, UR12, 0x1, URZ ;  /* 0x000000010c0c9899 */ /* 0x000fe200080006ff */
[----:B------:R-:W-:Y:S01]  /*48a0*/  BAR.SYNC.DEFER_BLOCKING 0x0 ;  /* 0x0000000000007b1d */ /* 0x000fe20000010000 */
[----:B------:R-:W-:-:S05]  /*48b0*/  ISETP.GE.U32.AND P3, PT, R23, 0x7fffffc0, PT ;  /* 0x7fffffc01700780c */ /* 0x000fca0003f66070 */
[----:B------:R-:W0:Y:S05]  /*48c0*/  FENCE.VIEW.ASYNC.S ;  /* 0x00000000000073c6 */ /* 0x000e2a0000000000 */
[----:B0-----:R0:W2:Y:S02]  /*48d0*/  @!UP2 SYNCS.EXCH.64 URZ, [UR8], UR12 ;  /* 0x0000000c08ffa5b2 */ /* 0x0010a40008000100 */
[----:B--2---:R-:W-:Y:S01]  /*48e0*/  BAR.SYNC.DEFER_BLOCKING 0x0 ;  /* 0x0000000000007b1d */ /* 0x004fe20000010000 */
[----:B------:R-:W-:Y:S02]  /*48f0*/  PRMT R24, RZ, 0x7610, R24 ;  /* 0x00007610ff187816 */ /* 0x000fe40000000018 */
[----:B------:R-:W-:-:S02]  /*4900*/  PRMT R23, RZ, 0x7610, R23 ;  /* 0x00007610ff177816 */ /* 0x000fc40000000017 */
[----:B------:R-:W-:Y:S02]  /*4910*/  PRMT R22, RZ, 0x7610, R22 ;  /* 0x00007610ff167816 */ /* 0x000fe40000000016 */
[----:B------:R-:W-:Y:S02]  /*4920*/  PRMT R12, RZ, 0x7610, R12 ;  /* 0x00007610ff0c7816 */ /* 0x000fe4000000000c */
[----:B------:R-:W-:Y:S02]  /*4930*/  PRMT R20, RZ, 0x7610, R20 ;  /* 0x00007610ff147816 */ /* 0x000fe40000000014 */
[----:B------:R-:W-:Y:S01]  /*4940*/  PRMT R13, RZ, 0x7610, R13 ;  /* 0x00007610ff0d7816 */ /* 0x000fe2000000000d */
[----:B0-----:R-:W0:Y:S01]  /*4950*/  LDCU UR12, c[0x0][0x3b0] ;  /* 0x00007600ff0c77ac */ /* 0x001e220008000800 */
[----:B------:R-:W-:Y:S02]  /*4960*/  PRMT R73, RZ, 0x7610, R73 ;  /* 0x00007610ff497816 */ /* 0x000fe40000000049 */
[----:B------:R-:W-:Y:S01]  /*4970*/  PRMT R62, RZ, 0x7610, R62 ;  /* 0x00007610ff3e7816 */ /* 0x000fe2000000003e */
[----:B------:R-:W2:Y:S01]  /*4980*/  LDCU UR13, c[0x0][0x3b0] ;  /* 0x00007600ff0d77ac */ /* 0x000ea20008000800 */
[----:B-1----:R-:W2:Y:S04]  /*4990*/  @!P3 LDG.E.U16 R21, desc[UR16][R88.64] ;  /* 0x000000105815b981 */ /* 0x002ea8000c1e1500 */
[----:B------:R-:W2:Y:S04]  /*49a0*/  @!P3 LDG.E.U16 R33, desc[UR16][R86.64] ;  /* 0x000000105621b981 */ /* 0x000ea8000c1e1500 */
[----:B------:R-:W2:Y:S04]  /*49b0*/  @!P3 LDG.E.U16 R32, desc[UR16][R84.64] ;  /* 0x000000105420b981 */ /* 0x000ea8000c1e1500 */
[----:B------:R-:W2:Y:S01]  /*49c0*/  @!P3 LDG.E.U16 R31, desc[UR16][R82.64] ;  /* 0x00000010521fb981 */ /* 0x000ea2000c1e1500 */
[----:B------:R-:W-:Y:S01]  /*49d0*/  ISETP.GE.U32.AND P3, PT, R2, 0x7fffffb0, PT ;  /* 0x7fffffb00200780c */ /* 0x000fe20003f66070 */
[----:B------:R-:W-:-:S04]  /*49e0*/  IMAD.SHL.U32 R2, R90, 0x8, RZ ;  /* 0x000000085a027824 */ /* 0x000fc800078e00ff */
[----:B------:R-:W-:-:S04]  /*49f0*/  IMAD.WIDE R74, R2, 0x2, R88 ;  /* 0x00000002024a7825 */ /* 0x000fc800078e0258 */
[C---:B------:R-:W-:Y:S01]  /*4a00*/  IMAD.WIDE R70, R2.reuse, 0x2, R86 ;  /* 0x0000000202467825 */ /* 0x040fe200078e0256 */
[----:B------:R1:W2:Y:S03]  /*4a10*/  @!P4 LDG.E.U16 R30, desc[UR16][R74.64] ;  /* 0x000000104a1ec981 */ /* 0x0002a6000c1e1500 */
[C---:B------:R-:W-:Y:S01]  /*4a20*/  IMAD.WIDE R68, R2.reuse, 0x2, R84 ;  /* 0x0000000202447825 */ /* 0x040fe200078e0254 */
[----:B------:R0:W2:Y:S03]  /*4a30*/  @!P4 LDG.E.U16 R29, desc[UR16][R70.64] ;  /* 0x00000010461dc981 */ /* 0x0000a6000c1e1500 */
[----:B------:R-:W-:Y:S01]  /*4a40*/  IMAD.WIDE R58, R2, 0x2, R82 ;  /* 0x00000002023a7825 */ /* 0x000fe200078e0252 */
[----:B------:R0:W2:Y:S03]  /*4a50*/  @!P4 LDG.E.U16 R28, desc[UR16][R68.64] ;  /* 0x00000010441cc981 */ /* 0x0000a6000c1e1500 */
[----:B------:R-:W-:Y:S01]  /*4a60*/  VIADD R2, R66, 0xffffffe7 ;  /* 0xffffffe742027836 */ /* 0x000fe20000000000 */
[----:B------:R0:W2:Y:S04]  /*4a70*/  @!P4 LDG.E.U16 R27, desc[UR16][R58.64] ;  /* 0x000000103a1bc981 */ /* 0x0000a8000c1e1500 */
[----:B------:R-:W-:Y:S01]  /*4a80*/  ISETP.GE.U32.AND P4, PT, R2, 0x7fffffa8, PT ;  /* 0x7fffffa80200780c */ /* 0x000fe20003f86070 */
[----:B------:R1:W-:Y:S01]  /*4a90*/  STL.64 [R1+0x5c0], R74 ;  /* 0x0005c04a01007387 */ /* 0x0003e20000100a00 */
[----:B------:R-:W-:-:S03]  /*4aa0*/  IMAD.SHL.U32 R2, R90, 0x10, RZ ;  /* 0x000000105a027824 */ /* 0x000fc600078e00ff */
[----:B------:R0:W-:Y:S04]  /*4ab0*/  STL.64 [R1+0x5b8], R70 ;  /* 0x0005b84601007387 */ /* 0x0001e80000100a00 */
[----:B------:R3:W-:Y:S04]  /*4ac0*/  STL.64 [R1+0x5b0], R68 ;  /* 0x0005b04401007387 */ /* 0x0007e80000100a00 */
[----:B------:R4:W-:Y:S01]  /*4ad0*/  STL.64 [R1+0x5a8], R58 ;  /* 0x0005a83a01007387 */ /* 0x0009e20000100a00 */
[----:B-1----:R-:W-:-:S04]  /*4ae0*/  IMAD.WIDE R74, R2, 0x2, R88 ;  /* 0x00000002024a7825 */ /* 0x002fc800078e0258 */
[C---:B0-----:R-:W-:Y:S01]  /*4af0*/  IMAD.WIDE R70, R2.reuse, 0x2, R86 ;  /* 0x0000000202467825 */ /* 0x041fe200078e0256 */
[----:B------:R0:W2:Y:S03]  /*4b00*/  @!P3 LDG.E.U16 R26, desc[UR16][R74.64] ;  /* 0x000000104a1ab981 */ /* 0x0000a6000c1e1500 */
[C---:B---3--:R-:W-:Y:S01]  /*4b10*/  IMAD.WIDE R68, R2.reuse, 0x2, R84 ;  /* 0x0000000202447825 */ /* 0x048fe200078e0254 */
[----:B------:R1:W3:Y:S03]  /*4b20*/  @!P3 LDG.E.U16 R25, desc[UR16][R70.64] ;  /* 0x000000104619b981 */ /* 0x0002e6000c1e1500 */
[----:B----4-:R-:W-:Y:S01]  /*4b30*/  IMAD.WIDE R58, R2, 0x2, R82 ;  /* 0x00000002023a7825 */ /* 0x010fe200078e0252 */
[----:B------:R4:W2:Y:S03]  /*4b40*/  @!P3 LDG.E.U16 R24, desc[UR16][R68.64] ;  /* 0x000000104418b981 */ /* 0x0008a6000c1e1500 */
[----:B------:R-:W-:Y:S01]  /*4b50*/  VIADD R2, R66, 0xffffffdf ;  /* 0xffffffdf42027836 */ /* 0x000fe20000000000 */
[----:B------:R0:W2:Y:S04]  /*4b60*/  @!P3 LDG.E.U16 R23, desc[UR16][R58.64] ;  /* 0x000000103a17b981 */ /* 0x0000a8000c1e1500 */
[----:B------:R-:W-:Y:S01]  /*4b70*/  ISETP.GE.U32.AND P3, PT, R2, 0x7fffffa0, PT ;  /* 0x7fffffa00200780c */ /* 0x000fe20003f66070 */
[----:B------:R0:W-:Y:S01]  /*4b80*/  STL.64 [R1+0x4c0], R74 ;  /* 0x0004c04a01007387 */ /* 0x0001e20000100a00 */
[----:B------:R-:W-:-:S03]  /*4b90*/  IMAD R2, R90, 0x18, RZ ;  /* 0x000000185a027824 */ /* 0x000fc600078e02ff */
[----:B------:R1:W-:Y:S04]  /*4ba0*/  STL.64 [R1+0x4b8], R70 ;  /* 0x0004b84601007387 */ /* 0x0003e80000100a00 */
[----:B------:R4:W-:Y:S04]  /*4bb0*/  STL.64 [R1+0x4b0], R68 ;  /* 0x0004b04401007387 */ /* 0x0009e80000100a00 */
[----:B------:R4:W-:Y:S01]  /*4bc0*/  STL.64 [R1+0x4a8], R58 ;  /* 0x0004a83a01007387 */ /* 0x0009e20000100a00 */
[----:B0-----:R-:W-:-:S04]  /*4bd0*/  IMAD.WIDE R74, R2, 0x2, R88 ;  /* 0x00000002024a7825 */ /* 0x001fc800078e0258 */
[C---:B-1----:R-:W-:Y:S01]  /*4be0*/  IMAD.WIDE R70, R2.reuse, 0x2, R86 ;  /* 0x0000000202467825 */ /* 0x042fe200078e0256 */
[----:B------:R0:W2:Y:S03]  /*4bf0*/  @!P4 LDG.E.U16 R22, desc[UR16][R74.64] ;  /* 0x000000104a16c981 */ /* 0x0000a6000c1e1500 */
[C---:B----4-:R-:W-:Y:S01]  /*4c00*/  IMAD.WIDE R68, R2.reuse, 0x2, R84 ;  /* 0x0000000202447825 */ /* 0x050fe200078e0254 */
[----:B------:R1:W4:Y:S03]  /*4c10*/  @!P4 LDG.E.U16 R12, desc[UR16][R70.64] ;  /* 0x00000010460cc981 */ /* 0x000326000c1e1500 */
        /* <DEDUP_REMOVED lines=10> */
[----:B0-----:R-:W-:-:S04]  /*4cc0*/  IMAD.WIDE R74, R2, 0x2, R88 ;  /* 0x00000002024a7825 */ /* 0x001fc800078e0258 */
[C---:B-1----:R-:W-:Y:S01]  /*4cd0*/  IMAD.WIDE R70, R2.reuse, 0x2, R86 ;  /* 0x0000000202467825 */ /* 0x042fe200078e0256 */
        /* <DEDUP_REMOVED lines=23> */
[----:B------:R-:W-:Y:S01]  /*4e50*/  IMAD R2, R90, 0x30, RZ ;  /* 0x000000305a027824 */ /* 0x000fe200078e02ff */
[----:B------:R0:W-:Y:S04]  /*4e60*/  STL.64 [R1+0x1c0], R74 ;  /* 0x0001c04a01007387 */ /* 0x0001e80000100a00 */
[----:B------:R1:W-:Y:S04]  /*4e70*/  STL.64 [R1+0x1b8], R70 ;  /* 0x0001b84601007387 */ /* 0x0003e80000100a00 */
[----:B------:R1:W-:Y:S01]  /*4e80*/  STL.64 [R1+0x1b0], R68 ;  /* 0x0001b04401007387 */ /* 0x0003e20000100a00 */
[----:B0-----:R-:W-:-:S03]  /*4e90*/  IMAD.WIDE R74, R2, 0x2, R88 ;  /* 0x00000002024a7825 */ /* 0x001fc600078e0258 */
[----:B------:R0:W-:Y:S04]  /*4ea0*/  STL.64 [R1+0x1a8], R58 ;  /* 0x0001a83a01007387 */ /* 0x0001e80000100a00 */
[----:B------:R0:W-:Y:S01]  /*4eb0*/  STL.64 [R1+0xc0], R74 ;  /* 0x0000c04a01007387 */ /* 0x0001e20000100a00 */
[----:B-1----:R-:W-:-:S03]  /*4ec0*/  IMAD.WIDE R70, R2, 0x2, R86 ;  /* 0x0000000202467825 */ /* 0x002fc600078e0256 */
[----:B------:R1:W2:Y:S01]  /*4ed0*/  @!P3 LDG.E.U16 R34, desc[UR16][R74.64] ;  /* 0x000000104a22b981 */ /* 0x0002a2000c1e1500 */
[----:B------:R-:W-:-:S04]  /*4ee0*/  IMAD.WIDE R68, R2, 0x2, R84 ;  /* 0x0000000202447825 */ /* 0x000fc800078e0254 */
[----:B0-----:R-:W-:Y:S01]  /*4ef0*/  IMAD.WIDE R58, R2, 0x2, R82 ;  /* 0x00000002023a7825 */ /* 0x001fe200078e0252 */
[----:B------:R-:W-:Y:S03]  /*4f00*/  STL.64 [R1+0xb8], R70 ;  /* 0x0000b84601007387 */ /* 0x000fe60000100a00 */
[----:B-1----:R-:W-:Y:S01]  /*4f10*/  IMAD R74, R90, 0x38, RZ ;  /* 0x000000385a4a7824 */ /* 0x002fe200078e02ff */
[----:B------:R-:W-:Y:S03]  /*4f20*/  STL.64 [R1+0xb0], R68 ;  /* 0x0000b04401007387 */ /* 0x000fe60000100a00 */
[----:B------:R-:W-:Y:S01]  /*4f30*/  IMAD.WIDE R80, R74, 0x2, R88 ;  /* 0x000000024a507825 */ /* 0x000fe200078e0258 */
[----:B------:R0:W-:Y:S04]  /*4f40*/  STL.64 [R1+0xa8], R58 ;  /* 0x0000a83a01007387 */ /* 0x0001e80000100a00 */
[----:B------:R-:W-:Y:S04]  /*4f50*/  STL [R1+0xff4], R80 ;  /* 0x000ff45001007387 */ /* 0x000fe80000100800 */
[----:B------:R-:W-:Y:S04]  /*4f60*/  STL [R1+0x1040], R80 ;  /* 0x0010405001007387 */ /* 0x000fe80000100800 */
[----:B------:R-:W-:Y:S04]  /*4f70*/  STL [R1+0x1070], R80 ;  /* 0x0010705001007387 */ /* 0x000fe80000100800 */
[----:B------:R-:W-:Y:S04]  /*4f80*/  STL [R1+0x10a8], R80 ;  /* 0x0010a85001007387 */ /* 0x000fe80000100800 */
[----:B------:R-:W-:Y:S01]  /*4f90*/  STL [R1+0x10e8], R80 ;  /* 0x0010e85001007387 */ /* 0x000fe20000100800 */
[----:B------:R-:W-:-:S03]  /*4fa0*/  VIADD R2, R66, 0xfffffff6 ;  /* 0xfffffff642027836 */ /* 0x000fc60000000000 */
[----:B------:R-:W-:Y:S04]  /*4fb0*/  STL [R1+0x1128], R80 ;  /* 0x0011285001007387 */ /* 0x000fe80000100800 */
[----:B------:R-:W-:Y:S04]  /*4fc0*/  STL [R1+0x1168], R80 ;  /* 0x0011685001007387 */ /* 0x000fe80000100800 */
[----:B------:R-:W-:Y:S04]  /*4fd0*/  STL [R1+0x11a8], R80 ;  /* 0x0011a85001007387 */ /* 0x000fe80000100800 */
[----:B------:R-:W-:Y:S01]  /*4fe0*/  STL [R1+0x11f8], R80 ;  /* 0x0011f85001007387 */ /* 0x000fe20000100800 */
[----:B------:R-:W-:-:S03]  /*4ff0*/  IMAD.WIDE R78, R74, 0x2, R86 ;  /* 0x000000024a4e7825 */ /* 0x000fc600078e0256 */
[----:B------:R-:W-:Y:S01]  /*5000*/  STL [R1+0x1238], R80 ;  /* 0x0012385001007387 */ /* 0x000fe20000100800 */
[----:B------:R-:W-:-:S03]  /*5010*/  IMAD.WIDE R76, R74, 0x2, R84 ;  /* 0x000000024a4c7825 */ /* 0x000fc600078e0254 */
[----:B------:R-:W-:Y:S01]  /*5020*/  STL [R1+0x1298], R80 ;  /* 0x0012985001007387 */ /* 0x000fe20000100800 */
[----:B------:R-:W-:-:S03]  /*5030*/  IMAD.WIDE R74, R74, 0x2, R82 ;  /* 0x000000024a4a7825 */ /* 0x000fc600078e0252 */
[----:B------:R-:W-:Y:S04]  /*5040*/  STL [R1+0xff0], R81 ;  /* 0x000ff05101007387 */ /* 0x000fe80000100800 */
[----:B------:R-:W2:Y:S04]  /*5050*/  @!P3 LDG.E.U16 R13, desc[UR16][R70.64] ;  /* 0x00000010460db981 */ /* 0x000ea8000c1e1500 */
[----:B------:R-:W2:Y:S04]  /*5060*/  @!P3 LDG.E.U16 R49, desc[UR16][R68.64] ;  /* 0x000000104431b981 */ /* 0x000ea8000c1e1500 */
[----:B------:R0:W2:Y:S01]  /*5070*/  @!P3 LDG.E.U16 R48, desc[UR16][R58.64] ;  /* 0x000000103a30b981 */ /* 0x0000a2000c1e1500 */
[----:B------:R-:W-:Y:S01]  /*5080*/  ISETP.GE.U32.AND P3, PT, R2, 0x7fffffb7, PT ;  /* 0x7fffffb70200780c */ /* 0x000fe20003f66070 */
[----:B------:R-:W-:-:S02]  /*5090*/  VIADD R2, R66, 0xffffffee ;  /* 0xffffffee42027836 */ /* 0x000fc40000000000 */
[----:B------:R-:W-:Y:S04]  /*50a0*/  STL [R1+0x1020], R81 ;  /* 0x0010205101007387 */ /* 0x000fe80000100800 */
[----:B------:R-:W-:Y:S04]  /*50b0*/  STL [R1+0x1050], R81 ;  /* 0x0010505101007387 */ /* 0x000fe80000100800 */
[----:B------:R-:W-:Y:S04]  /*50c0*/  STL [R1+0x1080], R81 ;  /* 0x0010805101007387 */ /* 0x000fe80000100800 */
[----:B------:R-:W-:Y:S04]  /*50d0*/  STL [R1+0x10b8], R81 ;  /* 0x0010b85101007387 */ /* 0x000fe80000100800 */
[----:B------:R-:W-:Y:S04]  /*50e0*/  STL [R1+0x10f8], R81 ;  /* 0x0010f85101007387 */ /* 0x000fe80000100800 */
[----:B------:R-:W-:Y:S04]  /*50f0*/  STL [R1+0x1138], R81 ;  /* 0x0011385101007387 */ /* 0x000fe80000100800 */
[----:B------:R1:W2:Y:S04]  /*5100*/  @!P4 LDG.E.U16 R46, desc[UR16][R80.64] ;  /* 0x00000010502ec981 */ /* 0x0002a8000c1e1500 */
[----:B------:R-:W-:Y:S04]  /*5110*/  STL [R1+0x1178], R81 ;  /* 0x0011785101007387 */ /* 0x000fe80000100800 */
[----:B------:R-:W2:Y:S04]  /*5120*/  @!P4 LDG.E.U16 R42, desc[UR16][R78.64] ;  /* 0x000000104e2ac981 */ /* 0x000ea8000c1e1500 */
[----:B------:R-:W2:Y:S04]  /*5130*/  @!P4 LDG.E.U16 R44, desc[UR16][R76.64] ;  /* 0x000000104c2cc981 */ /* 0x000ea8000c1e1500 */
[----:B------:R-:W2:Y:S01]  /*5140*/  @!P4 LDG.E.U16 R45, desc[UR16][R74.64] ;  /* 0x000000104a2dc981 */ /* 0x000ea2000c1e1500 */
[----:B------:R-:W-:Y:S01]  /*5150*/  ISETP.GE.U32.AND P4, PT, R2, 0x7fffffaf, PT ;  /* 0x7fffffaf0200780c */ /* 0x000fe20003f86070 */
[----:B------:R-:W-:-:S02]  /*5160*/  IMAD R2, R90, 0x9, RZ ;  /* 0x000000095a027824 */ /* 0x000fc400078e02ff */
[----:B------:R-:W-:Y:S04]  /*5170*/  STL [R1+0x11b8], R81 ;  /* 0x0011b85101007387 */ /* 0x000fe80000100800 */
[----:B------:R-:W-:Y:S01]  /*5180*/  STL [R1+0x1208], R81 ;  /* 0x0012085101007387 */ /* 0x000fe20000100800 */
[----:B0-----:R-:W-:-:S03]  /*5190*/  IMAD.WIDE R58, R2, 0x2, R88 ;  /* 0x00000002023a7825 */ /* 0x001fc600078e0258 */
[----:B------:R-:W-:Y:S01]  /*51a0*/  STL [R1+0x1258], R81 ;  /* 0x0012585101007387 */ /* 0x000fe20000100800 */
[----:B------:R-:W-:-:S03]  /*51b0*/  PRMT R63, RZ, 0x7610, R63 ;  /* 0x00007610ff3f7816 */ /* 0x000fc6000000003f */
[----:B------:R-:W-:Y:S01]  /*51c0*/  STL [R1+0x12a8], R81 ;  /* 0x0012a85101007387 */ /* 0x000fe20000100800 */
[----:B------:R-:W-:-:S03]  /*51d0*/  IMAD.WIDE R70, R2, 0x2, R86 ;  /* 0x0000000202467825 */ /* 0x000fc600078e0256 */
[----:B------:R1:W-:Y:S01]  /*51e0*/  STL.64 [R1+0x12e8], R80 ;  /* 0x0012e85001007387 */ /* 0x0003e20000100a00 */
[C---:B------:R-:W-:Y:S01]  /*51f0*/  IMAD.WIDE R66, R2.reuse, 0x2, R82 ;  /* 0x0000000202427825 */ /* 0x040fe200078e0252 */
[----:B------:R-:W-:Y:S02]  /*5200*/  PRMT R72, RZ, 0x7610, R72 ;  /* 0x00007610ff487816 */ /* 0x000fe40000000048 */
[----:B------:R-:W-:Y:S01]  /*5210*/  STL.64 [R1+0xff8], R78 ;  /* 0x000ff84e01007387 */ /* 0x000fe20000100a00 */
[----:B------:R-:W-:-:S03]  /*5220*/  IMAD.WIDE R68, R2, 0x2, R84 ;  /* 0x0000000202447825 */ /* 0x000fc600078e0254 */
[----:B------:R-:W-:Y:S04]  /*5230*/  STL [R1+0x1010], R76 ;  /* 0x0010104c01007387 */ /* 0x000fe80000100800 */
[----:B------:R-:W-:Y:S01]  /*5240*/  STL [R1+0x1000], R77 ;  /* 0x0010004d01007387 */ /* 0x000fe20000100800 */
[----:B-1----:R-:W0:Y:S03]  /*5250*/  LDC R81, c[0x0][0x3a0] ;  /* 0x0000e800ff517b82 */ /* 0x002e260000000800 */
[----:B------:R-:W-:Y:S04]  /*5260*/  STL.64 [R1+0x1048], R76 ;  /* 0x0010484c01007387 */ /* 0x000fe80000100a00 */
[----:B------:R-:W-:Y:S04]  /*5270*/  STL.64 [R1+0x1008], R74 ;  /* 0x0010084a01007387 */ /* 0x000fe80000100a00 */
[----:B------:R1:W-:Y:S04]  /*5280*/  STL.64 [R1+0x5a0], R58 ;  /* 0x0005a03a01007387 */ /* 0x0003e80000100a00 */
[----:B------:R0:W-:Y:S04]  /*5290*/  STL.64 [R1+0x598], R70 ;  /* 0x0005984601007387 */ /* 0x0001e80000100a00 */
[----:B------:R-:W2:Y:S04]  /*52a0*/  @!P3 LDG.E.U16 R73, desc[UR16][R58.64] ;  /* 0x000000103a49b981 */ /* 0x000ea8000c1e1500 */
[----:B------:R-:W2:Y:S04]  /*52b0*/  @!P3 LDG.E.U16 R62, desc[UR16][R66.64] ;  /* 0x00000010423eb981 */ /* 0x000ea8000c1e1500 */
[----:B------:R0:W3:Y:S04]  /*52c0*/  @!P3 LDG.E.U16 R63, desc[UR16][R68.64] ;  /* 0x00000010443fb981 */ /* 0x0000e8000c1e1500 */
[----:B-1----:R-:W4:Y:S04]  /*52d0*/  LDL.LU.64 R58, [R1+0x15a8] ;  /* 0x0015a800013a7983 */ /* 0x002f280000300a00 */
[----:B------:R1:W-:Y:S04]  /*52e0*/  STL.64 [R1+0x590], R68 ;  /* 0x0005904401007387 */ /* 0x0003e80000100a00 */
[----:B------:R-:W4:Y:S04]  /*52f0*/  @!P3 LDG.E.U16 R72, desc[UR16][R70.64] ;  /* 0x000000104648b981 */ /* 0x000f28000c1e1500 */
[----:B0-----:R-:W4:Y:S01]  /*5300*/  LDL.LU.64 R70, [R1+0x15a0] ;  /* 0x0015a00001467983 */ /* 0x001f220000300a00 */
[----:B------:R-:W-:-:S03]  /*5310*/  VIADD R2, R81, 0xffffffe6 ;  /* 0xffffffe651027836 */ /* 0x000fc60000000000 */
[----:B------:R0:W-:Y:S02]  /*5320*/  STL.64 [R1+0x588], R66 ;  /* 0x0005884201007387 */ /* 0x0001e40000100a00 */
[----:B------:R-:W-:Y:S01]  /*5330*/  ISETP.GE.U32.AND P3, PT, R2, 0x7fffffa7, PT ;  /* 0x7fffffa70200780c */ /* 0x000fe20003f66070 */
[----:B------:R-:W-:-:S04]  /*5340*/  IMAD R2, R90, 0x11, RZ ;  /* 0x000000115a027824 */ /* 0x000fc800078e02ff */
[----:B-1----:R-:W-:-:S04]  /*5350*/  IMAD.WIDE R68, R2, 0x2, R84 ;  /* 0x0000000202447825 */ /* 0x002fc800078e0254 */
[C---:B0-----:R-:W-:Y:S01]  /*5360*/  IMAD.WIDE R66, R2.reuse, 0x2, R82 ;  /* 0x0000000202427825 */ /* 0x041fe200078e0252 */
[----:B--2---:R-:W-:Y:S04]  /*5370*/  STL [R1+0x3f0], R62 ;  /* 0x0003f03e01007387 */ /* 0x004fe80000100800 */
[----:B---3--:R0:W-:Y:S01]  /*5380*/  STL [R1+0x3f4], R63 ;  /* 0x0003f43f01007387 */ /* 0x0081e20000100800 */
[----:B----4-:R-:W-:Y:S02]  /*5390*/  PRMT R58, RZ, 0x7610, R58 ;  /* 0x00007610ff3a7816 */ /* 0x010fe4000000003a */
[----:B------:R-:W-:Y:S01]  /*53a0*/  PRMT R59, RZ, 0x7610, R59 ;  /* 0x00007610ff3b7816 */ /* 0x000fe2000000003b */
[----:B0-----:R-:W-:-:S03]  /*53b0*/  IMAD.WIDE R62, R2, 0x2, R88 ;  /* 0x00000002023e7825 */ /* 0x001fc600078e0258 */
[----:B------:R-:W2:Y:S04]  /*53c0*/  @!P4 LDG.E.U16 R58, desc[UR16][R66.64] ;  /* 0x00000010423ac981 */ /* 0x000ea8000c1e1500 */
[----:B------:R-:W-:Y:S04]  /*53d0*/  STL [R1+0x3f8], R72 ;  /* 0x0003f84801007387 */ /* 0x000fe80000100800 */
[----:B------:R0:W-:Y:S01]  /*53e0*/  STL [R1+0x3fc], R73 ;  /* 0x0003fc4901007387 */ /* 0x0001e20000100800 */
[----:B------:R-:W-:Y:S02]  /*53f0*/  PRMT R71, RZ, 0x7610, R71 ;  /* 0x00007610ff477816 */ /* 0x000fe40000000047 */
[----:B------:R-:W-:Y:S01]  /*5400*/  PRMT R70, RZ, 0x7610, R70 ;  /* 0x00007610ff467816 */ /* 0x000fe20000000046 */
[----:B------:R1:W-:Y:S01]  /*5410*/  STL.64 [R1+0x4a0], R62 ;  /* 0x0004a03e01007387 */ /* 0x0003e20000100a00 */
[----:B0-----:R-:W-:-:S03]  /*5420*/  IMAD.WIDE R72, R2, 0x2, R86 ;  /* 0x0000000202487825 */ /* 0x001fc600078e0256 */
[----:B------:R-:W3:Y:S04]  /*5430*/  @!P4 LDG.E.U16 R71, desc[UR16][R62.64] ;  /* 0x000000103e47c981 */ /* 0x000ee8000c1e1500 */
[----:B------:R0:W-:Y:S04]  /*5440*/  STL.64 [R1+0x498], R72 ;  /* 0x0004984801007387 */ /* 0x0001e80000100a00 */
[----:B------:R4:W3:Y:S04]  /*5450*/  @!P4 LDG.E.U16 R59, desc[UR16][R68.64] ;  /* 0x00000010443bc981 */ /* 0x0008e8000c1e1500 */
[----:B-1----:R-:W3:Y:S04]  /*5460*/  LDL.LU.64 R62, [R1+0x1598] ;  /* 0x00159800013e7983 */ /* 0x002ee80000300a00 */
[----:B------:R4:W-:Y:S04]  /*5470*/  STL.64 [R1+0x490], R68 ;  /* 0x0004904401007387 */ /* 0x0009e80000100a00 */
[----:B------:R-:W3:Y:S04]  /*5480*/  @!P4 LDG.E.U16 R70, desc[UR16][R72.64] ;  /* 0x000000104846c981 */ /* 0x000ee8000c1e1500 */
[----:B0-----:R-:W3:Y:S01]  /*5490*/  LDL.LU.64 R72, [R1+0x1590] ;  /* 0x0015900001487983 */ /* 0x001ee20000300a00 */
[----:B------:R-:W-:-:S03]  /*54a0*/  VIADD R2, R81, 0xffffffde ;  /* 0xffffffde51027836 */ /* 0x000fc60000000000 */
[----:B------:R0:W-:Y:S02]  /*54b0*/  STL.64 [R1+0x488], R66 ;  /* 0x0004884201007387 */ /* 0x0001e40000100a00 */
[----:B------:R-:W-:Y:S01]  /*54c0*/  ISETP.GE.U32.AND P4, PT, R2, 0x7fffff9f, PT ;  /* 0x7fffff9f0200780c */ /* 0x000fe20003f86070 */
[----:B------:R-:W-:-:S04]  /*54d0*/  IMAD R2, R90, 0x19, RZ ;  /* 0x000000195a027824 */ /* 0x000fc800078e02ff */
[----:B----4-:R-:W-:-:S04]  /*54e0*/  IMAD.WIDE R68, R2, 0x2, R84 ;  /* 0x0000000202447825 */ /* 0x010fc800078e0254 */
[C---:B0-----:R-:W-:Y:S01]  /*54f0*/  IMAD.WIDE R66, R2.reuse, 0x2, R82 ;  /* 0x0000000202427825 */ /* 0x041fe200078e0252 */
[----:B--2---:R-:W-:Y:S04]  /*5500*/  STL [R1+0x3d4], R58 ;  /* 0x0003d43a01007387 */ /* 0x004fe80000100800 */
[----:B---3--:R0:W-:Y:S01]  /*5510*/  STL [R1+0x3d8], R59 ;  /* 0x0003d83b01007387 */ /* 0x0081e20000100800 */
[----:B------:R-:W-:Y:S02]  /*5520*/  PRMT R62, RZ, 0x7610, R62 ;  /* 0x00007610ff3e7816 */ /* 0x000fe4000000003e */
        /* <DEDUP_REMOVED lines=36> */
[----:B------:R-:W4:Y:S04]  /*5770*/  @!P4 LDG.E.U16 R70, desc[UR16][R72.64] ;  /* 0x000000104846c981 */ /* 0x000f28000c1e1500 */
[----:B-1----:R-:W3:Y:S04]  /*5780*/  LDL.LU.64 R62, [R1+0x1578] ;  /* 0x00157800013e7983 */ /* 0x002ee80000300a00 */
[----:B------:R1:W-:Y:S04]  /*5790*/  STL.64 [R1+0x290], R68 ;  /* 0x0002904401007387 */ /* 0x0003e80000100a00 */
[----:B0-----:R-:W3:Y:S04]  /*57a0*/  LDL.LU.64 R72, [R1+0x1570] ;  /* 0x0015700001487983 */ /* 0x001ee80000300a00 */
[----:B------:R1:W4:Y:S01]  /*57b0*/  @!P4 LDG.E.U16 R59, desc[UR16][R68.64] ;  /* 0x00000010443bc981 */ /* 0x000322000c1e1500 */
[----:B------:R-:W-:-:S05]  /*57c0*/  VIADD R2, R81, 0xffffffce ;  /* 0xffffffce51027836 */ /* 0x000fca0000000000 */
[----:B------:R-:W-:Y:S01]  /*57d0*/  ISETP.GE.U32.AND P4, PT, R2, 0x7fffff8f, PT ;  /* 0x7fffff8f0200780c */ /* 0x000fe20003f86070 */
[----:B------:R-:W-:Y:S01]  /*57e0*/  IMAD R2, R90, 0x29, RZ ;  /* 0x000000295a027824 */ /* 0x000fe200078e02ff */
[----:B------:R-:W-:Y:S03]  /*57f0*/  STL.64 [R1+0x288], R66 ;  /* 0x0002884201007387 */ /* 0x000fe60000100a00 */
[C---:B-1----:R-:W-:Y:S01]  /*5800*/  IMAD.WIDE R68, R2.reuse, 0x2, R88 ;  /* 0x0000000202447825 */ /* 0x042fe200078e0258 */
[----:B--2---:R-:W-:Y:S01]  /*5810*/  STL [R1+0x1e8], R58 ;  /* 0x0001e83a01007387 */ /* 0x004fe20000100800 */
[----:B---3--:R-:W-:Y:S02]  /*5820*/  PRMT R73, RZ, 0x7610, R73 ;  /* 0x00007610ff497816 */ /* 0x008fe40000000049 */
[----:B------:R-:W-:Y:S01]  /*5830*/  PRMT R72, RZ, 0x7610, R72 ;  /* 0x00007610ff487816 */ /* 0x000fe20000000048 */
[----:B----4-:R0:W-:Y:S04]  /*5840*/  STL [R1+0x1ec], R59 ;  /* 0x0001ec3b01007387 */ /* 0x0101e80000100800 */
[----:B------:R-:W-:Y:S04]  /*5850*/  STL [R1+0x1f0], R70 ;  /* 0x0001f04601007387 */ /* 0x000fe80000100800 */
[----:B------:R-:W2:Y:S01]  /*5860*/  @!P3 LDG.E.U16 R73, desc[UR16][R68.64] ;  /* 0x000000104449b981 */ /* 0x000ea2000c1e1500 */
[----:B0-----:R-:W-:-:S03]  /*5870*/  IMAD.WIDE R58, R2, 0x2, R86 ;  /* 0x00000002023a7825 */ /* 0x001fc600078e0256 */
[----:B------:R-:W-:Y:S04]  /*5880*/  STL [R1+0x1f4], R71 ;  /* 0x0001f44701007387 */ /* 0x000fe80000100800 */
[----:B------:R0:W-:Y:S04]  /*5890*/  STL.64 [R1+0x1a0], R68 ;  /* 0x0001a04401007387 */ /* 0x0001e80000100a00 */
[----:B------:R1:W-:Y:S04]  /*58a0*/  STL.64 [R1+0x198], R58 ;  /* 0x0001983a01007387 */ /* 0x0003e80000100a00 */
[----:B------:R-:W3:Y:S04]  /*58b0*/  @!P3 LDG.E.U16 R72, desc[UR16][R58.64] ;  /* 0x000000103a48b981 */ /* 0x000ee8000c1e1500 */
[----:B0-----:R-:W4:Y:S01]  /*58c0*/  LDL.LU.64 R68, [R1+0x1568] ;  /* 0x0015680001447983 */ /* 0x001f220000300a00 */
[----:B------:R-:W-:Y:S01]  /*58d0*/  PRMT R65, RZ, 0x7610, R65 ;  /* 0x00007610ff417816 */ /* 0x000fe20000000041 */
[----:B------:R-:W-:Y:S01]  /*58e0*/  IMAD.WIDE R70, R2, 0x2, R84 ;  /* 0x0000000202467825 */ /* 0x000fe200078e0254 */
[----:B------:R-:W-:-:S03]  /*58f0*/  PRMT R64, RZ, 0x7610, R64 ;  /* 0x00007610ff407816 */ /* 0x000fc60000000040 */
[----:B------:R-:W-:Y:S01]  /*5900*/  IMAD.WIDE R66, R2, 0x2, R82 ;  /* 0x0000000202427825 */ /* 0x000fe200078e0252 */
[----:B------:R0:W2:Y:S03]  /*5910*/  @!P3 LDG.E.U16 R65, desc[UR16][R70.64] ;  /* 0x000000104641b981 */ /* 0x0000a6000c1e1500 */
[----:B------:R-:W-:Y:S01]  /*5920*/  VIADD R2, R81, 0xffffffc6 ;  /* 0xffffffc651027836 */ /* 0x000fe20000000000 */
[----:B------:R0:W2:Y:S04]  /*5930*/  @!P3 LDG.E.U16 R64, desc[UR16][R66.64] ;  /* 0x000000104240b981 */ /* 0x0000a8000c1e1500 */
[----:B------:R-:W-:Y:S01]  /*5940*/  ISETP.GE.U32.AND P3, PT, R2, 0x7fffff87, PT ;  /* 0x7fffff870200780c */ /* 0x000fe20003f66070 */
[----:B------:R0:W-:Y:S01]  /*5950*/  STL.64 [R1+0x190], R70 ;  /* 0x0001904601007387 */ /* 0x0001e20000100a00 */
[----:B------:R-:W-:-:S03]  /*5960*/  IMAD R2, R90, 0x31, RZ ;  /* 0x000000315a027824 */ /* 0x000fc600078e02ff */
[----:B-1----:R-:W2:Y:S04]  /*5970*/  LDL.LU.64 R58, [R1+0x1560] ;  /* 0x00156000013a7983 */ /* 0x002ea80000300a00 */
[----:B------:R-:W-:Y:S01]  /*5980*/  STL.64 [R1+0x188], R66 ;  /* 0x0001884201007387 */ /* 0x000fe20000100a00 */
[----:B0-----:R-:W-:-:S03]  /*5990*/  IMAD.WIDE R70, R2, 0x2, R86 ;  /* 0x0000000202467825 */ /* 0x001fc600078e0256 */
[----:B---3--:R-:W-:Y:S01]  /*59a0*/  STL [R1+0x100], R72 ;  /* 0x0001004801007387 */ /* 0x008fe20000100800 */
[----:B----4-:R-:W-:-:S03]  /*59b0*/  PRMT R68, RZ, 0x7610, R68 ;  /* 0x00007610ff447816 */ /* 0x010fc60000000044 */
[----:B--2---:R0:W-:Y:S01]  /*59c0*/  STL [R1+0x104], R73 ;  /* 0x0001044901007387 */ /* 0x0041e20000100800 */
[----:B------:R-:W-:-:S03]  /*59d0*/  PRMT R69, RZ, 0x7610, R69 ;  /* 0x00007610ff457816 */ /* 0x000fc60000000045 */
[----:B------:R-:W2:Y:S01]  /*59e0*/  @!P4 LDG.E.U16 R68, desc[UR16][R70.64] ;  /* 0x000000104644c981 */ /* 0x000ea2000c1e1500 */
[----:B0-----:R-:W-:-:S05]  /*59f0*/  IMAD.WIDE R72, R2, 0x2, R88 ;  /* 0x0000000202487825 */ /* 0x001fca00078e0258 */
[----:B------:R-:W3:Y:S01]  /*5a00*/  @!P4 LDG.E.U16 R69, desc[UR16][R72.64] ;  /* 0x000000104845c981 */ /* 0x000ee2000c1e1500 */
[----:B------:R-:W-:Y:S01]  /*5a10*/  PRMT R61, RZ, 0x7610, R61 ;  /* 0x00007610ff3d7816 */ /* 0x000fe2000000003d */
[C---:B------:R-:W-:Y:S02]  /*5a20*/  IMAD.WIDE R66, R2.reuse, 0x2, R84 ;  /* 0x0000000202427825 */ /* 0x040fe400078e0254 */
[----:B------:R-:W-:Y:S04]  /*5a30*/  STL [R1+0xf8], R64 ;  /* 0x0000f84001007387 */ /* 0x000fe80000100800 */
[----:B------:R0:W-:Y:S04]  /*5a40*/  STL [R1+0xfc], R65 ;  /* 0x0000fc4101007387 */ /* 0x0001e80000100800 */
[----:B------:R-:W-:Y:S04]  /*5a50*/  STL.64 [R1+0xa0], R72 ;  /* 0x0000a04801007387 */ /* 0x000fe80000100a00 */
[----:B------:R-:W-:Y:S01]  /*5a60*/  STL.64 [R1+0x98], R70 ;  /* 0x0000984601007387 */ /* 0x000fe20000100a00 */
[----:B0-----:R-:W-:-:S03]  /*5a70*/  IMAD.WIDE R64, R2, 0x2, R82 ;  /* 0x0000000202407825 */ /* 0x001fc600078e0252 */
[----:B------:R0:W-:Y:S04]  /*5a80*/  STL.64 [R1+0x90], R66 ;  /* 0x0000904201007387 */ /* 0x0001e80000100a00 */
[----:B------:R0:W4:Y:S01]  /*5a90*/  @!P4 LDG.E.U16 R61, desc[UR16][R66.64] ;  /* 0x00000010423dc981 */ /* 0x000122000c1e1500 */
[----:B------:R-:W-:-:S03]  /*5aa0*/  PRMT R50, RZ, 0x7610, R50 ;  /* 0x00007610ff327816 */ /* 0x000fc60000000032 */
[----:B------:R-:W-:Y:S01]  /*5ab0*/  STL.64 [R1+0x88], R64 ;  /* 0x0000884001007387 */ /* 0x000fe20000100a00 */
[----:B------:R-:W-:Y:S01]  /*5ac0*/  PRMT R51, RZ, 0x7610, R51 ;  /* 0x00007610ff337816 */ /* 0x000fe20000000033 */
[----:B0-----:R-:W-:-:S04]  /*5ad0*/  IMAD R66, R90, 0x39, RZ ;  /* 0x000000395a427824 */ /* 0x001fc800078e02ff */
[----:B------:R-:W-:-:S04]  /*5ae0*/  IMAD.WIDE R72, R66, 0x2, R88 ;  /* 0x0000000242487825 */ /* 0x000fc800078e0258 */
[C---:B------:R-:W-:Y:S01]  /*5af0*/  IMAD.WIDE R70, R66.reuse, 0x2, R86 ;  /* 0x0000000242467825 */ /* 0x040fe200078e0256 */
[----:B--2---:R-:W-:Y:S04]  /*5b00*/  STL [R1+0xf0], R68 ;  /* 0x0000f04401007387 */ /* 0x004fe80000100800 */
[----:B---3--:R0:W-:Y:S02]  /*5b10*/  STL [R1+0xf4], R69 ;  /* 0x0000f44501007387 */ /* 0x0081e40000100800 */
[----:B0-----:R-:W-:-:S04]  /*5b20*/  IMAD.WIDE R68, R66, 0x2, R84 ;  /* 0x0000000242447825 */ /* 0x001fc800078e0254 */
[----:B------:R-:W-:Y:S01]  /*5b30*/  IMAD.WIDE R66, R66, 0x2, R82 ;  /* 0x0000000242427825 */ /* 0x000fe200078e0252 */
[----:B------:R-:W2:Y:S04]  /*5b40*/  @!P3 LDG.E.U16 R51, desc[UR16][R68.64] ;  /* 0x000000104433b981 */ /* 0x000ea8000c1e1500 */
[----:B------:R-:W3:Y:S01]  /*5b50*/  @!P3 LDG.E.U16 R50, desc[UR16][R66.64] ;  /* 0x000000104232b981 */ /* 0x000ee2000c1e1500 */
[----:B------:R-:W-:Y:S01]  /*5b60*/  PRMT R60, RZ, 0x7610, R60 ;  /* 0x00007610ff3c7816 */ /* 0x000fe2000000003c */
[----:B------:R-:W-:Y:S01]  /*5b70*/  VIADD R2, R81, 0xfffffffe ;  /* 0xfffffffe51027836 */ /* 0x000fe20000000000 */
[----:B------:R-:W-:Y:S02]  /*5b80*/  PRMT R58, RZ, 0x7610, R58 ;  /* 0x00007610ff3a7816 */ /* 0x000fe4000000003a */
[----:B------:R-:W-:-:S02]  /*5b90*/  PRMT R59, RZ, 0x7610, R59 ;  /* 0x00007610ff3b7816 */ /* 0x000fc4000000003b */
[----:B------:R-:W4:Y:S01]  /*5ba0*/  @!P4 LDG.E.U16 R60, desc[UR16][R64.64] ;  /* 0x00000010403cc981 */ /* 0x000f22000c1e1500 */
[----:B------:R-:W-:-:S03]  /*5bb0*/  ISETP.GE.U32.AND P4, PT, R2, 0x7fffffbf, PT ;  /* 0x7fffffbf0200780c */ /* 0x000fc60003f86070 */
[----:B------:R-:W-:Y:S04]  /*5bc0*/  STL.64 [R1+0x1018], R72 ;  /* 0x0010184801007387 */ /* 0x000fe80000100a00 */
[----:B------:R-:W-:Y:S01]  /*5bd0*/  STL.64 [R1+0x1028], R70 ;  /* 0x0010284601007387 */ /* 0x000fe20000100a00 */
[----:B------:R-:W-:-:S03]  /*5be0*/  PRMT R63, RZ, 0x7610, R63 ;  /* 0x00007610ff3f7816 */ /* 0x000fc6000000003f */
[----:B------:R-:W-:Y:S04]  /*5bf0*/  STL.64 [R1+0x1030], R68 ;  /* 0x0010304401007387 */ /* 0x000fe80000100a00 */
[----:B------:R-:W4:Y:S04]  /*5c00*/  @!P3 LDG.E.U16 R58, desc[UR16][R70.64] ;  /* 0x00000010463ab981 */ /* 0x000f28000c1e1500 */
[----:B------:R-:W-:Y:S04]  /*5c10*/  STL.64 [R1+0x1038], R66 ;  /* 0x0010384201007387 */ /* 0x000fe80000100a00 */
[----:B------:R-:W4:Y:S04]  /*5c20*/  @!P3 LDG.E.U16 R59, desc[UR16][R72.64] ;  /* 0x00000010483bb981 */ /* 0x000f28000c1e1500 */
[----:B---3--:R-:W-:Y:S04]  /*5c30*/  STL [R1+0xd8], R50 ;  /* 0x0000d83201007387 */ /* 0x008fe80000100800 */
[----:B--2---:R0:W-:Y:S02]  /*5c40*/  STL [R1+0xdc], R51 ;  /* 0x0000dc3301007387 */ /* 0x0041e40000100800 */
[----:B0-----:R-:W-:-:S05]  /*5c50*/  IMAD.WIDE R50, R90, 0x2, R88 ;  /* 0x000000025a327825 */ /* 0x001fca00078e0258 */
[----:B------:R-:W2:Y:S01]  /*5c60*/  @!P4 LDG.E.U16 R63, desc[UR16][R50.64] ;  /* 0x00000010323fc981 */ /* 0x000ea2000c1e1500 */
[----:B------:R-:W-:-:S03]  /*5c70*/  PRMT R52, RZ, 0x7610, R52 ;  /* 0x00007610ff347816 */ /* 0x000fc60000000034 */
[----:B----4-:R-:W-:Y:S01]  /*5c80*/  STL [R1+0xe8], R60 ;  /* 0x0000e83c01007387 */ /* 0x010fe20000100800 */
[----:B------:R-:W-:-:S03]  /*5c90*/  IMAD.WIDE R64, R90, 0x2, R86 ;  /* 0x000000025a407825 */ /* 0x000fc600078e0256 */
[----:B------:R-:W-:Y:S01]  /*5ca0*/  STL [R1+0xec], R61 ;  /* 0x0000ec3d01007387 */ /* 0x000fe20000100800 */
[----:B------:R-:W-:-:S03]  /*5cb0*/  PRMT R53, RZ, 0x7610, R53 ;  /* 0x00007610ff357816 */ /* 0x000fc60000000035 */
[----:B------:R-:W-:Y:S04]  /*5cc0*/  STL [R1+0xe0], R58 ;  /* 0x0000e03a01007387 */ /* 0x000fe80000100800 */
[----:B------:R0:W-:Y:S04]  /*5cd0*/  STL [R1+0xe4], R59 ;  /* 0x0000e43b01007387 */ /* 0x0001e80000100800 */
[----:B------:R1:W-:Y:S04]  /*5ce0*/  STL.64 [R1+0x6a0], R50 ;  /* 0x0006a03201007387 */ /* 0x0003e80000100a00 */
[----:B------:R3:W4:Y:S01]  /*5cf0*/  @!P4 LDG.E.U16 R53, desc[UR16][R64.64] ;  /* 0x000000104035c981 */ /* 0x000722000c1e1500 */
[----:B0-----:R-:W-:-:S03]  /*5d00*/  IMAD.WIDE R58, R90, 0x2, R82 ;  /* 0x000000025a3a7825 */ /* 0x001fc600078e0252 */
[----:B------:R-:W-:Y:S04]  /*5d10*/  STL.64 [R1+0x698], R64 ;  /* 0x0006984001007387 */ /* 0x000fe80000100a00 */
[----:B-1----:R-:W4:Y:S04]  /*5d20*/  LDL.LU.64 R50, [R1+0x1558] ;  /* 0x0015580001327983 */ /* 0x002f280000300a00 */
[----:B------:R-:W4:Y:S04]  /*5d30*/  @!P4 LDG.E.U16 R52, desc[UR16][R58.64] ;  /* 0x000000103a34c981 */ /* 0x000f28000c1e1500 */
[----:B--2---:R0:W-:Y:S04]  /*5d40*/  STL [R1+0x1e4], R63 ;  /* 0x0001e43f01007387 */ /* 0x0041e80000100800 */
[----:B0-----:R-:W2:Y:S01]  /*5d50*/  LDL.LU R63, [R1+0x1550] ;  /* 0x00155000013f7983 */ /* 0x001ea20000300800 */
[----:B------:R-:W-:Y:S01]  /*5d60*/  VIADD R2, R81, 0xfffffffd ;  /* 0xfffffffd51027836 */ /* 0x000fe20000000000 */
[----:B------:R-:W-:Y:S01]  /*5d70*/  PRMT R4, RZ, 0x7610, R4 ;  /* 0x00007610ff047816 */ /* 0x000fe20000000004 */
[----:B------:R-:W-:-:S03]  /*5d80*/  IMAD.WIDE R60, R90, 0x2, R84 ;  /* 0x000000025a3c7825 */ /* 0x000fc600078e0254 */
[----:B------:R-:W-:Y:S01]  /*5d90*/  ISETP.GE.U32.AND P3, PT, R2, 0x7fffffbe, PT ;  /* 0x7fffffbe0200780c */ /* 0x000fe20003f66070 */
[----:B------:R-:W-:Y:S01]  /*5da0*/  VIADD R2, R81, 0xfffffff5 ;  /* 0xfffffff551027836 */ /* 0x000fe20000000000 */
[----:B------:R0:W2:Y:S04]  /*5db0*/  @!P4 LDG.E.U16 R4, desc[UR16][R60.64] ;  /* 0x000000103c04c981 */ /* 0x0000a8000c1e1500 */
[----:B------:R-:W-:Y:S01]  /*5dc0*/  ISETP.GE.U32.AND P4, PT, R2, 0x7fffffb6, PT ;  /* 0x7fffffb60200780c */ /* 0x000fe20003f86070 */
[----:B------:R0:W-:Y:S01]  /*5dd0*/  STL.64 [R1+0x690], R60 ;  /* 0x0006903c01007387 */ /* 0x0001e20000100a00 */
[----:B------:R-:W-:-:S03]  /*5de0*/  IMAD.SHL.U32 R2, R90, 0x2, RZ ;  /* 0x000000025a027824 */ /* 0x000fc600078e00ff */
[----:B------:R1:W-:Y:S01]  /*5df0*/  STL.64 [R1+0x688], R58 ;  /* 0x0006883a01007387 */ /* 0x0003e20000100a00 */
[C---:B---3--:R-:W-:Y:S01]  /*5e00*/  IMAD.WIDE R64, R2.reuse, 0x2, R86 ;  /* 0x0000000202407825 */ /* 0x048fe200078e0256 */
[----:B------:R-:W-:Y:S02]  /*5e10*/  PRMT R62, RZ, 0x7610, R62 ;  /* 0x00007610ff3e7816 */ /* 0x000fe4000000003e */
[----:B----4-:R-:W-:Y:S02]  /*5e20*/  PRMT R50, RZ, 0x7610, R50 ;  /* 0x00007610ff327816 */ /* 0x010fe40000000032 */
[----:B------:R-:W-:Y:S01]  /*5e30*/  PRMT R51, RZ, 0x7610, R51 ;  /* 0x00007610ff337816 */ /* 0x000fe20000000033 */
[C---:B0-----:R-:W-:Y:S01]  /*5e40*/  IMAD.WIDE R60, R2.reuse, 0x2, R84 ;  /* 0x00000002023c7825 */ /* 0x041fe200078e0254 */
[----:B------:R-:W-:Y:S04]  /*5e50*/  STL [R1+0x1d8], R52 ;  /* 0x0001d83401007387 */ /* 0x000fe80000100800 */
[----:B------:R0:W-:Y:S01]  /*5e60*/  STL [R1+0x1e0], R53 ;  /* 0x0001e03501007387 */ /* 0x0001e20000100800 */
[----:B-1----:R-:W-:-:S03]  /*5e70*/  IMAD.WIDE R58, R2, 0x2, R82 ;  /* 0x00000002023a7825 */ /* 0x002fc600078e0252 */
[----:B------:R-:W3:Y:S04]  /*5e80*/  @!P3 LDG.E.U16 R51, desc[UR16][R60.64] ;  /* 0x000000103c33b981 */ /* 0x000ee8000c1e1500 */
[----:B------:R-:W4:Y:S01]  /*5e90*/  @!P3 LDG.E.U16 R50, desc[UR16][R58.64] ;  /* 0x000000103a32b981 */ /* 0x000f22000c1e1500 */
[----:B0-----:R-:W-:-:S03]  /*5ea0*/  IMAD.WIDE R52, R2, 0x2, R88 ;  /* 0x0000000202347825 */ /* 0x001fc600078e0258 */
[----:B------:R-:W3:Y:S04]  /*5eb0*/  @!P3 LDG.E.U16 R62, desc[UR16][R64.64] ;  /* 0x00000010403eb981 */ /* 0x000ee8000c1e1500 */
[----:B------:R0:W-:Y:S04]  /*5ec0*/  STL.64 [R1+0x680], R52 ;  /* 0x0006803401007387 */ /* 0x0001e80000100a00 */
[----:B------:R1:W-:Y:S01]  /*5ed0*/  STL.64 [R1+0x678], R64 ;  /* 0x0006784001007387 */ /* 0x0003e20000100a00 */
[----:B--2---:R-:W-:-:S06]  /*5ee0*/  PRMT R63, RZ, 0x7610, R63 ;  /* 0x00007610ff3f7816 */ /* 0x004fcc000000003f */
[----:B------:R-:W2:Y:S04]  /*5ef0*/  @!P3 LDG.E.U16 R63, desc[UR16][R52.64] ;  /* 0x00000010343fb981 */ /* 0x000ea8000c1e1500 */
[----:B0-----:R-:W2:Y:S04]  /*5f00*/  LDL.LU.64 R52, [R1+0x1548] ;  /* 0x0015480001347983 */ /* 0x001ea80000300a00 */
[----:B------:R-:W-:Y:S04]  /*5f10*/  STL.64 [R1+0x670], R60 ;  /* 0x0006703c01007387 */ /* 0x000fe80000100a00 */
[----:B-1----:R-:W2:Y:S01]  /*5f20*/  LDL.LU.64 R64, [R1+0x1540] ;  /* 0x0015400001407983 */ /* 0x002ea20000300a00 */
[----:B------:R-:W-:-:S03]  /*5f30*/  VIADD R2, R81, 0xffffffed ;  /* 0xffffffed51027836 */ /* 0x000fc60000000000 */
[----:B------:R0:W-:Y:S02]  /*5f40*/  STL.64 [R1+0x668], R58 ;  /* 0x0006683a01007387 */ /* 0x0001e40000100a00 */
[----:B------:R-:W-:Y:S01]  /*5f50*/  ISETP.GE.U32.AND P3, PT, R2, 0x7fffffae, PT ;  /* 0x7fffffae0200780c */ /* 0x000fe20003f66070 */
[----:B------:R-:W-:Y:S01]  /*5f60*/  IMAD R2, R90, 0xa, RZ ;  /* 0x0000000a5a027824 */ /* 0x000fe200078e02ff */
[----:B----4-:R-:W-:Y:S04]  /*5f70*/  STL [R1+0x204], R50 ;  /* 0x0002043201007387 */ /* 0x010fe80000100800 */
[----:B---3--:R1:W-:Y:S01]  /*5f80*/  STL [R1+0x2c8], R51 ;  /* 0x0002c83301007387 */ /* 0x0083e20000100800 */
[----:B0-----:R-:W-:-:S03]  /*5f90*/  IMAD.WIDE R58, R2, 0x2, R82 ;  /* 0x00000002023a7825 */ /* 0x001fc600078e0252 */
[----:B------:R-:W-:Y:S01]  /*5fa0*/  STL [R1+0x2cc], R62 ;  /* 0x0002cc3e01007387 */ /* 0x000fe20000100800 */
[----:B------:R-:W-:-:S04]  /*5fb0*/  IMAD.WIDE R60, R2, 0x2, R84 ;  /* 0x00000002023c7825 */ /* 0x000fc800078e0254 */
[C---:B-1----:R-:W-:Y:S01]  /*5fc0*/  IMAD.WIDE R50, R2.reuse, 0x2, R88 ;  /* 0x0000000202327825 */ /* 0x042fe200078e0258 */
[----:B--2---:R0:W-:Y:S04]  /*5fd0*/  STL [R1+0x2d0], R63 ;  /* 0x0002d03f01007387 */ /* 0x0041e80000100800 */
[----:B------:R1:W-:Y:S01]  /*5fe0*/  STL.64 [R1+0x580], R50 ;  /* 0x0005803201007387 */ /* 0x0003e20000100a00 */
[----:B------:R-:W-:Y:S01]  /*5ff0*/  PRMT R52, RZ, 0x7610, R52 ;  /* 0x00007610ff347816 */ /* 0x000fe20000000034 */
[----:B0-----:R-:W-:Y:S01]  /*6000*/  IMAD.WIDE R62, R2, 0x2, R86 ;  /* 0x00000002023e7825 */ /* 0x001fe200078e0256 */
[----:B------:R-:W-:Y:S02]  /*6010*/  PRMT R53, RZ, 0x7610, R53 ;  /* 0x00007610ff357816 */ /* 0x000fe40000000035 */
[----:B------:R-:W-:-:S02]  /*6020*/  PRMT R65, RZ, 0x7610, R65 ;  /* 0x00007610ff417816 */ /* 0x000fc40000000041 */
[----:B------:R-:W-:Y:S01]  /*6030*/  PRMT R64, RZ, 0x7610, R64 ;  /* 0x00007610ff407816 */ /* 0x000fe20000000040 */
[----:B------:R0:W-:Y:S04]  /*6040*/  STL.64 [R1+0x578], R62 ;  /* 0x0005783e01007387 */ /* 0x0001e80000100a00 */
[----:B------:R-:W2:Y:S04]  /*6050*/  @!P4 LDG.E.U16 R65, desc[UR16][R50.64] ;  /* 0x000000103241c981 */ /* 0x000ea8000c1e1500 */
[----:B------:R-:W3:Y:S04]  /*6060*/  @!P4 LDG.E.U16 R52, desc[UR16][R58.64] ;  /* 0x000000103a34c981 */ /* 0x000ee8000c1e1500 */
[----:B------:R4:W2:Y:S04]  /*6070*/  @!P4 LDG.E.U16 R53, desc[UR16][R60.64] ;  /* 0x000000103c35c981 */ /* 0x0008a8000c1e1500 */
[----:B-1----:R-:W2:Y:S04]  /*6080*/  LDL.LU.64 R50, [R1+0x1538] ;  /* 0x0015380001327983 */ /* 0x002ea80000300a00 */
[----:B------:R4:W-:Y:S04]  /*6090*/  STL.64 [R1+0x570], R60 ;  /* 0x0005703c01007387 */ /* 0x0009e80000100a00 */
[----:B------:R-:W2:Y:S04]  /*60a0*/  @!P4 LDG.E.U16 R64, desc[UR16][R62.64] ;  /* 0x000000103e40c981 */ /* 0x000ea8000c1e1500 */
[----:B0-----:R-:W2:Y:S01]  /*60b0*/  LDL.LU.64 R62, [R1+0x1530] ;  /* 0x00153000013e7983 */ /* 0x001ea20000300a00 */
[----:B------:R-:W-:-:S03]  /*60c0*/  VIADD R2, R81, 0xffffffe5 ;  /* 0xffffffe551027836 */ /* 0x000fc60000000000 */
[----:B------:R0:W-:Y:S02]  /*60d0*/  STL.64 [R1+0x568], R58 ;  /* 0x0005683a01007387 */ /* 0x0001e40000100a00 */
[----:B------:R-:W-:Y:S01]  /*60e0*/  ISETP.GE.U32.AND P4, PT, R2, 0x7fffffa6, PT ;  /* 0x7fffffa60200780c */ /* 0x000fe20003f86070 */
[----:B------:R-:W-:-:S04]  /*60f0*/  IMAD R2, R90, 0x12, RZ ;  /* 0x000000125a027824 */ /* 0x000fc800078e02ff */
[----:B----4-:R-:W-:-:S04]  /*6100*/  IMAD.WIDE R60, R2, 0x2, R84 ;  /* 0x00000002023c7825 */ /* 0x010fc800078e0254 */
[C---:B0-----:R-:W-:Y:S01]  /*6110*/  IMAD.WIDE R58, R2.reuse, 0x2, R82 ;  /* 0x00000002023a7825 */ /* 0x041fe200078e0252 */
[----:B---3--:R-:W-:Y:S04]  /*6120*/  STL [R1+0x3d0], R52 ;  /* 0x0003d03401007387 */ /* 0x008fe80000100800 */
[----:B--2---:R0:W-:Y:S01]  /*6130*/  STL [R1+0x1f8], R53 ;  /* 0x0001f83501007387 */ /* 0x0041e20000100800 */
        /* <DEDUP_REMOVED lines=38> */
[----:B-1----:R-:W2:Y:S04]  /*63a0*/  LDL.LU.64 R50, [R1+0x1518] ;  /* 0x0015180001327983 */ /* 0x002ea80000300a00 */
[----:B------:R1:W-:Y:S04]  /*63b0*/  STL.64 [R1+0x370], R60 ;  /* 0x0003703c01007387 */ /* 0x0003e80000100a00 */
[----:B0-----:R-:W2:Y:S04]  /*63c0*/  LDL.LU.64 R62, [R1+0x1510] ;  /* 0x00151000013e7983 */ /* 0x001ea80000300a00 */
[----:B------:R1:W2:Y:S01]  /*63d0*/  @!P4 LDG.E.U16 R53, desc[UR16][R60.64] ;  /* 0x000000103c35c981 */ /* 0x0002a2000c1e1500 */
[----:B------:R-:W-:-:S03]  /*63e0*/  VIADD R2, R81, 0xffffffd5 ;  /* 0xffffffd551027836 */ /* 0x000fc60000000000 */
[----:B------:R0:W-:Y:S02]  /*63f0*/  STL.64 [R1+0x368], R58 ;  /* 0x0003683a01007387 */ /* 0x0001e40000100a00 */
[----:B------:R-:W-:Y:S01]  /*6400*/  ISETP.GE.U32.AND P4, PT, R2, 0x7fffff96, PT ;  /* 0x7fffff960200780c */ /* 0x000fe20003f86070 */
[----:B------:R-:W-:-:S04]  /*6410*/  IMAD R2, R90, 0x22, RZ ;  /* 0x000000225a027824 */ /* 0x000fc800078e02ff */
[----:B-1----:R-:W-:-:S04]  /*6420*/  IMAD.WIDE R60, R2, 0x2, R86 ;  /* 0x00000002023c7825 */ /* 0x002fc800078e0256 */
[----:B0-----:R-:W-:Y:S01]  /*6430*/  IMAD.WIDE R58, R2, 0x2, R84 ;  /* 0x00000002023a7825 */ /* 0x001fe200078e0254 */
[----:B----4-:R-:W-:Y:S04]  /*6440*/  STL [R1+0x2e8], R64 ;  /* 0x0002e84001007387 */ /* 0x010fe80000100800 */
[----:B---3--:R0:W-:Y:S01]  /*6450*/  STL [R1+0x2ec], R65 ;  /* 0x0002ec4101007387 */ /* 0x0081e20000100800 */
[----:B--2---:R-:W-:-:S03]  /*6460*/  PRMT R50, RZ, 0x7610, R50 ;  /* 0x00007610ff327816 */ /* 0x004fc60000000032 */
[----:B------:R-:W-:Y:S01]  /*6470*/  STL [R1+0x2e0], R52 ;  /* 0x0002e03401007387 */ /* 0x000fe20000100800 */
[----:B------:R-:W-:Y:S02]  /*6480*/  PRMT R51, RZ, 0x7610, R51 ;  /* 0x00007610ff337816 */ /* 0x000fe40000000033 */
[----:B------:R-:W-:Y:S01]  /*6490*/  PRMT R63, RZ, 0x7610, R63 ;  /* 0x00007610ff3f7816 */ /* 0x000fe2000000003f */
[----:B0-----:R-:W-:-:S03]  /*64a0*/  IMAD.WIDE R64, R2, 0x2, R88 ;  /* 0x0000000202407825 */ /* 0x001fc600078e0258 */
[----:B------:R-:W2:Y:S04]  /*64b0*/  @!P3 LDG.E.U16 R51, desc[UR16][R58.64] ;  /* 0x000000103a33b981 */ /* 0x000ea8000c1e1500 */
[----:B------:R0:W-:Y:S04]  /*64c0*/  STL [R1+0x2e4], R53 ;  /* 0x0002e43501007387 */ /* 0x0001e80000100800 */
[----:B------:R1:W-:Y:S04]  /*64d0*/  STL.64 [R1+0x280], R64 ;  /* 0x0002804001007387 */ /* 0x0003e80000100a00 */
[----:B------:R-:W3:Y:S01]  /*64e0*/  @!P3 LDG.E.U16 R63, desc[UR16][R64.64] ;  /* 0x00000010403fb981 */ /* 0x000ee2000c1e1500 */
[----:B0-----:R-:W-:-:S03]  /*64f0*/  IMAD.WIDE R52, R2, 0x2, R82 ;  /* 0x0000000202347825 */ /* 0x001fc600078e0252 */
[----:B------:R0:W-:Y:S04]  /*6500*/  STL.64 [R1+0x278], R60 ;  /* 0x0002783c01007387 */ /* 0x0001e80000100a00 */
[----:B------:R4:W2:Y:S04]  /*6510*/  @!P3 LDG.E.U16 R50, desc[UR16][R52.64] ;  /* 0x000000103432b981 */ /* 0x0008a8000c1e1500 */
[----:B-1----:R-:W3:Y:S01]  /*6520*/  LDL.LU.64 R64, [R1+0x1508] ;  /* 0x0015080001407983 */ /* 0x002ee20000300a00 */
[----:B------:R-:W-:Y:S01]  /*6530*/  PRMT R62, RZ, 0x7610, R62 ;  /* 0x00007610ff3e7816 */ /* 0x000fe2000000003e */
[----:B------:R-:W-:-:S02]  /*6540*/  VIADD R2, R81, 0xffffffcd ;  /* 0xffffffcd51027836 */ /* 0x000fc40000000000 */
[----:B------:R-:W-:Y:S04]  /*6550*/  STL.64 [R1+0x270], R58 ;  /* 0x0002703a01007387 */ /* 0x000fe80000100a00 */
[----:B------:R-:W3:Y:S01]  /*6560*/  @!P3 LDG.E.U16 R62, desc[UR16][R60.64] ;  /* 0x000000103c3eb981 */ /* 0x000ee2000c1e1500 */
[----:B------:R-:W-:Y:S01]  /*6570*/  ISETP.GE.U32.AND P3, PT, R2, 0x7fffff8e, PT ;  /* 0x7fffff8e0200780c */ /* 0x000fe20003f66070 */
[----:B------:R-:W-:Y:S02]  /*6580*/  IMAD R2, R90, 0x2a, RZ ;  /* 0x0000002a5a027824 */ /* 0x000fe400078e02ff */
[----:B0-----:R-:W3:Y:S04]  /*6590*/  LDL.LU.64 R60, [R1+0x1500] ;  /* 0x00150000013c7983 */ /* 0x001ee80000300a00 */
[----:B------:R4:W-:Y:S02]  /*65a0*/  STL.64 [R1+0x268], R52 ;  /* 0x0002683401007387 */ /* 0x0009e40000100a00 */
[----:B----4-:R-:W-:-:S02]  /*65b0*/  IMAD.WIDE R52, R2, 0x2, R88 ;  /* 0x0000000202347825 */ /* 0x010fc400078e0258 */
[----:B--2---:R-:W-:Y:S01]  /*65c0*/  STL [R1+0x4e0], R50 ;  /* 0x0004e03201007387 */ /* 0x004fe20000100800 */
[----:B---3--:R-:W-:-:S03]  /*65d0*/  PRMT R64, RZ, 0x7610, R64 ;  /* 0x00007610ff407816 */ /* 0x008fc60000000040 */
[----:B------:R0:W-:Y:S01]  /*65e0*/  STL [R1+0x2d4], R51 ;  /* 0x0002d43301007387 */ /* 0x0001e20000100800 */
[----:B------:R-:W-:-:S06]  /*65f0*/  PRMT R65, RZ, 0x7610, R65 ;  /* 0x00007610ff417816 */ /* 0x000fcc0000000041 */
[----:B------:R-:W2:Y:S01]  /*6600*/  @!P4 LDG.E.U16 R65, desc[UR16][R52.64] ;  /* 0x000000103441c981 */ /* 0x000ea2000c1e1500 */
[----:B0-----:R-:W-:-:S05]  /*6610*/  IMAD.WIDE R50, R2, 0x2, R86 ;  /* 0x0000000202327825 */ /* 0x001fca00078e0256 */
[----:B------:R-:W3:Y:S01]  /*6620*/  @!P4 LDG.E.U16 R64, desc[UR16][R50.64] ;  /* 0x000000103240c981 */ /* 0x000ee2000c1e1500 */
[----:B------:R-:W-:Y:S01]  /*6630*/  PRMT R55, RZ, 0x7610, R55 ;  /* 0x00007610ff377816 */ /* 0x000fe20000000037 */
[C---:B------:R-:W-:Y:S01]  /*6640*/  IMAD.WIDE R58, R2.reuse, 0x2, R82 ;  /* 0x00000002023a7825 */ /* 0x040fe200078e0252 */
[----:B------:R-:W-:Y:S01]  /*6650*/  PRMT R54, RZ, 0x7610, R54 ;  /* 0x00007610ff367816 */ /* 0x000fe20000000036 */
[----:B------:R-:W-:Y:S04]  /*6660*/  STL [R1+0x2d8], R62 ;  /* 0x0002d83e01007387 */ /* 0x000fe80000100800 */
[----:B------:R0:W-:Y:S04]  /*6670*/  STL [R1+0x2dc], R63 ;  /* 0x0002dc3f01007387 */ /* 0x0001e80000100800 */
[----:B------:R1:W-:Y:S04]  /*6680*/  STL.64 [R1+0x180], R52 ;  /* 0x0001803401007387 */ /* 0x0003e80000100a00 */
[----:B------:R-:W4:Y:S01]  /*6690*/  @!P4 LDG.E.U16 R54, desc[UR16][R58.64] ;  /* 0x000000103a36c981 */ /* 0x000f22000c1e1500 */
[----:B0-----:R-:W-:-:S04]  /*66a0*/  IMAD.WIDE R62, R2, 0x2, R84 ;  /* 0x00000002023e7825 */ /* 0x001fc800078e0254 */
[----:B------:R-:W-:Y:S01]  /*66b0*/  VIADD R2, R81, 0xffffffc5 ;  /* 0xffffffc551027836 */ /* 0x000fe20000000000 */
[----:B------:R0:W-:Y:S04]  /*66c0*/  STL.64 [R1+0x178], R50 ;  /* 0x0001783201007387 */ /* 0x0001e80000100a00 */
[----:B------:R0:W4:Y:S01]  /*66d0*/  @!P4 LDG.E.U16 R55, desc[UR16][R62.64] ;  /* 0x000000103e37c981 */ /* 0x000122000c1e1500 */
[----:B------:R-:W-:Y:S01]  /*66e0*/  ISETP.GE.U32.AND P4, PT, R2, 0x7fffff86, PT ;  /* 0x7fffff860200780c */ /* 0x000fe20003f86070 */
[----:B------:R-:W-:Y:S02]  /*66f0*/  IMAD R2, R90, 0x32, RZ ;  /* 0x000000325a027824 */ /* 0x000fe400078e02ff */
[----:B-1----:R-:W4:Y:S01]  /*6700*/  LDL.LU.64 R52, [R1+0x14f8] ;  /* 0x0014f80001347983 */ /* 0x002f220000300a00 */
[----:B------:R-:W-:-:S03]  /*6710*/  PRMT R60, RZ, 0x7610, R60 ;  /* 0x00007610ff3c7816 */ /* 0x000fc6000000003c */
[----:B------:R1:W-:Y:S01]  /*6720*/  STL.64 [R1+0x170], R62 ;  /* 0x0001703e01007387 */ /* 0x0003e20000100a00 */
[----:B------:R-:W-:-:S03]  /*6730*/  PRMT R61, RZ, 0x7610, R61 ;  /* 0x00007610ff3d7816 */ /* 0x000fc6000000003d */
[----:B0-----:R-:W4:Y:S04]  /*6740*/  LDL.LU.64 R50, [R1+0x14f0] ;  /* 0x0014f00001327983 */ /* 0x001f280000300a00 */
[----:B------:R-:W-:Y:S01]  /*6750*/  STL.64 [R1+0x168], R58 ;  /* 0x0001683a01007387 */ /* 0x000fe20000100a00 */
[----:B-1----:R-:W-:-:S05]  /*6760*/  IMAD.WIDE R62, R2, 0x2, R86 ;  /* 0x00000002023e7825 */ /* 0x002fca00078e0256 */
[----:B------:R-:W4:Y:S04]  /*6770*/  @!P3 LDG.E.U16 R60, desc[UR16][R62.64] ;  /* 0x000000103e3cb981 */ /* 0x000f28000c1e1500 */
[----:B---3--:R-:W-:Y:S04]  /*6780*/  STL [R1+0x4d8], R64 ;  /* 0x0004d84001007387 */ /* 0x008fe80000100800 */
[----:B--2---:R0:W-:Y:S02]  /*6790*/  STL [R1+0x4dc], R65 ;  /* 0x0004dc4101007387 */ /* 0x0041e40000100800 */
[----:B0-----:R-:W-:-:S05]  /*67a0*/  IMAD.WIDE R64, R2, 0x2, R88 ;  /* 0x0000000202407825 */ /* 0x001fca00078e0258 */
[----:B------:R-:W2:Y:S01]  /*67b0*/  @!P3 LDG.E.U16 R61, desc[UR16][R64.64] ;  /* 0x00000010403db981 */ /* 0x000ea2000c1e1500 */
[----:B------:R-:W-:-:S03]  /*67c0*/  IMAD.WIDE R58, R2, 0x2, R84 ;  /* 0x00000002023a7825 */ /* 0x000fc600078e0254 */
[----:B----4-:R-:W-:Y:S04]  /*67d0*/  STL [R1+0x4d0], R54 ;  /* 0x0004d03601007387 */ /* 0x010fe80000100800 */
[----:B------:R0:W-:Y:S01]  /*67e0*/  STL [R1+0x4d4], R55 ;  /* 0x0004d43701007387 */ /* 0x0001e20000100800 */
[----:B------:R-:W-:-:S03]  /*67f0*/  PRMT R53, RZ, 0x7610, R53 ;  /* 0x00007610ff357816 */ /* 0x000fc60000000035 */
[----:B------:R-:W-:Y:S01]  /*6800*/  STL.64 [R1+0x80], R64 ;  /* 0x0000804001007387 */ /* 0x000fe20000100a00 */
[----:B0-----:R-:W-:-:S03]  /*6810*/  IMAD.WIDE R54, R2, 0x2, R82 ;  /* 0x0000000202367825 */ /* 0x001fc600078e0252 */
[----:B------:R-:W-:Y:S04]  /*6820*/  STL.64 [R1+0x78], R62 ;  /* 0x0000783e01007387 */ /* 0x000fe80000100a00 */
[----:B------:R0:W-:Y:S04]  /*6830*/  STL.64 [R1+0x70], R58 ;  /* 0x0000703a01007387 */ /* 0x0001e80000100a00 */
[----:B------:R0:W3:Y:S01]  /*6840*/  @!P3 LDG.E.U16 R53, desc[UR16][R58.64] ;  /* 0x000000103a35b981 */ /* 0x0000e2000c1e1500 */
[----:B------:R-:W-:-:S03]  /*6850*/  PRMT R16, RZ, 0x7610, R16 ;  /* 0x00007610ff107816 */ /* 0x000fc60000000010 */
[----:B------:R-:W-:Y:S01]  /*6860*/  STL.64 [R1+0x68], R54 ;  /* 0x0000683601007387 */ /* 0x000fe20000100a00 */
[----:B------:R-:W-:-:S03]  /*6870*/  PRMT R17, RZ, 0x7610, R17 ;  /* 0x00007610ff117816 */ /* 0x000fc60000000011 */
[----:B------:R-:W-:Y:S01]  /*6880*/  STL [R1+0x4c8], R60 ;  /* 0x0004c83c01007387 */ /* 0x000fe20000100800 */
[----:B0-----:R-:W-:Y:S01]  /*6890*/  IMAD R58, R90, 0x3a, RZ ;  /* 0x0000003a5a3a7824 */ /* 0x001fe200078e02ff */
[----:B------:R-:W-:-:S03]  /*68a0*/  PRMT R52, RZ, 0x7610, R52 ;  /* 0x00007610ff347816 */ /* 0x000fc60000000034 */
[C---:B------:R-:W-:Y:S01]  /*68b0*/  IMAD.WIDE R64, R58.reuse, 0x2, R88 ;  /* 0x000000023a407825 */ /* 0x040fe200078e0258 */
[----:B------:R-:W-:Y:S02]  /*68c0*/  PRMT R50, RZ, 0x7610, R50 ;  /* 0x00007610ff327816 */ /* 0x000fe40000000032 */
[----:B------:R-:W-:Y:S01]  /*68d0*/  PRMT R51, RZ, 0x7610, R51 ;  /* 0x00007610ff337816 */ /* 0x000fe20000000033 */
[C---:B------:R-:W-:Y:S01]  /*68e0*/  IMAD.WIDE R62, R58.reuse, 0x2, R86 ;  /* 0x000000023a3e7825 */ /* 0x040fe200078e0256 */
[----:B------:R0:W4:Y:S04]  /*68f0*/  @!P3 LDG.E.U16 R52, desc[UR16][R54.64] ;  /* 0x000000103634b981 */ /* 0x000128000c1e1500 */
[----:B------:R-:W3:Y:S04]  /*6900*/  @!P4 LDG.E.U16 R50, desc[UR16][R62.64] ;  /* 0x000000103e32c981 */ /* 0x000ee8000c1e1500 */
[----:B------:R-:W3:Y:S04]  /*6910*/  @!P4 LDG.E.U16 R51, desc[UR16][R64.64] ;  /* 0x000000104033c981 */ /* 0x000ee8000c1e1500 */
[----:B--2---:R1:W-:Y:S02]  /*6920*/  STL [R1+0x4cc], R61 ;  /* 0x0004cc3d01007387 */ /* 0x0043e40000100800 */
[----:B-1----:R-:W-:-:S04]  /*6930*/  IMAD.WIDE R60, R58, 0x2, R84 ;  /* 0x000000023a3c7825 */ /* 0x002fc800078e0254 */
[----:B------:R-:W-:Y:S01]  /*6940*/  IMAD.WIDE R58, R58, 0x2, R82 ;  /* 0x000000023a3a7825 */ /* 0x000fe200078e0252 */
[----:B------:R-:W2:Y:S04]  /*6950*/  @!P4 LDG.E.U16 R17, desc[UR16][R60.64] ;  /* 0x000000103c11c981 */ /* 0x000ea8000c1e1500 */
[----:B------:R-:W2:Y:S01]  /*6960*/  @!P4 LDG.E.U16 R16, desc[UR16][R58.64] ;  /* 0x000000103a10c981 */ /* 0x000ea2000c1e1500 */
[----:B------:R-:W-:-:S03]  /*6970*/  VIADD R2, R81, 0xfffffffc ;  /* 0xfffffffc51027836 */ /* 0x000fc60000000000 */
[----:B------:R-:W-:Y:S02]  /*6980*/  STL.64 [R1+0x1058], R64 ;  /* 0x0010584001007387 */ /* 0x000fe40000100a00 */
[----:B------:R-:W-:Y:S01]  /*6990*/  ISETP.GE.U32.AND P3, PT, R2, 0x7fffffbd, PT ;  /* 0x7fffffbd0200780c */ /* 0x000fe20003f66070 */
[----:B------:R-:W-:Y:S01]  /*69a0*/  VIADD R2, R81, 0xfffffff4 ;  /* 0xfffffff451027836 */ /* 0x000fe20000000000 */
[----:B------:R-:W-:Y:S04]  /*69b0*/  STL.64 [R1+0x1060], R62 ;  /* 0x0010603e01007387 */ /* 0x000fe80000100a00 */
[----:B------:R-:W-:Y:S01]  /*69c0*/  STL.64 [R1+0x1068], R60 ;  /* 0x0010683c01007387 */ /* 0x000fe20000100a00 */
[----:B------:R-:W-:-:S03]  /*69d0*/  ISETP.GE.U32.AND P4, PT, R2, 0x7fffffb5, PT ;  /* 0x7fffffb50200780c */ /* 0x000fc60003f86070 */
[----:B------:R-:W-:Y:S01]  /*69e0*/  STL [R1+0x13a4], R60 ;  /* 0x0013a43c01007387 */ /* 0x000fe20000100800 */
[----:B------:R-:W-:-:S03]  /*69f0*/  IMAD R2, R90, 0x3, RZ ;  /* 0x000000035a027824 */ /* 0x000fc600078e02ff */
[----:B------:R-:W-:Y:S01]  /*6a00*/  STL.64 [R1+0x1078], R58 ;  /* 0x0010783a01007387 */ /* 0x000fe20000100a00 */
[----:B------:R-:W-:Y:S01]  /*6a10*/  PRMT R57, RZ, 0x7610, R57 ;  /* 0x00007610ff397816 */ /* 0x000fe20000000039 */
[----:B0-----:R-:W-:Y:S01]  /*6a20*/  IMAD.WIDE R54, R2, 0x2, R86 ;  /* 0x0000000202367825 */ /* 0x001fe200078e0256 */
[----:B------:R-:W-:Y:S02]  /*6a30*/  PRMT R18, RZ, 0x7610, R18 ;  /* 0x00007610ff127816 */ /* 0x000fe40000000012 */
[----:B------:R-:W-:Y:S02]  /*6a40*/  PRMT R19, RZ, 0x7610, R19 ;  /* 0x00007610ff137816 */ /* 0x000fe40000000013 */
[----:B------:R-:W-:-:S06]  /*6a50*/  PRMT R56, RZ, 0x7610, R56 ;  /* 0x00007610ff387816 */ /* 0x000fcc0000000038 */
[----:B------:R-:W4:Y:S04]  /*6a60*/  @!P3 LDG.E.U16 R56, desc[UR16][R54.64] ;  /* 0x000000103638b981 */ /* 0x000f28000c1e1500 */
[----:B--2---:R-:W-:Y:S04]  /*6a70*/  STL [R1+0x4e4], R16 ;  /* 0x0004e41001007387 */ /* 0x004fe80000100800 */
[----:B------:R0:W-:Y:S04]  /*6a80*/  STL [R1+0x4e8], R17 ;  /* 0x0004e81101007387 */ /* 0x0001e80000100800 */
[----:B---3--:R-:W-:Y:S04]  /*6a90*/  STL [R1+0x404], R53 ;  /* 0x0004043501007387 */ /* 0x008fe80000100800 */
[----:B----4-:R1:W-:Y:S01]  /*6aa0*/  STL [R1+0x400], R52 ;  /* 0x0004003401007387 */ /* 0x0103e20000100800 */
[----:B0-----:R-:W-:-:S03]  /*6ab0*/  IMAD.WIDE R16, R2, 0x2, R88 ;  /* 0x0000000202107825 */ /* 0x001fc600078e0258 */
[----:B------:R-:W-:Y:S04]  /*6ac0*/  STL [R1+0x4ec], R50 ;  /* 0x0004ec3201007387 */ /* 0x000fe80000100800 */
[----:B------:R0:W-:Y:S01]  /*6ad0*/  STL [R1+0x778], R51 ;  /* 0x0007783301007387 */ /* 0x0001e20000100800 */
[----:B-1----:R-:W-:-:S03]  /*6ae0*/  IMAD.WIDE R52, R2, 0x2, R84 ;  /* 0x0000000202347825 */ /* 0x002fc600078e0254 */
[----:B------:R1:W-:Y:S04]  /*6af0*/  STL.64 [R1+0x660], R16 ;  /* 0x0006601001007387 */ /* 0x0003e80000100a00 */
[----:B------:R-:W2:Y:S01]  /*6b00*/  @!P3 LDG.E.U16 R57, desc[UR16][R16.64] ;  /* 0x000000101039b981 */ /* 0x000ea2000c1e1500 */
[----:B0-----:R-:W-:-:S03]  /*6b10*/  IMAD.WIDE R50, R2, 0x2, R82 ;  /* 0x0000000202327825 */ /* 0x001fc600078e0252 */
[----:B------:R0:W-:Y:S04]  /*6b20*/  STL.64 [R1+0x658], R54 ;  /* 0x0006583601007387 */ /* 0x0001e80000100a00 */
[----:B------:R-:W3:Y:S04]  /*6b30*/  @!P3 LDG.E.U16 R18, desc[UR16][R50.64] ;  /* 0x000000103212b981 */ /* 0x000ee8000c1e1500 */
[----:B-1----:R-:W4:Y:S04]  /*6b40*/  LDL.LU.64 R16, [R1+0x14e8] ;  /* 0x0014e80001107983 */ /* 0x002f280000300a00 */
[----:B------:R1:W2:Y:S04]  /*6b50*/  @!P3 LDG.E.U16 R19, desc[UR16][R52.64] ;  /* 0x000000103413b981 */ /* 0x0002a8000c1e1500 */
[----:B------:R1:W-:Y:S04]  /*6b60*/  STL.64 [R1+0x650], R52 ;  /* 0x0006503401007387 */ /* 0x0003e80000100a00 */
[----:B0-----:R-:W2:Y:S01]  /*6b70*/  LDL.LU.64 R54, [R1+0x14e0] ;  /* 0x0014e00001367983 */ /* 0x001ea20000300a00 */
[----:B------:R-:W-:-:S03]  /*6b80*/  VIADD R2, R81, 0xffffffec ;  /* 0xffffffec51027836 */ /* 0x000fc60000000000 */
[----:B------:R0:W-:Y:S02]  /*6b90*/  STL.64 [R1+0x648], R50 ;  /* 0x0006483201007387 */ /* 0x0001e40000100a00 */
[----:B------:R-:W-:Y:S01]  /*6ba0*/  ISETP.GE.U32.AND P3, PT, R2, 0x7fffffad, PT ;  /* 0x7fffffad0200780c */ /* 0x000fe20003f66070 */
[----:B------:R-:W-:-:S04]  /*6bb0*/  IMAD R2, R90, 0xb, RZ ;  /* 0x0000000b5a027824 */ /* 0x000fc800078e02ff */
[----:B-1----:R-:W-:-:S04]  /*6bc0*/  IMAD.WIDE R52, R2, 0x2, R84 ;  /* 0x0000000202347825 */ /* 0x002fc800078e0254 */
[----:B0-----:R-:W-:Y:S01]  /*6bd0*/  IMAD.WIDE R50, R2, 0x2, R82 ;  /* 0x0000000202327825 */ /* 0x001fe200078e0252 */
[----:B---3--:R-:W-:Y:S01]  /*6be0*/  STL [R1+0x7dc], R18 ;  /* 0x0007dc1201007387 */ /* 0x008fe20000100800 */
[----:B----4-:R-:W-:-:S03]  /*6bf0*/  PRMT R16, RZ, 0x7610, R16 ;  /* 0x00007610ff107816 */ /* 0x010fc60000000010 */
[----:B--2---:R0:W-:Y:S01]  /*6c00*/  STL [R1+0x7e0], R19 ;  /* 0x0007e01301007387 */ /* 0x0041e20000100800 */
[----:B------:R-:W-:-:S03]  /*6c10*/  PRMT R17, RZ, 0x7610, R17 ;  /* 0x00007610ff117816 */ /* 0x000fc60000000011 */
[----:B------:R-:W-:Y:S01]  /*6c20*/  STL [R1+0x7e4], R56 ;  /* 0x0007e43801007387 */ /* 0x000fe20000100800 */
[----:B------:R-:W-:-:S03]  /*6c30*/  PRMT R55, RZ, 0x7610, R55 ;  /* 0x00007610ff377816 */ /* 0x000fc60000000037 */
[----:B------:R1:W-:Y:S01]  /*6c40*/  STL [R1+0x7e8], R57 ;  /* 0x0007e83901007387 */ /* 0x0003e20000100800 */
[C---:B0-----:R-:W-:Y:S01]  /*6c50*/  IMAD.WIDE R18, R2.reuse, 0x2, R88 ;  /* 0x0000000202127825 */ /* 0x041fe200078e0258 */
[----:B------:R-:W-:Y:S02]  /*6c60*/  PRMT R54, RZ, 0x7610, R54 ;  /* 0x00007610ff367816 */ /* 0x000fe40000000036 */
[----:B------:R-:W2:Y:S04]  /*6c70*/  @!P4 LDG.E.U16 R16, desc[UR16][R50.64] ;  /* 0x000000103210c981 */ /* 0x000ea8000c1e1500 */
[----:B------:R0:W3:Y:S01]  /*6c80*/  @!P4 LDG.E.U16 R17, desc[UR16][R52.64] ;  /* 0x000000103411c981 */ /* 0x0000e2000c1e1500 */
[----:B-1----:R-:W-:-:S03]  /*6c90*/  IMAD.WIDE R56, R2, 0x2, R86 ;  /* 0x0000000202387825 */ /* 0x002fc600078e0256 */
[----:B------:R1:W-:Y:S04]  /*6ca0*/  STL.64 [R1+0x560], R18 ;  /* 0x0005601201007387 */ /* 0x0003e80000100a00 */
[----:B------:R4:W-:Y:S04]  /*6cb0*/  STL.64 [R1+0x558], R56 ;  /* 0x0005583801007387 */ /* 0x0009e80000100a00 */
[----:B------:R-:W3:Y:S04]  /*6cc0*/  @!P4 LDG.E.U16 R55, desc[UR16][R18.64] ;  /* 0x000000101237c981 */ /* 0x000ee8000c1e1500 */
[----:B------:R-:W3:Y:S04]  /*6cd0*/  @!P4 LDG.E.U16 R54, desc[UR16][R56.64] ;  /* 0x000000103836c981 */ /* 0x000ee8000c1e1500 */
[----:B-1----:R-:W3:Y:S04]  /*6ce0*/  LDL.LU.64 R18, [R1+0x14d8] ;  /* 0x0014d80001127983 */ /* 0x002ee80000300a00 */
[----:B------:R0:W-:Y:S04]  /*6cf0*/  STL.64 [R1+0x550], R52 ;  /* 0x0005503401007387 */ /* 0x0001e80000100a00 */
[----:B----4-:R-:W4:Y:S01]  /*6d00*/  LDL.LU.64 R56, [R1+0x14d0] ;  /* 0x0014d00001387983 */ /* 0x010f220000300a00 */
[----:B------:R-:W-:-:S03]  /*6d10*/  VIADD R2, R81, 0xffffffe4 ;  /* 0xffffffe451027836 */ /* 0x000fc60000000000 */
[----:B------:R1:W-:Y:S02]  /*6d20*/  STL.64 [R1+0x548], R50 ;  /* 0x0005483201007387 */ /* 0x0003e40000100a00 */
[----:B------:R-:W-:Y:S01]  /*6d30*/  ISETP.GE.U32.AND P4, PT, R2, 0x7fffffa5, PT ;  /* 0x7fffffa50200780c */ /* 0x000fe20003f86070 */
[----:B------:R-:W-:-:S04]  /*6d40*/  IMAD R2, R90, 0x13, RZ ;  /* 0x000000135a027824 */ /* 0x000fc800078e02ff */
[----:B0-----:R-:W-:-:S04]  /*6d50*/  IMAD.WIDE R52, R2, 0x2, R84 ;  /* 0x0000000202347825 */ /* 0x001fc800078e0254 */
[C---:B-1----:R-:W-:Y:S01]  /*6d60*/  IMAD.WIDE R50, R2.reuse, 0x2, R82 ;  /* 0x0000000202327825 */ /* 0x042fe200078e0252 */
[----:B--2---:R-:W-:Y:S04]  /*6d70*/  STL [R1+0x7cc], R16 ;  /* 0x0007cc1001007387 */ /* 0x004fe80000100800 */
[----:B---3--:R0:W-:Y:S02]  /*6d80*/  STL [R1+0x7d0], R17 ;  /* 0x0007d01101007387 */ /* 0x0081e40000100800 */
[----:B0-----:R-:W-:Y:S02]  /*6d90*/  IMAD.WIDE R16, R2, 0x2, R88 ;  /* 0x0000000202107825 */ /* 0x001fe400078e0258 */
[----:B------:R-:W-:Y:S04]  /*6da0*/  STL [R1+0x7d4], R54 ;  /* 0x0007d43601007387 */ /* 0x000fe80000100800 */
[----:B------:R0:W-:Y:S01]  /*6db0*/  STL [R1+0x7d8], R55 ;  /* 0x0007d83701007387 */ /* 0x0001e20000100800 */
[----:B------:R-:W-:-:S02]  /*6dc0*/  PRMT R18, RZ, 0x7610, R18 ;  /* 0x00007610ff127816 */ /* 0x000fc40000000012 */
[----:B------:R-:W-:Y:S01]  /*6dd0*/  PRMT R19, RZ, 0x7610, R19 ;  /* 0x00007610ff137816 */ /* 0x000fe20000000013 */
[----:B------:R1:W-:Y:S04]  /*6de0*/  STL.64 [R1+0x460], R16 ;  /* 0x0004601001007387 */ /* 0x0003e80000100a00 */
[----:B------:R-:W2:Y:S01]  /*6df0*/  @!P3 LDG.E.U16 R18, desc[UR16][R50.64] ;  /* 0x000000103212b981 */ /* 0x000ea2000c1e1500 */
[----:B----4-:R-:W-:Y:S01]  /*6e00*/  PRMT R57, RZ, 0x7610, R57 ;  /* 0x00007610ff397816 */ /* 0x010fe20000000039 */
[----:B0-----:R-:W-:Y:S01]  /*6e10*/  IMAD.WIDE R54, R2, 0x2, R86 ;  /* 0x0000000202367825 */ /* 0x001fe200078e0256 */
[----:B------:R-:W-:Y:S01]  /*6e20*/  PRMT R56, RZ, 0x7610, R56 ;  /* 0x00007610ff387816 */ /* 0x000fe20000000038 */
[----:B------:R-:W3:Y:S04]  /*6e30*/  @!P3 LDG.E.U16 R19, desc[UR16][R52.64] ;  /* 0x000000103413b981 */ /* 0x000ee8000c1e1500 */
[----:B------:R0:W-:Y:S04]  /*6e40*/  STL.64 [R1+0x458], R54 ;  /* 0x0004583601007387 */ /* 0x0001e80000100a00 */
[----:B------:R-:W4:Y:S04]  /*6e50*/  @!P3 LDG.E.U16 R57, desc[UR16][R16.64] ;  /* 0x000000101039b981 */ /* 0x000f28000c1e1500 */
[----:B------:R-:W4:Y:S04]  /*6e60*/  @!P3 LDG.E.U16 R56, desc[UR16][R54.64] ;  /* 0x000000103638b981 */ /* 0x000f28000c1e1500 */
[----:B-1----:R-:W4:Y:S04]  /*6e70*/  LDL.LU.64 R16, [R1+0x14c8] ;  /* 0x0014c80001107983 */ /* 0x002f280000300a00 */
[----:B------:R-:W-:Y:S04]  /*6e80*/  STL.64 [R1+0x450], R52 ;  /* 0x0004503401007387 */ /* 0x000fe80000100a00 */
[----:B0-----:R-:W4:Y:S01]  /*6e90*/  LDL.LU.64 R54, [R1+0x14c0] ;  /* 0x0014c00001367983 */ /* 0x001f220000300a00 */
[----:B------:R-:W-:-:S03]  /*6ea0*/  VIADD R2, R81, 0xffffffdc ;  /* 0xffffffdc51027836 */ /* 0x000fc60000000000 */
[----:B------:R-:W-:Y:S02]  /*6eb0*/  STL.64 [R1+0x448], R50 ;  /* 0x0004483201007387 */ /* 0x000fe40000100a00 */
[----:B------:R-:W-:Y:S01]  /*6ec0*/  ISETP.GE.U32.AND P3, PT, R2, 0x7fffff9d, PT ;  /* 0x7fffff9d0200780c */ /* 0x000fe20003f66070 */
[----:B------:R-:W-:Y:S01]  /*6ed0*/  IMAD R2, R90, 0x1b, RZ ;  /* 0x0000001b5a027824 */ /* 0x000fe200078e02ff */
[----:B--2---:R-:W-:Y:S04]  /*6ee0*/  STL [R1+0x7bc], R18 ;  /* 0x0007bc1201007387 */ /* 0x004fe80000100800 */
[----:B---3--:R0:W-:Y:S02]  /*6ef0*/  STL [R1+0x7c0], R19 ;  /* 0x0007c01301007387 */ /* 0x0081e40000100800 */
[----:B0-----:R-:W-:-:S02]  /*6f00*/  IMAD.WIDE R18, R2, 0x2, R88 ;  /* 0x0000000202127825 */ /* 0x001fc400078e0258 */
[----:B----4-:R-:W-:Y:S04]  /*6f10*/  STL [R1+0x7c4], R56 ;  /* 0x0007c43801007387 */ /* 0x010fe80000100800 */
[----:B------:R0:W-:Y:S04]  /*6f20*/  STL [R1+0x7c8], R57 ;  /* 0x0007c83901007387 */ /* 0x0001e80000100800 */
[----:B------:R1:W-:Y:S01]  /*6f30*/  STL.64 [R1+0x360], R18 ;  /* 0x0003601201007387 */ /* 0x0003e20000100a00 */
[----:B------:R-:W-:Y:S01]  /*6f40*/  PRMT R55, RZ, 0x7610, R55 ;  /* 0x00007610ff377816 */ /* 0x000fe20000000037 */
[----:B0-----:R-:W-:-:S05]  /*6f50*/  IMAD.WIDE R56, R2, 0x2, R86 ;  /* 0x0000000202387825 */ /* 0x001fca00078e0256 */
[----:B------:R0:W-:Y:S04]  /*6f60*/  STL.64 [R1+0x358], R56 ;  /* 0x0003583801007387 */ /* 0x0001e80000100a00 */
[----:B------:R-:W2:Y:S04]  /*6f70*/  @!P4 LDG.E.U16 R55, desc[UR16][R18.64] ;  /* 0x000000101237c981 */ /* 0x000ea8000c1e1500 */
[----:B-1----:R-:W3:Y:S01]  /*6f80*/  LDL.LU.64 R18, [R1+0x14b8] ;  /* 0x0014b80001127983 */ /* 0x002ee20000300a00 */
[----:B------:R-:W-:Y:S01]  /*6f90*/  PRMT R16, RZ, 0x7610, R16 ;  /* 0x00007610ff107816 */ /* 0x000fe20000000010 */
[----:B------:R-:W-:Y:S01]  /*6fa0*/  IMAD.WIDE R50, R2, 0x2, R82 ;  /* 0x0000000202327825 */ /* 0x000fe200078e0252 */
[----:B------:R-:W-:-:S02]  /*6fb0*/  PRMT R17, RZ, 0x7610, R17 ;  /* 0x00007610ff117816 */ /* 0x000fc40000000011 */
[----:B------:R-:W-:Y:S01]  /*6fc0*/  PRMT R54, RZ, 0x7610, R54 ;  /* 0x00007610ff367816 */ /* 0x000fe20000000036 */
[----:B------:R-:W-:Y:S01]  /*6fd0*/  IMAD.WIDE R52, R2, 0x2, R84 ;  /* 0x0000000202347825 */ /* 0x000fe200078e0254 */
[----:B------:R-:W4:Y:S03]  /*6fe0*/  @!P4 LDG.E.U16 R16, desc[UR16][R50.64] ;  /* 0x000000103210c981 */ /* 0x000f26000c1e1500 */
[----:B------:R-:W-:Y:S01]  /*6ff0*/  VIADD R2, R81, 0xffffffd4 ;  /* 0xffffffd451027836 */ /* 0x000fe20000000000 */
[----:B------:R1:W2:Y:S04]  /*7000*/  @!P4 LDG.E.U16 R17, desc[UR16][R52.64] ;  /* 0x000000103411c981 */ /* 0x0002a8000c1e1500 */
[----:B------:R1:W-:Y:S04]  /*7010*/  STL.64 [R1+0x350], R52 ;  /* 0x0003503401007387 */ /* 0x0003e80000100a00 */
[----:B------:R-:W2:Y:S01]  /*7020*/  @!P4 LDG.E.U16 R54, desc[UR16][R56.64] ;  /* 0x000000103836c981 */ /* 0x000ea2000c1e1500 */
[----:B------:R-:W-:Y:S01]  /*7030*/  ISETP.GE.U32.AND P4, PT, R2, 0x7fffff95, PT ;  /* 0x7fffff950200780c */ /* 0x000fe20003f86070 */
[----:B------:R-:W-:-:S02]  /*7040*/  IMAD R2, R90, 0x23, RZ ;  /* 0x000000235a027824 */ /* 0x000fc400078e02ff */
[----:B0-----:R-:W2:Y:S02]  /*7050*/  LDL.LU.64 R56, [R1+0x14b0] ;  /* 0x0014b00001387983 */ /* 0x001ea40000300a00 */
[C---:B-1----:R-:W-:Y:S02]  /*7060*/  IMAD.WIDE R52, R2.reuse, 0x2, R84 ;  /* 0x0000000202347825 */ /* 0x042fe400078e0254 */
[----:B------:R0:W-:Y:S02]  /*7070*/  STL.64 [R1+0x348], R50 ;  /* 0x0003483201007387 */ /* 0x0001e40000100a00 */
[----:B0-----:R-:W-:Y:S01]  /*7080*/  IMAD.WIDE R50, R2, 0x2, R82 ;  /* 0x0000000202327825 */ /* 0x001fe200078e0252 */
[----:B---3--:R-:W-:Y:S02]  /*7090*/  PRMT R18, RZ, 0x7610, R18 ;  /* 0x00007610ff127816 */ /* 0x008fe40000000012 */
[----:B------:R-:W-:-:S04]  /*70a0*/  PRMT R19, RZ, 0x7610, R19 ;  /* 0x00007610ff137816 */ /* 0x000fc80000000013 */
[----:B------:R-:W3:Y:S04]  /*70b0*/  @!P3 LDG.E.U16 R18, desc[UR16][R50.64] ;  /* 0x000000103212b981 */ /* 0x000ee8000c1e1500 */
[----:B------:R0:W3:Y:S04]  /*70c0*/  @!P3 LDG.E.U16 R19, desc[UR16][R52.64] ;  /* 0x000000103413b981 */ /* 0x0000e8000c1e1500 */
[----:B----4-:R-:W-:Y:S04]  /*70d0*/  STL [R1+0x7ac], R16 ;  /* 0x0007ac1001007387 */ /* 0x010fe80000100800 */
[----:B--2---:R1:W-:Y:S04]  /*70e0*/  STL [R1+0x7b0], R17 ;  /* 0x0007b01101007387 */ /* 0x0043e80000100800 */
[----:B------:R-:W-:Y:S04]  /*70f0*/  STL [R1+0x7b4], R54 ;  /* 0x0007b43601007387 */ /* 0x000fe80000100800 */
[----:B------:R2:W-:Y:S01]  /*7100*/  STL [R1+0x7b8], R55 ;  /* 0x0007b83701007387 */ /* 0x0005e20000100800 */
[----:B-1----:R-:W-:Y:S01]  /*7110*/  IMAD.WIDE R16, R2, 0x2, R88 ;  /* 0x0000000202107825 */ /* 0x002fe200078e0258 */
[----:B------:R-:W-:-:S02]  /*7120*/  PRMT R57, RZ, 0x7610, R57 ;  /* 0x00007610ff397816 */ /* 0x000fc40000000039 */
[----:B------:R-:W-:Y:S01]  /*7130*/  PRMT R56, RZ, 0x7610, R56 ;  /* 0x00007610ff387816 */ /* 0x000fe20000000038 */
[----:B--2---:R-:W-:Y:S01]  /*7140*/  IMAD.WIDE R54, R2, 0x2, R86 ;  /* 0x0000000202367825 */ /* 0x004fe200078e0256 */
[----:B------:R1:W-:Y:S03]  /*7150*/  STL.64 [R1+0x260], R16 ;  /* 0x0002601001007387 */ /* 0x0003e60000100a00 */
[----:B------:R-:W-:Y:S01]  /*7160*/  VIADD R2, R81, 0xffffffcc ;  /* 0xffffffcc51027836 */ /* 0x000fe20000000000 */
[----:B------:R2:W-:Y:S04]  /*7170*/  STL.64 [R1+0x258], R54 ;  /* 0x0002583601007387 */ /* 0x0005e80000100a00 */
[----:B------:R-:W4:Y:S04]  /*7180*/  @!P3 LDG.E.U16 R57, desc[UR16][R16.64] ;  /* 0x000000101039b981 */ /* 0x000f28000c1e1500 */
[----:B------:R-:W4:Y:S01]  /*7190*/  @!P3 LDG.E.U16 R56, desc[UR16][R54.64] ;  /* 0x000000103638b981 */ /* 0x000f22000c1e1500 */
[----:B------:R-:W-:Y:S01]  /*71a0*/  ISETP.GE.U32.AND P3, PT, R2, 0x7fffff8d, PT ;  /* 0x7fffff8d0200780c */ /* 0x000fe20003f66070 */
[----:B------:R-:W-:-:S02]  /*71b0*/  IMAD R2, R90, 0x2b, RZ ;  /* 0x0000002b5a027824 */ /* 0x000fc400078e02ff */
[----:B-1----:R-:W4:Y:S04]  /*71c0*/  LDL.LU.64 R16, [R1+0x14a8] ;  /* 0x0014a80001107983 */ /* 0x002f280000300a00 */
[----:B------:R0:W-:Y:S01]  /*71d0*/  STL.64 [R1+0x250], R52 ;  /* 0x0002503401007387 */ /* 0x0001e20000100a00 */
[----:B------:R-:W-:-:S03]  /*71e0*/  PRMT R0, RZ, 0x7610, R0 ;  /* 0x00007610ff007816 */ /* 0x000fc60000000000 */
[----:B--2---:R-:W2:Y:S04]  /*71f0*/  LDL.LU.64 R54, [R1+0x14a0] ;  /* 0x0014a00001367983 */ /* 0x004ea80000300a00 */
[----:B------:R1:W-:Y:S01]  /*7200*/  STL.64 [R1+0x248], R50 ;  /* 0x0002483201007387 */ /* 0x0003e20000100a00 */
[----:B------:R-:W-:Y:S02]  /*7210*/  PRMT R14, RZ, 0x7610, R14 ;  /* 0x00007610ff0e7816 */ /* 0x000fe4000000000e */
[----:B------:R-:W-:Y:S01]  /*7220*/  PRMT R15, RZ, 0x7610, R15 ;  /* 0x00007610ff0f7816 */ /* 0x000fe2000000000f */
[----:B0-----:R-:W-:-:S05]  /*7230*/  IMAD.WIDE R52, R2, 0x2, R84 ;  /* 0x0000000202347825 */ /* 0x001fca00078e0254 */
[----:B------:R-:W2:Y:S01]  /*7240*/  @!P4 LDG.E.U16 R15, desc[UR16][R52.64] ;  /* 0x00000010340fc981 */ /* 0x000ea2000c1e1500 */
[----:B-1----:R-:W-:-:S05]  /*7250*/  IMAD.WIDE R50, R2, 0x2, R82 ;  /* 0x0000000202327825 */ /* 0x002fca00078e0252 */
[----:B------:R-:W2:Y:S04]  /*7260*/  @!P4 LDG.E.U16 R14, desc[UR16][R50.64] ;  /* 0x00000010320ec981 */ /* 0x000ea8000c1e1500 */
[----:B---3--:R-:W-:Y:S04]  /*7270*/  STL [R1+0x79c], R18 ;  /* 0x00079c1201007387 */ /* 0x008fe80000100800 */
[----:B------:R0:W-:Y:S02]  /*7280*/  STL [R1+0x7a0], R19 ;  /* 0x0007a01301007387 */ /* 0x0001e40000100800 */
[----:B0-----:R-:W-:-:S05]  /*7290*/  IMAD.WIDE R18, R2, 0x2, R88 ;  /* 0x0000000202127825 */ /* 0x001fca00078e0258 */
[----:B------:R-:W3:Y:S01]  /*72a0*/  @!P4 LDG.E.U16 R0, desc[UR16][R18.64] ;  /* 0x000000101200c981 */ /* 0x000ee2000c1e1500 */
[----:B------:R-:W-:-:S03]  /*72b0*/  PRMT R3, RZ, 0x7610, R3 ;  /* 0x00007610ff037816 */ /* 0x000fc60000000003 */
[----:B----4-:R-:W-:Y:S04]  /*72c0*/  STL [R1+0x7a4], R56 ;  /* 0x0007a43801007387 */ /* 0x010fe80000100800 */
[----:B------:R0:W-:Y:S04]  /*72d0*/  STL [R1+0x7a8], R57 ;  /* 0x0007a83901007387 */ /* 0x0001e80000100800 */
[----:B------:R1:W-:Y:S01]  /*72e0*/  STL.64 [R1+0x160], R18 ;  /* 0x0001601201007387 */ /* 0x0003e20000100a00 */
[----:B0-----:R-:W-:Y:S01]  /*72f0*/  IMAD.WIDE R56, R2, 0x2, R86 ;  /* 0x0000000202387825 */ /* 0x001fe200078e0256 */
[----:B--2---:R-:W-:-:S03]  /*7300*/  PRMT R55, RZ, 0x7610, R55 ;  /* 0x00007610ff377816 */ /* 0x004fc60000000037 */
[----:B------:R-:W-:Y:S01]  /*7310*/  VIADD R2, R81, 0xffffffc4 ;  /* 0xffffffc451027836 */ /* 0x000fe20000000000 */
[----:B------:R0:W-:Y:S04]  /*7320*/  STL.64 [R1+0x158], R56 ;  /* 0x0001583801007387 */ /* 0x0001e80000100a00 */
[----:B-1----:R-:W2:Y:S04]  /*7330*/  LDL.LU.64 R18, [R1+0x1498] ;  /* 0x0014980001127983 */ /* 0x002ea80000300a00 */
[----:B------:R0:W4:Y:S01]  /*7340*/  @!P4 LDG.E.U16 R55, desc[UR16][R56.64] ;  /* 0x000000103837c981 */ /* 0x000122000c1e1500 */
[----:B------:R-:W-:Y:S01]  /*7350*/  ISETP.GE.U32.AND P4, PT, R2, 0x7fffff85, PT ;  /* 0x7fffff850200780c */ /* 0x000fe20003f86070 */
[----:B------:R-:W-:Y:S01]  /*7360*/  IMAD R2, R90, 0x33, RZ ;  /* 0x000000335a027824 */ /* 0x000fe200078e02ff */
[----:B------:R-:W-:-:S03]  /*7370*/  PRMT R54, RZ, 0x7610, R54 ;  /* 0x00007610ff367816 */ /* 0x000fc60000000036 */
[----:B0-----:R-:W-:-:S05]  /*7380*/  IMAD.WIDE R56, R2, 0x2, R88 ;  /* 0x0000000202387825 */ /* 0x001fca00078e0258 */
[----:B------:R-:W4:Y:S04]  /*7390*/  @!P3 LDG.E.U16 R54, desc[UR16][R56.64] ;  /* 0x000000103836b981 */ /* 0x000f28000c1e1500 */
[----:B---3--:R0:W-:Y:S04]  /*73a0*/  STL [R1+0x798], R0 ;  /* 0x0007980001007387 */ /* 0x0081e80000100800 */
[----:B0-----:R-:W3:Y:S04]  /*73b0*/  LDL.LU R0, [R1+0x1490] ;  /* 0x0014900001007983 */ /* 0x001ee80000300800 */
[----:B------:R-:W-:Y:S04]  /*73c0*/  STL.64 [R1+0x150], R52 ;  /* 0x0001503401007387 */ /* 0x000fe80000100a00 */
[----:B------:R-:W-:Y:S04]  /*73d0*/  STL.64 [R1+0x148], R50 ;  /* 0x0001483201007387 */ /* 0x000fe80000100a00 */
[----:B------:R-:W-:Y:S04]  /*73e0*/  STL [R1+0x78c], R14 ;  /* 0x00078c0e01007387 */ /* 0x000fe80000100800 */
[----:B------:R0:W-:Y:S02]  /*73f0*/  STL [R1+0x790], R15 ;  /* 0x0007900f01007387 */ /* 0x0001e40000100800 */
[----:B0-----:R-:W-:-:S05]  /*7400*/  IMAD.WIDE R14, R2, 0x2, R82 ;  /* 0x00000002020e7825 */ /* 0x001fca00078e0252 */
[----:B------:R-:W3:Y:S01]  /*7410*/  @!P3 LDG.E.U16 R3, desc[UR16][R14.64] ;  /* 0x000000100e03b981 */ /* 0x000ee2000c1e1500 */
[----:B------:R-:W-:-:S04]  /*7420*/  IMAD.WIDE R52, R2, 0x2, R86 ;  /* 0x0000000202347825 */ /* 0x000fc800078e0256 */
[----:B------:R-:W-:Y:S01]  /*7430*/  IMAD.WIDE R50, R2, 0x2, R84 ;  /* 0x0000000202327825 */ /* 0x000fe200078e0254 */
[----:B--2---:R-:W-:Y:S01]  /*7440*/  PRMT R18, RZ, 0x7610, R18 ;  /* 0x00007610ff127816 */ /* 0x004fe20000000012 */
[----:B------:R-:W-:Y:S01]  /*7450*/  STL.64 [R1+0x60], R56 ;  /* 0x0000603801007387 */ /* 0x000fe20000100a00 */
[----:B------:R-:W-:-:S03]  /*7460*/  PRMT R19, RZ, 0x7610, R19 ;  /* 0x00007610ff137816 */ /* 0x000fc60000000013 */
[----:B------:R-:W-:Y:S04]  /*7470*/  STL.64 [R1+0x58], R52 ;  /* 0x0000583401007387 */ /* 0x000fe80000100a00 */
[----:B------:R0:W-:Y:S04]  /*7480*/  STL.64 [R1+0x50], R50 ;  /* 0x0000503201007387 */ /* 0x0001e80000100a00 */
[----:B------:R0:W2:Y:S01]  /*7490*/  @!P3 LDG.E.U16 R18, desc[UR16][R50.64] ;  /* 0x000000103212b981 */ /* 0x0000a2000c1e1500 */
[----:B------:R-:W-:-:S03]  /*74a0*/  PRMT R10, RZ, 0x7610, R10 ;  /* 0x00007610ff0a7816 */ /* 0x000fc6000000000a */
[----:B------:R-:W-:Y:S01]  /*74b0*/  STL.64 [R1+0x48], R14 ;  /* 0x0000480e01007387 */ /* 0x000fe20000100a00 */
[----:B------:R-:W-:-:S03]  /*74c0*/  PRMT R11, RZ, 0x7610, R11 ;  /* 0x00007610ff0b7816 */ /* 0x000fc6000000000b */
[----:B------:R1:W2:Y:S01]  /*74d0*/  @!P3 LDG.E.U16 R19, desc[UR16][R52.64] ;  /* 0x000000103413b981 */ /* 0x0002a2000c1e1500 */
[----:B0-----:R-:W-:Y:S01]  /*74e0*/  IMAD R50, R90, 0x3b, RZ ;  /* 0x0000003b5a327824 */ /* 0x001fe200078e02ff */
[----:B------:R-:W-:Y:S02]  /*74f0*/  PRMT R8, RZ, 0x7610, R8 ;  /* 0x00007610ff087816 */ /* 0x000fe40000000008 */
[----:B------:R-:W-:Y:S01]  /*7500*/  PRMT R9, RZ, 0x7610, R9 ;  /* 0x00007610ff097816 */ /* 0x000fe20000000009 */
[----:B------:R-:W-:-:S04]  /*7510*/  IMAD.WIDE R56, R50, 0x2, R88 ;  /* 0x0000000232387825 */ /* 0x000fc800078e0258 */
[C---:B-1----:R-:W-:Y:S01]  /*7520*/  IMAD.WIDE R52, R50.reuse, 0x2, R84 ;  /* 0x0000000232347825 */ /* 0x042fe200078e0254 */
[----:B------:R-:W2:Y:S04]  /*7530*/  @!P4 LDG.E.U16 R11, desc[UR16][R56.64] ;  /* 0x00000010380bc981 */ /* 0x000ea8000c1e1500 */
[----:B------:R-:W2:Y:S04]  /*7540*/  @!P4 LDG.E.U16 R9, desc[UR16][R52.64] ;  /* 0x000000103409c981 */ /* 0x000ea8000c1e1500 */
[----:B---3--:R-:W-:Y:S04]  /*7550*/  STL [R1+0x13f4], R3 ;  /* 0x0013f40301007387 */ /* 0x008fe80000100800 */
[----:B----4-:R-:W-:Y:S04]  /*7560*/  STL [R1+0x794], R55 ;  /* 0x0007943701007387 */ /* 0x010fe80000100800 */
[----:B------:R0:W-:Y:S02]  /*7570*/  STL [R1+0x788], R54 ;  /* 0x0007883601007387 */ /* 0x0001e40000100800 */
[----:B0-----:R-:W-:-:S04]  /*7580*/  IMAD.WIDE R54, R50, 0x2, R86 ;  /* 0x0000000232367825 */ /* 0x001fc800078e0256 */
[----:B------:R-:W-:Y:S01]  /*7590*/  IMAD.WIDE R50, R50, 0x2, R82 ;  /* 0x0000000232327825 */ /* 0x000fe200078e0252 */
[----:B------:R-:W3:Y:S04]  /*75a0*/  @!P4 LDG.E.U16 R10, desc[UR16][R54.64] ;  /* 0x00000010360ac981 */ /* 0x000ee8000c1e1500 */
[----:B------:R-:W4:Y:S04]  /*75b0*/  @!P4 LDG.E.U16 R8, desc[UR16][R50.64] ;  /* 0x000000103208c981 */ /* 0x000f28000c1e1500 */
[----:B------:R-:W-:Y:S04]  /*75c0*/  STL.64 [R1+0x1088], R56 ;  /* 0x0010883801007387 */ /* 0x000fe80000100a00 */
        /* <DEDUP_REMOVED lines=9> */
[----:B------:R-:W-:Y:S04]  /*7660*/  STL [R1+0x12b8], R54 ;  /* 0x0012b83601007387 */ /* 0x000fe80000100800 */
[----:B------:R-:W-:Y:S01]  /*7670*/  STL [R1+0x12f0], R54 ;  /* 0x0012f03601007387 */ /* 0x000fe20000100800 */
[----:B------:R-:W-:-:S03]  /*7680*/  ISETP.GE.U32.AND P3, PT, R2, 0x7fffffbc, PT ;  /* 0x7fffffbc0200780c */ /* 0x000fc60003f66070 */
[----:B------:R-:W-:Y:S01]  /*7690*/  STL [R1+0x13b0], R54 ;  /* 0x0013b03601007387 */ /* 0x000fe20000100800 */
[----:B------:R-:W-:-:S03]  /*76a0*/  VIADD R2, R81, 0xfffffff3 ;  /* 0xfffffff351027836 */ /* 0x000fc60000000000 */
[----:B------:R-:W-:Y:S04]  /*76b0*/  STL [R1+0x1090], R55 ;  /* 0x0010903701007387 */ /* 0x000fe80000100800 */
[----:B------:R-:W-:Y:S04]  /*76c0*/  STL [R1+0x1340], R55 ;  /* 0x0013403701007387 */ /* 0x000fe80000100800 */
[----:B--2---:R-:W-:Y:S04]  /*76d0*/  STL [R1+0x784], R19 ;  /* 0x0007841301007387 */ /* 0x004fe80000100800 */
[----:B------:R-:W-:Y:S04]  /*76e0*/  STL [R1+0x13b4], R55 ;  /* 0x0013b43701007387 */ /* 0x000fe80000100800 */
[----:B------:R0:W-:Y:S01]  /*76f0*/  STL [R1+0x780], R18 ;  /* 0x0007801201007387 */ /* 0x0001e20000100800 */
[----:B------:R-:W-:-:S03]  /*7700*/  ISETP.GE.U32.AND P4, PT, R2, 0x7fffffb4, PT ;  /* 0x7fffffb40200780c */ /* 0x000fc60003f86070 */
[----:B------:R-:W-:Y:S01]  /*7710*/  STL.64 [R1+0x1098], R52 ;  /* 0x0010983401007387 */ /* 0x000fe20000100a00 */
[----:B------:R-:W-:-:S03]  /*7720*/  IMAD.SHL.U32 R2, R90, 0x4, RZ ;  /* 0x000000045a027824 */ /* 0x000fc600078e00ff */
[----:B------:R-:W-:Y:S04]  /*7730*/  STL.64 [R1+0x10a0], R50 ;  /* 0x0010a03201007387 */ /* 0x000fe80000100a00 */
[----:B------:R-:W-:Y:S04]  /*7740*/  STL [R1+0x13bc], R50 ;  /* 0x0013bc3201007387 */ /* 0x000fe80000100800 */
[----:B------:R-:W-:Y:S01]  /*7750*/  STL [R1+0x13b8], R51 ;  /* 0x0013b83301007387 */ /* 0x000fe20000100800 */
[----:B------:R-:W-:Y:S01]  /*7760*/  PRMT R6, RZ, 0x7610, R6 ;  /* 0x00007610ff067816 */ /* 0x000fe20000000006 */
[----:B0-----:R-:W-:Y:S01]  /*7770*/  IMAD.WIDE R18, R2, 0x2, R86 ;  /* 0x0000000202127825 */ /* 0x001fe200078e0256 */
[----:B------:R-:W-:-:S02]  /*7780*/  PRMT R17, RZ, 0x7610, R17 ;  /* 0x00007610ff117816 */ /* 0x000fc40000000011 */
[----:B------:R-:W-:Y:S01]  /*7790*/  PRMT R7, RZ, 0x7610, R7 ;  /* 0x00007610ff077816 */ /* 0x000fe20000000007 */
[----:B------:R-:W-:Y:S01]  /*77a0*/  IMAD.WIDE R14, R2, 0x2, R84 ;  /* 0x00000002020e7825 */ /* 0x000fe200078e0254 */
[----:B------:R-:W-:-:S04]  /*77b0*/  PRMT R16, RZ, 0x7610, R16 ;  /* 0x00007610ff107816 */ /* 0x000fc80000000010 */
[----:B------:R0:W2:Y:S04]  /*77c0*/  @!P3 LDG.E.U16 R7, desc[UR16][R14.64] ;  /* 0x000000100e07b981 */ /* 0x0000a8000c1e1500 */
[----:B------:R-:W2:Y:S04]  /*77d0*/  @!P3 LDG.E.U16 R16, desc[UR16][R18.64] ;  /* 0x000000101210b981 */ /* 0x000ea8000c1e1500 */
[----:B---3--:R-:W-:Y:S04]  /*77e0*/  STL [R1+0x7f4], R10 ;  /* 0x0007f40a01007387 */ /* 0x008fe80000100800 */
[----:B------:R1:W-:Y:S04]  /*77f0*/  STL [R1+0x7f8], R11 ;  /* 0x0007f80b01007387 */ /* 0x0003e80000100800 */
[----:B----4-:R-:W-:Y:S04]  /*7800*/  STL [R1+0x7ec], R8 ;  /* 0x0007ec0801007387 */ /* 0x010fe80000100800 */
[----:B------:R3:W-:Y:S01]  /*7810*/  STL [R1+0x7f0], R9 ;  /* 0x0007f00901007387 */ /* 0x0007e20000100800 */
[----:B-1----:R-:W-:-:S04]  /*7820*/  IMAD.WIDE R10, R2, 0x2, R88 ;  /* 0x00000002020a7825 */ /* 0x002fc800078e0258 */
[----:B---3--:R-:W-:Y:S01]  /*7830*/  IMAD.WIDE R8, R2, 0x2, R82 ;  /* 0x0000000202087825 */ /* 0x008fe200078e0252 */
[----:B------:R1:W-:Y:S04]  /*7840*/  STL.64 [R1+0x640], R10 ;  /* 0x0006400a01007387 */ /* 0x0003e80000100a00 */
[----:B------:R3:W4:Y:S04]  /*7850*/  @!P3 LDG.E.U16 R6, desc[UR16][R8.64] ;  /* 0x000000100806b981 */ /* 0x000728000c1e1500 */
[----:B------:R0:W-:Y:S04]  /*7860*/  STL.64 [R1+0x638], R18 ;  /* 0x0006381201007387 */ /* 0x0001e80000100a00 */
[----:B------:R-:W2:Y:S04]  /*7870*/  @!P3 LDG.E.U16 R17, desc[UR16][R10.64] ;  /* 0x000000100a11b981 */ /* 0x000ea8000c1e1500 */
[----:B-1----:R-:W2:Y:S04]  /*7880*/  LDL.LU.64 R10, [R1+0x1488] ;  /* 0x00148800010a7983 */ /* 0x002ea80000300a00 */
[----:B------:R1:W-:Y:S04]  /*7890*/  STL.64 [R1+0x630], R14 ;  /* 0x0006300e01007387 */ /* 0x0003e80000100a00 */
[----:B0-----:R-:W2:Y:S01]  /*78a0*/  LDL.LU.64 R18, [R1+0x1480] ;  /* 0x0014800001127983 */ /* 0x001ea20000300a00 */
[----:B------:R-:W-:-:S03]  /*78b0*/  VIADD R2, R81, 0xffffffeb ;  /* 0xffffffeb51027836 */ /* 0x000fc60000000000 */
[----:B------:R3:W-:Y:S02]  /*78c0*/  STL.64 [R1+0x628], R8 ;  /* 0x0006280801007387 */ /* 0x0007e40000100a00 */
[----:B------:R-:W-:Y:S01]  /*78d0*/  ISETP.GE.U32.AND P3, PT, R2, 0x7fffffac, PT ;  /* 0x7fffffac0200780c */ /* 0x000fe20003f66070 */
[----:B------:R-:W-:-:S04]  /*78e0*/  IMAD R2, R90, 0xc, RZ ;  /* 0x0000000c5a027824 */ /* 0x000fc800078e02ff */
[----:B-1----:R-:W-:-:S04]  /*78f0*/  IMAD.WIDE R14, R2, 0x2, R82 ;  /* 0x00000002020e7825 */ /* 0x002fc800078e0252 */
[C---:B---3--:R-:W-:Y:S01]  /*7900*/  IMAD.WIDE R8, R2.reuse, 0x2, R86 ;  /* 0x0000000202087825 */ /* 0x048fe200078e0256 */
[----:B----4-:R-:W-:Y:S04]  /*7910*/  STL [R1+0x86c], R6 ;  /* 0x00086c0601007387 */ /* 0x010fe80000100800 */
[----:B--2---:R0:W-:Y:S04]  /*7920*/  STL [R1+0x870], R7 ;  /* 0x0008700701007387 */ /* 0x0041e80000100800 */
[----:B------:R-:W-:Y:S04]  /*7930*/  STL [R1+0x874], R16 ;  /* 0x0008741001007387 */ /* 0x000fe80000100800 */
[----:B------:R1:W-:Y:S01]  /*7940*/  STL [R1+0x878], R17 ;  /* 0x0008781101007387 */ /* 0x0003e20000100800 */
[----:B0-----:R-:W-:Y:S01]  /*7950*/  IMAD.WIDE R6, R2, 0x2, R88 ;  /* 0x0000000202067825 */ /* 0x001fe200078e0258 */
[----:B------:R-:W-:-:S02]  /*7960*/  PRMT R10, RZ, 0x7610, R10 ;  /* 0x00007610ff0a7816 */ /* 0x000fc4000000000a */
[----:B------:R-:W-:Y:S01]  /*7970*/  PRMT R11, RZ, 0x7610, R11 ;  /* 0x00007610ff0b7816 */ /* 0x000fe2000000000b */
[----:B-1----:R-:W-:-:S03]  /*7980*/  IMAD.WIDE R16, R2, 0x2, R84 ;  /* 0x0000000202107825 */ /* 0x002fc600078e0254 */
[----:B------:R-:W2:Y:S01]  /*7990*/  @!P4 LDG.E.U16 R10, desc[UR16][R14.64] ;  /* 0x000000100e0ac981 */ /* 0x000ea2000c1e1500 */
[----:B------:R-:W-:Y:S02]  /*79a0*/  PRMT R18, RZ, 0x7610, R18 ;  /* 0x00007610ff127816 */ /* 0x000fe40000000012 */
[----:B------:R-:W-:Y:S01]  /*79b0*/  PRMT R19, RZ, 0x7610, R19 ;  /* 0x00007610ff137816 */ /* 0x000fe20000000013 */
[----:B------:R0:W3:Y:S04]  /*79c0*/  @!P4 LDG.E.U16 R11, desc[UR16][R16.64] ;  /* 0x00000010100bc981 */ /* 0x0000e8000c1e1500 */
[----:B------:R-:W4:Y:S04]  /*79d0*/  @!P4 LDG.E.U16 R18, desc[UR16][R8.64] ;  /* 0x000000100812c981 */ /* 0x000f28000c1e1500 */
[----:B------:R-:W4:Y:S01]  /*79e0*/  @!P4 LDG.E.U16 R19, desc[UR16][R6.64] ;  /* 0x000000100613c981 */ /* 0x000f22000c1e1500 */
[----:B------:R-:W-:-:S03]  /*79f0*/  VIADD R2, R81, 0xffffffe3 ;  /* 0xffffffe351027836 */ /* 0x000fc60000000000 */
[----:B------:R1:W-:Y:S04]  /*7a00*/  STL.64 [R1+0x540], R6 ;  /* 0x0005400601007387 */ /* 0x0003e80000100a00 */
[----:B------:R0:W-:Y:S01]  /*7a10*/  STL.64 [R1+0x538], R8 ;  /* 0x0005380801007387 */ /* 0x0001e20000100a00 */
[----:B------:R-:W-:Y:S01]  /*7a20*/  ISETP.GE.U32.AND P4, PT, R2, 0x7fffffa4, PT ;  /* 0x7fffffa40200780c */ /* 0x000fe20003f86070 */
[----:B------:R-:W-:Y:S02]  /*7a30*/  IMAD R2, R90, 0x14, RZ ;  /* 0x000000145a027824 */ /* 0x000fe400078e02ff */
[----:B-1----:R-:W4:Y:S04]  /*7a40*/  LDL.LU.64 R6, [R1+0x1478] ;  /* 0x0014780001067983 */ /* 0x002f280000300a00 */
[----:B------:R1:W-:Y:S04]  /*7a50*/  STL.64 [R1+0x530], R16 ;  /* 0x0005301001007387 */ /* 0x0003e80000100a00 */
[----:B0-----:R-:W4:Y:S04]  /*7a60*/  LDL.LU.64 R8, [R1+0x1470] ;  /* 0x0014700001087983 */ /* 0x001f280000300a00 */
[----:B------:R0:W-:Y:S01]  /*7a70*/  STL.64 [R1+0x528], R14 ;  /* 0x0005280e01007387 */ /* 0x0001e20000100a00 */
[----:B------:R-:W-:-:S02]  /*7a80*/  PRMT R52, RZ, 0x7610, R52 ;  /* 0x00007610ff347816 */ /* 0x000fc40000000034 */
[----:B------:R-:W-:Y:S01]  /*7a90*/  PRMT R50, RZ, 0x7610, R50 ;  /* 0x00007610ff327816 */ /* 0x000fe20000000032 */
[----:B-1----:R-:W-:Y:S01]  /*7aa0*/  IMAD.WIDE R16, R2, 0x2, R84 ;  /* 0x0000000202107825 */ /* 0x002fe200078e0254 */
[----:B------:R-:W-:Y:S02]  /*7ab0*/  PRMT R51, RZ, 0x7610, R51 ;  /* 0x00007610ff337816 */ /* 0x000fe40000000033 */
[----:B------:R-:W-:-:S04]  /*7ac0*/  PRMT R55, RZ, 0x7610, R55 ;  /* 0x00007610ff377816 */ /* 0x000fc80000000037 */
[----:B------:R-:W4:Y:S01]  /*7ad0*/  @!P3 LDG.E.U16 R51, desc[UR16][R16.64] ;  /* 0x000000101033b981 */ /* 0x000f22000c1e1500 */
[----:B0-----:R-:W-:-:S05]  /*7ae0*/  IMAD.WIDE R14, R2, 0x2, R82 ;  /* 0x00000002020e7825 */ /* 0x001fca00078e0252 */
[----:B------:R0:W4:Y:S01]  /*7af0*/  @!P3 LDG.E.U16 R55, desc[UR16][R14.64] ;  /* 0x000000100e37b981 */ /* 0x000122000c1e1500 */
[----:B------:R-:W-:-:S03]  /*7b00*/  PRMT R54, RZ, 0x7610, R54 ;  /* 0x00007610ff367816 */ /* 0x000fc60000000036 */
[----:B--2---:R-:W-:Y:S04]  /*7b10*/  STL [R1+0x85c], R10 ;  /* 0x00085c0a01007387 */ /* 0x004fe80000100800 */
[----:B---3--:R1:W-:Y:S04]  /*7b20*/  STL [R1+0x860], R11 ;  /* 0x0008600b01007387 */ /* 0x0083e80000100800 */
[----:B----4-:R-:W-:Y:S04]  /*7b30*/  STL [R1+0x864], R18 ;  /* 0x0008641201007387 */ /* 0x010fe80000100800 */
[----:B------:R2:W-:Y:S01]  /*7b40*/  STL [R1+0x868], R19 ;  /* 0x0008681301007387 */ /* 0x0005e20000100800 */
[----:B-1----:R-:W-:-:S05]  /*7b50*/  IMAD.WIDE R10, R2, 0x2, R88 ;  /* 0x00000002020a7825 */ /* 0x002fca00078e0258 */
[----:B------:R-:W3:Y:S01]  /*7b60*/  @!P3 LDG.E.U16 R52, desc[UR16][R10.64] ;  /* 0x000000100a34b981 */ /* 0x000ee2000c1e1500 */
[----:B--2---:R-:W-:-:S04]  /*7b70*/  IMAD.WIDE R18, R2, 0x2, R86 ;  /* 0x0000000202127825 */ /* 0x004fc800078e0256 */
[----:B------:R-:W-:Y:S01]  /*7b80*/  VIADD R2, R81, 0xffffffdb ;  /* 0xffffffdb51027836 */ /* 0x000fe20000000000 */
[----:B------:R1:W2:Y:S04]  /*7b90*/  @!P3 LDG.E.U16 R50, desc[UR16][R18.64] ;  /* 0x000000101232b981 */ /* 0x0002a8000c1e1500 */
[----:B------:R4:W-:Y:S01]  /*7ba0*/  STL.64 [R1+0x440], R10 ;  /* 0x0004400a01007387 */ /* 0x0009e20000100a00 */
[----:B------:R-:W-:Y:S01]  /*7bb0*/  ISETP.GE.U32.AND P3, PT, R2, 0x7fffff9c, PT ;  /* 0x7fffff9c0200780c */ /* 0x000fe20003f66070 */
[----:B------:R-:W-:Y:S02]  /*7bc0*/  IMAD R2, R90, 0x1c, RZ ;  /* 0x0000001c5a027824 */ /* 0x000fe400078e02ff */
[----:B------:R-:W-:Y:S04]  /*7bd0*/  STL.64 [R1+0x438], R18 ;  /* 0x0004381201007387 */ /* 0x000fe80000100a00 */
[----:B----4-:R-:W4:Y:S04]  /*7be0*/  LDL.LU.64 R10, [R1+0x1468] ;  /* 0x00146800010a7983 */ /* 0x010f280000300a00 */
[----:B------:R-:W-:Y:S04]  /*7bf0*/  STL.64 [R1+0x430], R16 ;  /* 0x0004301001007387 */ /* 0x000fe80000100a00 */
[----:B------:R0:W-:Y:S02]  /*7c00*/  STL.64 [R1+0x428], R14 ;  /* 0x0004280e01007387 */ /* 0x0001e40000100a00 */
[----:B0-----:R-:W-:-:S05]  /*7c10*/  IMAD.WIDE R14, R2, 0x2, R88 ;  /* 0x00000002020e7825 */ /* 0x001fca00078e0258 */
[----:B------:R-:W3:Y:S01]  /*7c20*/  @!P4 LDG.E.U16 R54, desc[UR16][R14.64] ;  /* 0x000000100e36c981 */ /* 0x000ee2000c1e1500 */
[----:B------:R-:W-:Y:S01]  /*7c30*/  PRMT R56, RZ, 0x7610, R56 ;  /* 0x00007610ff387816 */ /* 0x000fe20000000038 */
[C---:B-1----:R-:W-:Y:S01]  /*7c40*/  IMAD.WIDE R18, R2.reuse, 0x2, R86 ;  /* 0x0000000202127825 */ /* 0x042fe200078e0256 */
[----:B------:R-:W-:Y:S02]  /*7c50*/  PRMT R57, RZ, 0x7610, R57 ;  /* 0x00007610ff397816 */ /* 0x000fe40000000039 */
[----:B------:R-:W-:Y:S01]  /*7c60*/  PRMT R60, RZ, 0x7610, R60 ;  /* 0x00007610ff3c7816 */ /* 0x000fe2000000003c */
[C---:B------:R-:W-:Y:S01]  /*7c70*/  IMAD.WIDE R16, R2.reuse, 0x2, R82 ;  /* 0x0000000202107825 */ /* 0x040fe200078e0252 */
[----:B------:R-:W4:Y:S04]  /*7c80*/  @!P4 LDG.E.U16 R56, desc[UR16][R18.64] ;  /* 0x000000101238c981 */ /* 0x000f28000c1e1500 */
[----:B------:R0:W4:Y:S04]  /*7c90*/  @!P4 LDG.E.U16 R60, desc[UR16][R16.64] ;  /* 0x00000010103cc981 */ /* 0x000128000c1e1500 */
[----:B--2---:R-:W-:Y:S04]  /*7ca0*/  STL [R1+0x13c0], R50 ;  /* 0x0013c03201007387 */ /* 0x004fe80000100800 */
[----:B------:R1:W-:Y:S04]  /*7cb0*/  STL [R1+0x13c4], R51 ;  /* 0x0013c43301007387 */ /* 0x0003e80000100800 */
[----:B------:R-:W-:Y:S01]  /*7cc0*/  STL [R1+0x13c8], R55 ;  /* 0x0013c83701007387 */ /* 0x000fe20000100800 */
[----:B-1----:R-:W-:-:S03]  /*7cd0*/  IMAD.WIDE R50, R2, 0x2, R84 ;  /* 0x0000000202327825 */ /* 0x002fc600078e0254 */
[----:B------:R1:W-:Y:S04]  /*7ce0*/  STL.64 [R1+0x340], R14 ;  /* 0x0003400e01007387 */ /* 0x0003e80000100a00 */
[----:B------:R2:W-:Y:S04]  /*7cf0*/  STL.64 [R1+0x338], R18 ;  /* 0x0003381201007387 */ /* 0x0005e80000100a00 */
[----:B------:R0:W4:Y:S04]  /*7d00*/  @!P4 LDG.E.U16 R57, desc[UR16][R50.64] ;  /* 0x000000103239c981 */ /* 0x000128000c1e1500 */
[----:B-1----:R-:W4:Y:S04]  /*7d10*/  LDL.LU.64 R14, [R1+0x1460] ;  /* 0x00146000010e7983 */ /* 0x002f280000300a00 */
[----:B------:R-:W-:Y:S04]  /*7d20*/  STL.64 [R1+0x330], R50 ;  /* 0x0003303201007387 */ /* 0x000fe80000100a00 */
[----:B---3--:R-:W-:Y:S04]  /*7d30*/  STL [R1+0x13cc], R54 ;  /* 0x0013cc3601007387 */ /* 0x008fe80000100800 */
[----:B------:R0:W-:Y:S04]  /*7d40*/  STL.64 [R1+0x328], R16 ;  /* 0x0003281001007387 */ /* 0x0001e80000100a00 */
[----:B--2---:R-:W2:Y:S01]  /*7d50*/  LDL.LU.64 R18, [R1+0x1458] ;  /* 0x0014580001127983 */ /* 0x004ea20000300a00 */
[----:B------:R-:W-:Y:S01]  /*7d60*/  VIADD R2, R81, 0xffffffd3 ;  /* 0xffffffd351027836 */ /* 0x000fe20000000000 */
[----:B------:R-:W-:-:S04]  /*7d70*/  PRMT R91, RZ, 0x7610, R91 ;  /* 0x00007610ff5b7816 */ /* 0x000fc8000000005b */
[----:B------:R-:W-:Y:S01]  /*7d80*/  ISETP.GE.U32.AND P4, PT, R2, 0x7fffff94, PT ;  /* 0x7fffff940200780c */ /* 0x000fe20003f86070 */
[----:B------:R-:W-:Y:S01]  /*7d90*/  IMAD R2, R90, 0x24, RZ ;  /* 0x000000245a027824 */ /* 0x000fe200078e02ff */
[----:B----4-:R-:W-:Y:S01]  /*7da0*/  STL [R1+0x13d0], R56 ;  /* 0x0013d03801007387 */ /* 0x010fe20000100800 */
[----:B------:R-:W-:Y:S02]  /*7db0*/  PRMT R93, RZ, 0x7610, R93 ;  /* 0x00007610ff5d7816 */ /* 0x000fe4000000005d */
[----:B0-----:R-:W-:Y:S01]  /*7dc0*/  IMAD.WIDE R16, R2, 0x2, R88 ;  /* 0x0000000202107825 */ /* 0x001fe200078e0258 */
[----:B------:R-:W-:-:S03]  /*7dd0*/  PRMT R92, RZ, 0x7610, R92 ;  /* 0x00007610ff5c7816 */ /* 0x000fc6000000005c */
[C---:B------:R-:W-:Y:S01]  /*7de0*/  IMAD.WIDE R54, R2.reuse, 0x2, R84 ;  /* 0x0000000202367825 */ /* 0x040fe200078e0254 */
[----:B------:R-:W3:Y:S03]  /*7df0*/  @!P3 LDG.E.U16 R91, desc[UR16][R16.64] ;  /* 0x00000010105bb981 */ /* 0x000ee6000c1e1500 */
[C---:B------:R-:W-:Y:S01]  /*7e00*/  IMAD.WIDE R50, R2.reuse, 0x2, R82 ;  /* 0x0000000202327825 */ /* 0x040fe200078e0252 */
[----:B------:R-:W4:Y:S04]  /*7e10*/  @!P3 LDG.E.U16 R92, desc[UR16][R54.64] ;  /* 0x00000010365cb981 */ /* 0x000f28000c1e1500 */
[----:B------:R0:W-:Y:S04]  /*7e20*/  STL [R1+0x13d4], R57 ;  /* 0x0013d43901007387 */ /* 0x0001e80000100800 */
[----:B------:R-:W-:Y:S01]  /*7e30*/  STL [R1+0x858], R52 ;  /* 0x0008583401007387 */ /* 0x000fe20000100800 */
[----:B0-----:R-:W-:-:S03]  /*7e40*/  IMAD.WIDE R56, R2, 0x2, R86 ;  /* 0x0000000202387825 */ /* 0x001fc600078e0256 */
[----:B------:R-:W-:Y:S04]  /*7e50*/  STL [R1+0x13d8], R60 ;  /* 0x0013d83c01007387 */ /* 0x000fe80000100800 */
[----:B------:R0:W-:Y:S04]  /*7e60*/  STL.64 [R1+0x240], R16 ;  /* 0x0002401001007387 */ /* 0x0001e80000100a00 */
[----:B------:R1:W4:Y:S04]  /*7e70*/  @!P3 LDG.E.U16 R93, desc[UR16][R56.64] ;  /* 0x00000010385db981 */ /* 0x000328000c1e1500 */
[----:B------:R1:W-:Y:S01]  /*7e80*/  STL.64 [R1+0x238], R56 ;  /* 0x0002383801007387 */ /* 0x0003e20000100a00 */
[----:B--2---:R-:W-:-:S03]  /*7e90*/  PRMT R19, RZ, 0x7610, R19 ;  /* 0x00007610ff137816 */ /* 0x004fc60000000013 */
[----:B0-----:R-:W2:Y:S04]  /*7ea0*/  LDL.LU.64 R16, [R1+0x1450] ;  /* 0x0014500001107983 */ /* 0x001ea80000300a00 */
[----:B------:R0:W2:Y:S01]  /*7eb0*/  @!P3 LDG.E.U16 R19, desc[UR16][R50.64] ;  /* 0x000000103213b981 */ /* 0x0000a2000c1e1500 */
[----:B------:R-:W-:-:S03]  /*7ec0*/  VIADD R2, R81, 0xffffffcb ;  /* 0xffffffcb51027836 */ /* 0x000fc60000000000 */
[----:B------:R0:W-:Y:S02]  /*7ed0*/  STL.64 [R1+0x230], R54 ;  /* 0x0002303601007387 */ /* 0x0001e40000100a00 */
[----:B------:R-:W-:Y:S01]  /*7ee0*/  ISETP.GE.U32.AND P3, PT, R2, 0x7fffff8c, PT ;  /* 0x7fffff8c0200780c */ /* 0x000fe20003f66070 */
[----:B------:R-:W-:Y:S01]  /*7ef0*/  IMAD R2, R90, 0x2c, RZ ;  /* 0x0000002c5a027824 */ /* 0x000fe200078e02ff */
[----:B------:R-:W-:Y:S01]  /*7f00*/  PRMT R18, RZ, 0x7610, R18 ;  /* 0x00007610ff127816 */ /* 0x000fe20000000012 */
[----:B---3--:R-:W-:Y:S01]  /*7f10*/  STL [R1+0x13dc], R91 ;  /* 0x0013dc5b01007387 */ /* 0x008fe20000100800 */
[----:B------:R-:W-:-:S03]  /*7f20*/  IMAD.MOV.U32 R52, RZ, RZ, R13 ;  /* 0x000000ffff347224 */ /* 0x000fc600078e000d */
[----:B------:R3:W-:Y:S01]  /*7f30*/  STL.64 [R1+0x228], R50 ;  /* 0x0002283201007387 */ /* 0x0007e20000100a00 */
[----:B------:R-:W-:Y:S01]  /*7f40*/  PRMT R15, RZ, 0x7610, R15 ;  /* 0x00007610ff0f7816 */ /* 0x000fe2000000000f */
[----:B-1----:R-:W-:-:S04]  /*7f50*/  IMAD.WIDE R56, R2, 0x2, R84 ;  /* 0x0000000202387825 */ /* 0x002fc800078e0254 */
[----:B0-----:R-:W-:-:S05]  /*7f60*/  IMAD.WIDE R54, R2, 0x2, R82 ;  /* 0x0000000202367825 */ /* 0x001fca00078e0252 */
[----:B------:R-:W2:Y:S01]  /*7f70*/  @!P4 LDG.E.U16 R15, desc[UR16][R54.64] ;  /* 0x00000010360fc981 */ /* 0x000ea2000c1e1500 */
[----:B---3--:R-:W-:Y:S02]  /*7f80*/  IMAD.MOV.U32 R50, RZ, RZ, R12 ;  /* 0x000000ffff327224 */ /* 0x008fe400078e000c */
[----:B------:R-:W-:-:S05]  /*7f90*/  IMAD.WIDE R12, R2, 0x2, R88 ;  /* 0x00000002020c7825 */ /* 0x000fca00078e0258 */
[----:B------:R-:W3:Y:S04]  /*7fa0*/  @!P4 LDG.E.U16 R18, desc[UR16][R12.64] ;  /* 0x000000100c12c981 */ /* 0x000ee8000c1e1500 */
[----:B----4-:R-:W-:Y:S04]  /*7fb0*/  STL [R1+0x13e0], R93 ;  /* 0x0013e05d01007387 */ /* 0x010fe80000100800 */
[----:B------:R0:W-:Y:S01]  /*7fc0*/  STL [R1+0x13e4], R92 ;  /* 0x0013e45c01007387 */ /* 0x0001e20000100800 */
[----:B--2---:R-:W-:Y:S02]  /*7fd0*/  PRMT R17, RZ, 0x7610, R17 ;  /* 0x00007610ff117816 */ /* 0x004fe40000000011 */
[----:B------:R-:W-:Y:S01]  /*7fe0*/  PRMT R16, RZ, 0x7610, R16 ;  /* 0x00007610ff107816 */ /* 0x000fe20000000010 */
[----:B0-----:R-:W-:Y:S01]  /*7ff0*/  IMAD.WIDE R92, R2, 0x2, R86 ;  /* 0x00000002025c7825 */ /* 0x001fe200078e0256 */
[----:B------:R-:W-:Y:S04]  /*8000*/  STL [R1+0x13e8], R19 ;  /* 0x0013e81301007387 */ /* 0x000fe80000100800 */
[----:B------:R0:W-:Y:S04]  /*8010*/  STL.64 [R1+0x140], R12 ;  /* 0x0001400c01007387 */ /* 0x0001e80000100a00 */
[----:B------:R-:W-:Y:S04]  /*8020*/  STL.64 [R1+0x138], R92 ;  /* 0x0001385c01007387 */ /* 0x000fe80000100a00 */
[----:B------:R-:W2:Y:S04]  /*8030*/  @!P4 LDG.E.U16 R17, desc[UR16][R92.64] ;  /* 0x000000105c11c981 */ /* 0x000ea8000c1e1500 */
[----:B0-----:R-:W4:Y:S04]  /*8040*/  LDL.LU.64 R12, [R1+0x1448] ;  /* 0x00144800010c7983 */ /* 0x001f280000300a00 */
[----:B------:R0:W4:Y:S01]  /*8050*/  @!P4 LDG.E.U16 R16, desc[UR16][R56.64] ;  /* 0x000000103810c981 */ /* 0x000122000c1e1500 */
[----:B------:R-:W-:Y:S01]  /*8060*/  VIADD R2, R81, 0xffffffc3 ;  /* 0xffffffc351027836 */ /* 0x000fe20000000000 */
[----:B------:R-:W-:-:S04]  /*8070*/  PRMT R14, RZ, 0x7610, R14 ;  /* 0x00007610ff0e7816 */ /* 0x000fc8000000000e */
[----:B------:R-:W-:Y:S01]  /*8080*/  ISETP.GE.U32.AND P4, PT, R2, 0x7fffff84, PT ;  /* 0x7fffff840200780c */ /* 0x000fe20003f86070 */
[----:B------:R-:W-:Y:S01]  /*8090*/  IMAD R2, R90, 0x34, RZ ;  /* 0x000000345a027824 */ /* 0x000fe200078e02ff */
[----:B------:R0:W-:Y:S01]  /*80a0*/  STL.64 [R1+0x130], R56 ;  /* 0x0001303801007387 */ /* 0x0001e20000100a00 */
[----:B------:R-:W-:-:S03]  /*80b0*/  IMAD.MOV.U32 R60, RZ, RZ, R52 ;  /* 0x000000ffff3c7224 */ /* 0x000fc600078e0034 */
[----:B---3--:R1:W-:Y:S01]  /*80c0*/  STL [R1+0x13ec], R18 ;  /* 0x0013ec1201007387 */ /* 0x0083e20000100800 */
[----:B------:R-:W-:-:S03]  /*80d0*/  IMAD.MOV.U32 R52, RZ, RZ, R42 ;  /* 0x000000ffff347224 */ /* 0x000fc600078e002a */
[----:B------:R3:W-:Y:S01]  /*80e0*/  STL.64 [R1+0x128], R54 ;  /* 0x0001283601007387 */ /* 0x0007e20000100a00 */
[----:B------:R-:W-:Y:S02]  /*80f0*/  IMAD R42, R90, 0x3c, RZ ;  /* 0x0000003c5a2a7824 */ /* 0x000fe400078e02ff */
[C---:B0-----:R-:W-:Y:S01]  /*8100*/  IMAD.WIDE R56, R2.reuse, 0x2, R88 ;  /* 0x0000000202387825 */ /* 0x041fe200078e0258 */
[----:B------:R-:W-:Y:S02]  /*8110*/  PRMT R11, RZ, 0x7610, R11 ;  /* 0x00007610ff0b7816 */ /* 0x000fe4000000000b */
[----:B------:R-:W-:Y:S01]  /*8120*/  PRMT R10, RZ, 0x7610, R10 ;  /* 0x00007610ff0a7816 */ /* 0x000fe2000000000a */
[C---:B-1----:R-:W-:Y:S01]  /*8130*/  IMAD.WIDE R18, R2.reuse, 0x2, R84 ;  /* 0x0000000202127825 */ /* 0x042fe200078e0254 */
[----:B------:R0:W4:Y:S03]  /*8140*/  @!P3 LDG.E.U16 R14, desc[UR16][R56.64] ;  /* 0x00000010380eb981 */ /* 0x000126000c1e1500 */
[----:B---3--:R-:W-:Y:S01]  /*8150*/  IMAD.WIDE R54, R2, 0x2, R86 ;  /* 0x0000000202367825 */ /* 0x008fe200078e0256 */
[----:B------:R-:W-:-:S03]  /*8160*/  PRMT R9, RZ, 0x7610, R9 ;  /* 0x00007610ff097816 */ /* 0x000fc60000000009 */
[----:B------:R-:W-:Y:S01]  /*8170*/  IMAD.MOV.U32 R91, RZ, RZ, R47 ;  /* 0x000000ffff5b7224 */ /* 0x000fe200078e002f */
[----:B------:R-:W-:Y:S01]  /*8180*/  PRMT R8, RZ, 0x7610, R8 ;  /* 0x00007610ff087816 */ /* 0x000fe20000000008 */
[----:B------:R-:W-:Y:S01]  /*8190*/  IMAD.MOV.U32 R51, RZ, RZ, R45 ;  /* 0x000000ffff337224 */ /* 0x000fe200078e002d */
[----:B--2---:R-:W-:Y:S01]  /*81a0*/  STL [R1+0x13f0], R17 ;  /* 0x0013f01101007387 */ /* 0x004fe20000100800 */
[----:B----4-:R-:W-:Y:S02]  /*81b0*/  PRMT R13, RZ, 0x7610, R13 ;  /* 0x00007610ff0d7816 */ /* 0x010fe4000000000d */
[----:B------:R-:W-:Y:S01]  /*81c0*/  PRMT R12, RZ, 0x7610, R12 ;  /* 0x00007610ff0c7816 */ /* 0x000fe2000000000c */
[----:B------:R1:W-:Y:S04]  /*81d0*/  STL [R1+0x13f8], R16 ;  /* 0x0013f81001007387 */ /* 0x0003e80000100800 */
[----:B------:R-:W-:Y:S04]  /*81e0*/  STL [R1+0x13fc], R15 ;  /* 0x0013fc0f01007387 */ /* 0x000fe80000100800 */
[----:B------:R0:W-:Y:S01]  /*81f0*/  STL.64 [R1+0x40], R56 ;  /* 0x0000403801007387 */ /* 0x0001e20000100a00 */
[----:B-1----:R-:W-:-:S03]  /*8200*/  IMAD.WIDE R16, R2, 0x2, R82 ;  /* 0x0000000202107825 */ /* 0x002fc600078e0252 */
[----:B------:R1:W-:Y:S04]  /*8210*/  STL.64 [R1+0x38], R54 ;  /* 0x0000383601007387 */ /* 0x0003e80000100a00 */
[----:B------:R1:W2:Y:S01]  /*8220*/  @!P3 LDG.E.U16 R13, desc[UR16][R54.64] ;  /* 0x00000010360db981 */ /* 0x0002a2000c1e1500 */
[----:B0-----:R-:W-:-:S03]  /*8230*/  IMAD.MOV.U32 R57, RZ, RZ, R49 ;  /* 0x000000ffff397224 */ /* 0x001fc600078e0031 */
[----:B------:R0:W3:Y:S01]  /*8240*/  @!P3 LDG.E.U16 R12, desc[UR16][R18.64] ;  /* 0x00000010120cb981 */ /* 0x0000e2000c1e1500 */
[----:B------:R-:W-:Y:S02]  /*8250*/  IMAD.MOV.U32 R56, RZ, RZ, R48 ;  /* 0x000000ffff387224 */ /* 0x000fe400078e0030 */
[C---:B------:R-:W-:Y:S01]  /*8260*/  IMAD.WIDE R48, R42.reuse, 0x2, R88 ;  /* 0x000000022a307825 */ /* 0x040fe200078e0258 */
[----:B------:R4:W3:Y:S03]  /*8270*/  @!P3 LDG.E.U16 R11, desc[UR16][R16.64] ;  /* 0x00000010100bb981 */ /* 0x0008e6000c1e1500 */
[----:B-1----:R-:W-:Y:S01]  /*8280*/  IMAD.MOV.U32 R54, RZ, RZ, R46 ;  /* 0x000000ffff367224 */ /* 0x002fe200078e002e */
[----:B------:R-:W3:Y:S01]  /*8290*/  @!P4 LDG.E.U16 R10, desc[UR16][R48.64] ;  /* 0x00000010300ac981 */ /* 0x000ee2000c1e1500 */
[----:B------:R-:W-:-:S04]  /*82a0*/  IMAD.WIDE R46, R42, 0x2, R86 ;  /* 0x000000022a2e7825 */ /* 0x000fc800078e0256 */
[----:B------:R-:W-:Y:S01]  /*82b0*/  IMAD.MOV.U32 R55, RZ, RZ, R44 ;  /* 0x000000ffff377224 */ /* 0x000fe200078e002c */
[----:B------:R-:W3:Y:S01]  /*82c0*/  @!P4 LDG.E.U16 R9, desc[UR16][R46.64] ;  /* 0x000000102e09c981 */ /* 0x000ee2000c1e1500 */
[----:B------:R-:W-:-:S05]  /*82d0*/  IMAD.WIDE R44, R42, 0x2, R84 ;  /* 0x000000022a2c7825 */ /* 0x000fca00078e0254 */
[----:B------:R-:W3:Y:S01]  /*82e0*/  @!P4 LDG.E.U16 R8, desc[UR16][R44.64] ;  /* 0x000000102c08c981 */ /* 0x000ee2000c1e1500 */
[C---:B------:R-:W-:Y:S01]  /*82f0*/  VIADD R2, R81.reuse, 0xfffffffa ;  /* 0xfffffffa51027836 */ /* 0x040fe20000000000 */
[----:B------:R-:W-:Y:S01]  /*8300*/  PRMT R7, RZ, 0x7610, R7 ;  /* 0x00007610ff077816 */ /* 0x000fe20000000007 */
[----:B------:R-:W-:Y:S01]  /*8310*/  IMAD.MOV.U32 R93, RZ, RZ, R43 ;  /* 0x000000ffff5d7224 */ /* 0x000fe200078e002b */
[----:B------:R0:W-:Y:S01]  /*8320*/  STL.64 [R1+0x30], R18 ;  /* 0x0000301201007387 */ /* 0x0001e20000100a00 */
[----:B------:R-:W-:Y:S01]  /*8330*/  IMAD.WIDE R42, R42, 0x2, R82 ;  /* 0x000000022a2a7825 */ /* 0x000fe200078e0252 */
[----:B------:R-:W-:Y:S02]  /*8340*/  ISETP.GE.U32.AND P3, PT, R2, 0x7fffffbb, PT ;  /* 0x7fffffbb0200780c */ /* 0x000fe40003f66070 */
[----:B------:R-:W-:Y:S01]  /*8350*/  STL [R1+0x1400], R14 ;  /* 0x0014000e01007387 */ /* 0x000fe20000100800 */
[----:B------:R-:W-:-:S03]  /*8360*/  VIADD R2, R81, 0xfffffff2 ;  /* 0xfffffff251027836 */ /* 0x000fc60000000000 */
[----:B------:R4:W-:Y:S04]  /*8370*/  STL.64 [R1+0x28], R16 ;  /* 0x0000281001007387 */ /* 0x0009e80000100a00 */
[----:B------:R-:W3:Y:S01]  /*8380*/  @!P4 LDG.E.U16 R7, desc[UR16][R42.64] ;  /* 0x000000102a07c981 */ /* 0x000ee2000c1e1500 */
[----:B------:R-:W-:Y:S01]  /*8390*/  ISETP.GE.U32.AND P4, PT, R2, 0x7fffffb3, PT ;  /* 0x7fffffb30200780c */ /* 0x000fe20003f86070 */
[----:B------:R-:W-:Y:S01]  /*83a0*/  IMAD R2, R90, 0x5, RZ ;  /* 0x000000055a027824 */ /* 0x000fe200078e02ff */
[----:B------:R-:W-:Y:S02]  /*83b0*/  PRMT R6, RZ, 0x7610, R6 ;  /* 0x00007610ff067816 */ /* 0x000fe40000000006 */
[----:B------:R-:W-:Y:S01]  /*83c0*/  PRMT R5, RZ, 0x7610, R5 ;  /* 0x00007610ff057816 */ /* 0x000fe20000000005 */
[----:B0-----:R-:W-:Y:S01]  /*83d0*/  IMAD.WIDE R18, R2, 0x2, R88 ;  /* 0x0000000202127825 */ /* 0x001fe200078e0258 */
[----:B------:R-:W-:-:S02]  /*83e0*/  PRMT R80, RZ, 0x7610, R80 ;  /* 0x00007610ff507816 */ /* 0x000fc40000000050 */
[----:B------:R-:W-:Y:S01]  /*83f0*/  PRMT R79, RZ, 0x7610, R79 ;  /* 0x00007610ff4f7816 */ /* 0x000fe2000000004f */
[C---:B----4-:R-:W-:Y:S01]  /*8400*/  IMAD.WIDE R16, R2.reuse, 0x2, R86 ;  /* 0x0000000202107825 */ /* 0x050fe200078e0256 */
[----:B------:R-:W4:Y:S03]  /*8410*/  @!P3 LDG.E.U16 R6, desc[UR16][R18.64] ;  /* 0x000000101206b981 */ /* 0x000f26000c1e1500 */
[----:B------:R-:W-:Y:S01]  /*8420*/  IMAD.WIDE R14, R2, 0x2, R84 ;  /* 0x00000002020e7825 */ /* 0x000fe200078e0254 */
[----:B------:R-:W4:Y:S04]  /*8430*/  @!P3 LDG.E.U16 R5, desc[UR16][R16.64] ;  /* 0x000000101005b981 */ /* 0x000f28000c1e1500 */
[----:B------:R0:W4:Y:S01]  /*8440*/  @!P3 LDG.E.U16 R80, desc[UR16][R14.64] ;  /* 0x000000100e50b981 */ /* 0x000122000c1e1500 */
[----:B------:R-:W-:-:S03]  /*8450*/  PRMT R78, RZ, 0x7610, R78 ;  /* 0x00007610ff4e7816 */ /* 0x000fc6000000004e */
[----:B--2---:R-:W-:Y:S04]  /*8460*/  STL [R1+0x1404], R13 ;  /* 0x0014040d01007387 */ /* 0x004fe80000100800 */
[----:B---3--:R1:W-:Y:S04]  /*8470*/  STL [R1+0x1408], R12 ;  /* 0x0014080c01007387 */ /* 0x0083e80000100800 */
[----:B------:R-:W-:Y:S04]  /*8480*/  STL [R1+0x140c], R11 ;  /* 0x00140c0b01007387 */ /* 0x000fe80000100800 */
[----:B------:R-:W-:Y:S04]  /*8490*/  STL [R1+0x1410], R10 ;  /* 0x0014100a01007387 */ /* 0x000fe80000100800 */
[----:B------:R-:W-:Y:S01]  /*84a0*/  STL.64 [R1+0x10b0], R48 ;  /* 0x0010b03001007387 */ /* 0x000fe20000100a00 */
[----:B-1----:R-:W-:-:S03]  /*84b0*/  IMAD.WIDE R12, R2, 0x2, R82 ;  /* 0x00000002020c7825 */ /* 0x002fc600078e0252 */
[----:B------:R-:W-:Y:S01]  /*84c0*/  STL [R1+0x1414], R48 ;  /* 0x0014143001007387 */ /* 0x000fe20000100800 */
[----:B------:R-:W-:-:S03]  /*84d0*/  VIADD R2, R81, 0xffffffea ;  /* 0xffffffea51027836 */ /* 0x000fc60000000000 */
[----:B------:R-:W-:Y:S04]  /*84e0*/  STL [R1+0x1418], R9 ;  /* 0x0014180901007387 */ /* 0x000fe80000100800 */
[----:B------:R-:W-:Y:S04]  /*84f0*/  STL.64 [R1+0x10c0], R46 ;  /* 0x0010c02e01007387 */ /* 0x000fe80000100a00 */
[----:B------:R-:W-:Y:S04]  /*8500*/  STL [R1+0x1420], R46 ;  /* 0x0014202e01007387 */ /* 0x000fe80000100800 */
[----:B------:R-:W-:Y:S04]  /*8510*/  STL [R1+0x141c], R47 ;  /* 0x00141c2f01007387 */ /* 0x000fe80000100800 */
[----:B------:R-:W-:Y:S04]  /*8520*/  STL [R1+0x1424], R8 ;  /* 0x0014240801007387 */ /* 0x000fe80000100800 */
[----:B------:R-:W-:Y:S04]  /*8530*/  STL.64 [R1+0x10d0], R44 ;  /* 0x0010d02c01007387 */ /* 0x000fe80000100a00 */
[----:B------:R-:W-:Y:S04]  /*8540*/  STL [R1+0x142c], R44 ;  /* 0x00142c2c01007387 */ /* 0x000fe80000100800 */
[----:B------:R1:W2:Y:S01]  /*8550*/  @!P3 LDG.E.U16 R79, desc[UR16][R12.64] ;  /* 0x000000100c4fb981 */ /* 0x0002a2000c1e1500 */
[----:B------:R-:W-:Y:S01]  /*8560*/  ISETP.GE.U32.AND P3, PT, R2, 0x7fffffab, PT ;  /* 0x7fffffab0200780c */ /* 0x000fe20003f66070 */
[----:B------:R-:W-:-:S02]  /*8570*/  IMAD R2, R90, 0xd, RZ ;  /* 0x0000000d5a027824 */ /* 0x000fc400078e02ff */
[----:B------:R-:W-:Y:S04]  /*8580*/  STL [R1+0x1428], R45 ;  /* 0x0014282d01007387 */ /* 0x000fe80000100800 */
[----:B------:R-:W-:Y:S04]  /*8590*/  STL.64 [R1+0x10d8], R42 ;  /* 0x0010d82a01007387 */ /* 0x000fe80000100a00 */
[----:B------:R-:W-:Y:S04]  /*85a0*/  STL.64 [R1+0x620], R18 ;  /* 0x0006201201007387 */ /* 0x000fe80000100a00 */
[----:B------:R-:W-:Y:S04]  /*85b0*/  STL.64 [R1+0x618], R16 ;  /* 0x0006181001007387 */ /* 0x000fe80000100a00 */
[----:B------:R0:W-:Y:S02]  /*85c0*/  STL.64 [R1+0x610], R14 ;  /* 0x0006100e01007387 */ /* 0x0001e40000100a00 */
[----:B0-----:R-:W-:-:S05]  /*85d0*/  IMAD.WIDE R14, R2, 0x2, R88 ;  /* 0x00000002020e7825 */ /* 0x001fca00078e0258 */
[----:B------:R-:W2:Y:S01]  /*85e0*/  @!P4 LDG.E.U16 R78, desc[UR16][R14.64] ;  /* 0x000000100e4ec981 */ /* 0x000ea2000c1e1500 */
[----:B------:R-:W-:Y:S02]  /*85f0*/  IMAD.MOV.U32 R92, RZ, RZ, R50 ;  /* 0x000000ffff5c7224 */ /* 0x000fe400078e0032 */
[----:B------:R-:W0:Y:S01]  /*8600*/  S2R R50, SR_TID.X ;  /* 0x0000000000327919 */ /* 0x000e220000002100 */
[----:B------:R-:W-:Y:S01]  /*8610*/  IMAD.WIDE R10, R2, 0x2, R84 ;  /* 0x00000002020a7825 */ /* 0x000fe200078e0254 */
[----:B------:R1:W-:Y:S01]  /*8620*/  STL.64 [R1+0x608], R12 ;  /* 0x0006080c01007387 */ /* 0x0003e20000100a00 */
[----:B------:R-:W-:-:S03]  /*8630*/  PRMT R75, RZ, 0x7610, R75 ;  /* 0x00007610ff4b7816 */ /* 0x000fc6000000004b */
[----:B----4-:R3:W-:Y:S01]  /*8640*/  STL.64 [R1+0x1430], R6 ;  /* 0x0014300601007387 */ /* 0x0107e20000100a00 */
[----:B------:R-:W-:Y:S02]  /*8650*/  PRMT R77, RZ, 0x7610, R77 ;  /* 0x00007610ff4d7816 */ /* 0x000fe4000000004d */
[----:B------:R-:W-:Y:S01]  /*8660*/  PRMT R76, RZ, 0x7610, R76 ;  /* 0x00007610ff4c7816 */ /* 0x000fe2000000004c */
[----:B------:R-:W-:Y:S01]  /*8670*/  STL.64 [R1+0x520], R14 ;  /* 0x0005200e01007387 */ /* 0x000fe20000100a00 */
[----:B-1----:R-:W-:Y:S01]  /*8680*/  IMAD.WIDE R12, R2, 0x2, R86 ;  /* 0x00000002020c7825 */ /* 0x002fe200078e0256 */
[----:B------:R-:W-:-:S04]  /*8690*/  @!UP1 UIADD3 UR10, UPT, UPT, -UR10, 0x100000, URZ ;  /* 0x001000000a0a9890 */ /* 0x000fc8000fffe1ff */
[----:B------:R-:W-:Y:S02]  /*86a0*/  @!UP1 USHF.L.U32 UR11, UR10, 0xb, URZ ;  /* 0x0000000b0a0b9899 */ /* 0x000fe400080006ff */
[----:B------:R-:W-:Y:S01]  /*86b0*/  @!UP1 USHF.L.U32 UR10, UR10, 0x1, URZ ;  /* 0x000000010a0a9899 */ /* 0x000fe200080006ff */
[----:B------:R-:W4:Y:S01]  /*86c0*/  @!P4 LDG.E.U16 R76, desc[UR16][R10.64] ;  /* 0x000000100a4cc981 */ /* 0x000f22000c1e1500 */
[----:B---3--:R-:W-:-:S03]  /*86d0*/  IMAD.WIDE R6, R2, 0x2, R82 ;  /* 0x0000000202067825 */ /* 0x008fc600078e0252 */
[----:B------:R-:W-:Y:S01]  /*86e0*/  STL.64 [R1+0x518], R12 ;  /* 0x0005180c01007387 */ /* 0x000fe20000100a00 */
[----:B------:R-:W-:-:S03]  /*86f0*/  VIADD R2, R81, 0xffffffe2 ;  /* 0xffffffe251027836 */ /* 0x000fc60000000000 */
[----:B------:R-:W-:Y:S04]  /*8700*/  STL.64 [R1+0x510], R10 ;  /* 0x0005100a01007387 */ /* 0x000fe80000100a00 */
[----:B------:R1:W3:Y:S01]  /*8710*/  @!P4 LDG.E.U16 R75, desc[UR16][R6.64] ;  /* 0x00000010064bc981 */ /* 0x0002e2000c1e1500 */
[----:B------:R-:W-:-:S03]  /*8720*/  IMAD.MOV.U32 R19, RZ, RZ, R92 ;  /* 0x000000ffff137224 */ /* 0x000fc600078e005c */
[----:B------:R1:W3:Y:S01]  /*8730*/  @!P4 LDG.E.U16 R77, desc[UR16][R12.64] ;  /* 0x000000100c4dc981 */ /* 0x0002e2000c1e1500 */
[----:B------:R-:W-:Y:S01]  /*8740*/  ISETP.GE.U32.AND P4, PT, R2, 0x7fffffa3, PT ;  /* 0x7fffffa30200780c */ /* 0x000fe20003f86070 */
[----:B------:R-:W-:Y:S01]  /*8750*/  IMAD.MOV.U32 R92, RZ, RZ, R20 ;  /* 0x000000ffff5c7224 */ /* 0x000fe200078e0014 */
[----:B0-----:R-:W-:Y:S01]  /*8760*/  LOP3.LUT R2, R50, 0x40, RZ, 0xc0, !PT ;  /* 0x0000004032027812 */ /* 0x001fe200078ec0ff */
[----:B------:R-:W-:Y:S01]  /*8770*/  VOTEU.ALL UP1, P1 ;  /* 0x0000000000ff7886 */ /* 0x000fe20000820000 */
[----:B------:R-:W-:Y:S02]  /*8780*/  PRMT R74, RZ, 0x7610, R74 ;  /* 0x00007610ff4a7816 */ /* 0x000fe4000000004a */
[----:B------:R-:W-:Y:S02]  /*8790*/  PRMT R73, RZ, 0x7610, R73 ;  /* 0x00007610ff497816 */ /* 0x000fe40000000049 */
[----:B------:R-:W-:Y:S01]  /*87a0*/  PRMT R72, RZ, 0x7610, R72 ;  /* 0x00007610ff487816 */ /* 0x000fe20000000048 */
[----:B------:R0:W1:Y:S01]  /*87b0*/  @!UP1 SYNCS.EXCH.64 URZ, [UR5+0x28008], UR10 ;  /* 0x0280080a05ff95b2 */ /* 0x0000620008000100 */
[----:B------:R-:W-:-:S02]  /*87c0*/  PRMT R71, RZ, 0x7610, R71 ;  /* 0x00007610ff477816 */ /* 0x000fc40000000047 */
[----:B------:R-:W-:Y:S02]  /*87d0*/  PRMT R70, RZ, 0x7610, R70 ;  /* 0x00007610ff467816 */ /* 0x000fe40000000046 */
[----:B------:R-:W-:Y:S02]  /*87e0*/  PRMT R69, RZ, 0x7610, R69 ;  /* 0x00007610ff457816 */ /* 0x000fe40000000045 */
[----:B------:R-:W-:Y:S02]  /*87f0*/  PRMT R68, RZ, 0x7610, R68 ;  /* 0x00007610ff447816 */ /* 0x000fe40000000044 */
[----:B------:R-:W-:Y:S02]  /*8800*/  PRMT R67, RZ, 0x7610, R67 ;  /* 0x00007610ff437816 */ /* 0x000fe40000000043 */
[----:B------:R-:W-:Y:S01]  /*8810*/  PRMT R66, RZ, 0x7610, R66 ;  /* 0x00007610ff427816 */ /* 0x000fe20000000042 */
[----:B0-----:R-:W0:Y:S01]  /*8820*/  LDCU UR10, c[0x0][0x3b0] ;  /* 0x00007600ff0a77ac */ /* 0x001e220008000800 */
[----:B------:R-:W-:-:S02]  /*8830*/  PRMT R65, RZ, 0x7610, R65 ;  /* 0x00007610ff417816 */ /* 0x000fc40000000041 */
[----:B------:R-:W-:Y:S01]  /*8840*/  PRMT R64, RZ, 0x7610, R64 ;  /* 0x00007610ff407816 */ /* 0x000fe20000000040 */
[----:B------:R-:W0:Y:S01]  /*8850*/  LDCU UR11, c[0x0][0x3b0] ;  /* 0x00007600ff0b77ac */ /* 0x000e220008000800 */
[----:B------:R-:W-:Y:S02]  /*8860*/  PRMT R63, RZ, 0x7610, R63 ;  /* 0x00007610ff3f7816 */ /* 0x000fe4000000003f */
[----:B------:R-:W-:Y:S02]  /*8870*/  PRMT R53, RZ, 0x7610, R53 ;  /* 0x00007610ff357816 */ /* 0x000fe40000000035 */
[----:B------:R-:W-:Y:S02]  /*8880*/  PRMT R49, RZ, 0x7610, R49 ;  /* 0x00007610ff317816 */ /* 0x000fe40000000031 */
[----:B------:R-:W-:Y:S02]  /*8890*/  PRMT R62, RZ, 0x7610, R62 ;  /* 0x00007610ff3e7816 */ /* 0x000fe4000000003e */
[----:B------:R-:W-:Y:S01]  /*88a0*/  PRMT R61, RZ, 0x7610, R61 ;  /* 0x00007610ff3d7816 */ /* 0x000fe2000000003d */
[----:B--2---:R-:W-:Y:S04]  /*88b0*/  STL.64 [R1+0x1438], R78 ;  /* 0x0014384e01007387 */ /* 0x004fe80000100a00 */
[----:B------:R1:W-:Y:S02]  /*88c0*/  STL.64 [R1+0x508], R6 ;  /* 0x0005080601007387 */ /* 0x0003e40000100a00 */
[----:B-1----:R-:W-:Y:S01]  /*88d0*/  LOP3.LUT R6, R50, 0x3f, RZ, 0xc0, !PT ;  /* 0x0000003f32067812 */ /* 0x002fe200078ec0ff */
[----:B------:R-:W-:-:S04]  /*88e0*/  IMAD R7, R90, 0x15, RZ ;  /* 0x000000155a077824 */ /* 0x000fc800078e02ff */
[----:B------:R-:W-:Y:S02]  /*88f0*/  IMAD.SHL.U32 R20, R6, 0x2, RZ ;  /* 0x0000000206147824 */ /* 0x000fe400078e00ff */
[----:B------:R-:W-:-:S04]  /*8900*/  IMAD.WIDE R16, R7, 0x2, R88 ;  /* 0x0000000207107825 */ /* 0x000fc800078e0258 */
[----:B------:R-:W-:Y:S02]  /*8910*/  IMAD R2, R2, 0x80, R20 ;  /* 0x0000008002027824 */ /* 0x000fe400078e0214 */
[C---:B------:R-:W-:Y:S01]  /*8920*/  IMAD.WIDE R14, R7.reuse, 0x2, R86 ;  /* 0x00000002070e7825 */ /* 0x040fe200078e0256 */
[----:B------:R-:W-:Y:S03]  /*8930*/  STL.64 [R1+0x420], R16 ;  /* 0x0004201001007387 */ /* 0x000fe60000100a00 */
[C---:B------:R-:W-:Y:S01]  /*8940*/  IMAD.WIDE R12, R7.reuse, 0x2, R84 ;  /* 0x00000002070c7825 */ /* 0x040fe200078e0254 */
[----:B------:R1:W-:Y:S03]  /*8950*/  STS.U16 [R2+UR5], R21 ;  /* 0x0000001502007988 */ /* 0x0003e60008000405 */
[----:B------:R-:W-:Y:S01]  /*8960*/  IMAD.WIDE R10, R7, 0x2, R82 ;  /* 0x00000002070a7825 */ /* 0x000fe200078e0252 */
[----:B------:R2:W-:Y:S03]  /*8970*/  STL.64 [R1+0x418], R14 ;  /* 0x0004180e01007387 */ /* 0x0005e60000100a00 */
[----:B------:R-:W-:Y:S01]  /*8980*/  VIADD R6, R81, 0xffffffda ;  /* 0xffffffda51067836 */ /* 0x000fe20000000000 */
[----:B------:R-:W3:Y:S01]  /*8990*/  @!P3 LDG.E.U16 R74, desc[UR16][R16.64] ;  /* 0x00000010104ab981 */ /* 0x000ee2000c1e1500 */
[----:B-1----:R-:W-:-:S03]  /*89a0*/  IMAD R21, R90, 0x1d, RZ ;  /* 0x0000001d5a157824 */ /* 0x002fc600078e02ff */
[----:B------:R1:W-:Y:S04]  /*89b0*/  STL.64 [R1+0x410], R12 ;  /* 0x0004100c01007387 */ /* 0x0003e80000100a00 */
[----:B------:R2:W3:Y:S04]  /*89c0*/  @!P3 LDG.E.U16 R73, desc[UR16][R14.64] ;  /* 0x000000100e49b981 */ /* 0x0004e8000c1e1500 */
[----:B------:R1:W3:Y:S04]  /*89d0*/  @!P3 LDG.E.U16 R72, desc[UR16][R12.64] ;  /* 0x000000100c48b981 */ /* 0x0002e8000c1e1500 */
[----:B------:R0:W3:Y:S01]  /*89e0*/  @!P3 LDG.E.U16 R71, desc[UR16][R10.64] ;  /* 0x000000100a47b981 */ /* 0x0000e2000c1e1500 */
[----:B------:R-:W-:Y:S01]  /*89f0*/  ISETP.GE.U32.AND P3, PT, R6, 0x7fffff9b, PT ;  /* 0x7fffff9b0600780c */ /* 0x000fe20003f66070 */
[----:B--2---:R-:W-:-:S02]  /*8a00*/  IMAD.WIDE R14, R21, 0x2, R88 ;  /* 0x00000002150e7825 */ /* 0x004fc400078e0258 */
[----:B------:R0:W-:Y:S02]  /*8a10*/  STL.64 [R1+0x408], R10 ;  /* 0x0004080a01007387 */ /* 0x0001e40000100a00 */
[C---:B-1----:R-:W-:Y:S02]  /*8a20*/  IMAD.WIDE R12, R21.reuse, 0x2, R86 ;  /* 0x00000002150c7825 */ /* 0x042fe400078e0256 */
[----:B------:R1:W2:Y:S02]  /*8a30*/  @!P4 LDG.E.U16 R70, desc[UR16][R14.64] ;  /* 0x000000100e46c981 */ /* 0x0002a4000c1e1500 */
[C---:B------:R-:W-:Y:S02]  /*8a40*/  IMAD.WIDE R6, R21.reuse, 0x2, R82 ;  /* 0x0000000215067825 */ /* 0x040fe400078e0252 */
[----:B------:R1:W2:Y:S02]  /*8a50*/  @!P4 LDG.E.U16 R69, desc[UR16][R12.64] ;  /* 0x000000100c45c981 */ /* 0x0002a4000c1e1500 */
[----:B0-----:R-:W-:-:S02]  /*8a60*/  IMAD.WIDE R10, R21, 0x2, R84 ;  /* 0x00000002150a7825 */ /* 0x001fc400078e0254 */
[----:B------:R-:W2:Y:S02]  /*8a70*/  @!P4 LDG.E.U16 R67, desc[UR16][R6.64] ;  /* 0x000000100643c981 */ /* 0x000ea4000c1e1500 */
[----:B------:R-:W-:Y:S02]  /*8a80*/  VIADD R21, R81, 0xffffffd2 ;  /* 0xffffffd251157836 */ /* 0x000fe40000000000 */
[----:B------:R0:W2:Y:S03]  /*8a90*/  @!P4 LDG.E.U16 R68, desc[UR16][R10.64] ;  /* 0x000000100a44c981 */ /* 0x0000a6000c1e1500 */
[----:B------:R-:W-:Y:S01]  /*8aa0*/  ISETP.GE.U32.AND P4, PT, R21, 0x7fffff93, PT ;  /* 0x7fffff931500780c */ /* 0x000fe20003f86070 */
[----:B------:R1:W-:Y:S01]  /*8ab0*/  STL.64 [R1+0x320], R14 ;  /* 0x0003200e01007387 */ /* 0x0003e20000100a00 */
[----:B------:R-:W-:-:S03]  /*8ac0*/  IMAD R21, R90, 0x25, RZ ;  /* 0x000000255a157824 */ /* 0x000fc600078e02ff */
[----:B------:R0:W-:Y:S04]  /*8ad0*/  STL.64 [R1+0x318], R12 ;  /* 0x0003180c01007387 */ /* 0x0001e80000100a00 */
[----:B------:R4:W-:Y:S04]  /*8ae0*/  STL.64 [R1+0x310], R10 ;  /* 0x0003100a01007387 */ /* 0x0009e80000100a00 */
[----:B------:R4:W-:Y:S01]  /*8af0*/  STL.64 [R1+0x308], R6 ;  /* 0x0003080601007387 */ /* 0x0009e20000100a00 */
[----:B-1----:R-:W-:-:S04]  /*8b00*/  IMAD.WIDE R14, R21, 0x2, R88 ;  /* 0x00000002150e7825 */ /* 0x002fc800078e0258 */
[C---:B0-----:R-:W-:Y:S01]  /*8b10*/  IMAD.WIDE R12, R21.reuse, 0x2, R86 ;  /* 0x00000002150c7825 */ /* 0x041fe200078e0256 */
        /* <DEDUP_REMOVED lines=13> */
[----:B------:R0:W-:Y:S01]  /*8bf0*/  STL.64 [R1+0x208], R6 ;  /* 0x0002080601007387 */ /* 0x0001e20000100a00 */
[----:B-1----:R-:W-:-:S03]  /*8c00*/  IMAD.WIDE R12, R21, 0x2, R86 ;  /* 0x00000002150c7825 */ /* 0x002fc600078e0256 */
[----:B------:R1:W-:Y:S01]  /*8c10*/  STS.U16 [R2+UR5+0x4800], R25 ;  /* 0x0048001902007988 */ /* 0x0003e20008000405 */
[----:B------:R-:W-:-:S03]  /*8c20*/  IMAD.WIDE R10, R21, 0x2, R84 ;  /* 0x00000002150a7825 */ /* 0x000fc600078e0254 */
[----:B------:R-:W-:Y:S01]  /*8c30*/  STL.64 [R1+0x120], R14 ;  /* 0x0001200e01007387 */ /* 0x000fe20000100a00 */
[----:B0-----:R-:W-:-:S03]  /*8c40*/  IMAD.WIDE R6, R21, 0x2, R82 ;  /* 0x0000000215067825 */ /* 0x001fc600078e0252 */
[----:B------:R-:W-:Y:S01]  /*8c50*/  STL.64 [R1+0x118], R12 ;  /* 0x0001180c01007387 */ /* 0x000fe20000100a00 */
[----:B-1----:R-:W-:-:S03]  /*8c60*/  IMAD R25, R90, 0x35, RZ ;  /* 0x000000355a197824 */ /* 0x002fc600078e02ff */
[----:B------:R0:W-:Y:S01]  /*8c70*/  STS.U16 [R2+UR5+0x8800], R24 ;  /* 0x0088001802007988 */ /* 0x0001e20008000405 */
[----:B------:R-:W-:-:S03]  /*8c80*/  VIADD R21, R81, 0xffffffc2 ;  /* 0xffffffc251157836 */ /* 0x000fc60000000000 */
[----:B------:R1:W-:Y:S04]  /*8c90*/  STS.U16 [R2+UR5+0xc800], R23 ;  /* 0x00c8001702007988 */ /* 0x0003e80008000405 */
[----:B------:R1:W-:Y:S01]  /*8ca0*/  STL.64 [R1+0x110], R10 ;  /* 0x0001100a01007387 */ /* 0x0003e20000100a00 */
[----:B0-----:R-:W-:-:S03]  /*8cb0*/  PRMT R24, RZ, 0x7610, R24 ;  /* 0x00007610ff187816 */ /* 0x001fc60000000018 */
[----:B------:R0:W2:Y:S01]  /*8cc0*/  @!P4 LDG.E.U16 R53, desc[UR16][R10.64] ;  /* 0x000000100a35c981 */ /* 0x0000a2000c1e1500 */
[----:B-1----:R-:W-:-:S03]  /*8cd0*/  PRMT R23, RZ, 0x7610, R23 ;  /* 0x00007610ff177816 */ /* 0x002fc60000000017 */
[----:B------:R1:W-:Y:S04]  /*8ce0*/  STL.64 [R1+0x108], R6 ;  /* 0x0001080601007387 */ /* 0x0003e80000100a00 */
[----:B------:R1:W2:Y:S01]  /*8cf0*/  @!P4 LDG.E.U16 R49, desc[UR16][R6.64] ;  /* 0x000000100631c981 */ /* 0x0002a2000c1e1500 */
[----:B0-----:R-:W-:-:S03]  /*8d00*/  IMAD.WIDE R10, R25, 0x2, R88 ;  /* 0x00000002190a7825 */ /* 0x001fc600078e0258 */
[----:B------:R-:W2:Y:S04]  /*8d10*/  @!P4 LDG.E.U16 R62, desc[UR16][R14.64] ;  /* 0x000000100e3ec981 */ /* 0x000ea8000c1e1500 */
[----:B------:R-:W2:Y:S01]  /*8d20*/  @!P4 LDG.E.U16 R61, desc[UR16][R12.64] ;  /* 0x000000100c3dc981 */ /* 0x000ea2000c1e1500 */
[----:B-1----:R-:W-:Y:S01]  /*8d30*/  IMAD.WIDE R6, R25, 0x2, R86 ;  /* 0x0000000219067825 */ /* 0x002fe200078e0256 */
[----:B------:R-:W-:Y:S02]  /*8d40*/  ISETP.GE.U32.AND P4, PT, R21, 0x7fffff83, PT ;  /* 0x7fffff831500780c */ /* 0x000fe40003f86070 */
[----:B------:R0:W-:Y:S01]  /*8d50*/  STS.U16 [R2+UR5+0xc00], R22 ;  /* 0x000c001602007988 */ /* 0x0001e20008000405 */
[----:B------:R-:W-:-:S03]  /*8d60*/  PRMT R21, RZ, 0x7610, R21 ;  /* 0x00007610ff157816 */ /* 0x000fc60000000015 */
[----:B------:R1:W-:Y:S04]  /*8d70*/  STL.64 [R1+0x20], R10 ;  /* 0x0000200a01007387 */ /* 0x0003e80000100a00 */
[----:B------:R1:W2:Y:S01]  /*8d80*/  @!P3 LDG.E.U16 R24, desc[UR16][R10.64] ;  /* 0x000000100a18b981 */ /* 0x0002a2000c1e1500 */
[----:B0-----:R-:W-:-:S03]  /*8d90*/  PRMT R22, RZ, 0x7610, R22 ;  /* 0x00007610ff167816 */ /* 0x001fc60000000016 */
[----:B------:R0:W-:Y:S04]  /*8da0*/  STL.64 [R1+0x18], R6 ;  /* 0x0000180601007387 */ /* 0x0001e80000100a00 */
[----:B------:R0:W2:Y:S01]  /*8db0*/  @!P3 LDG.E.U16 R23, desc[UR16][R6.64] ;  /* 0x000000100617b981 */ /* 0x0000a2000c1e1500 */
[----:B-1----:R-:W-:-:S03]  /*8dc0*/  IMAD.WIDE R10, R25, 0x2, R84 ;  /* 0x00000002190a7825 */ /* 0x002fc600078e0254 */
[----:B------:R1:W-:Y:S04]  /*8dd0*/  STS.U16 [R2+UR5+0x1800], R34 ;  /* 0x0018002202007988 */ /* 0x0003e80008000405 */
[----:B------:R-:W2:Y:S01]  /*8de0*/  @!P3 LDG.E.U16 R22, desc[UR16][R10.64] ;  /* 0x000000100a16b981 */ /* 0x000ea2000c1e1500 */
[----:B0-----:R-:W-:-:S04]  /*8df0*/  IMAD.WIDE R6, R25, 0x2, R82 ;  /* 0x0000000219067825 */ /* 0x001fc800078e0252 */
[----:B------:R-:W-:Y:S01]  /*8e00*/  VIADD R25, R81, 0xfffffff9 ;  /* 0xfffffff951197836 */ /* 0x000fe20000000000 */
[----:B------:R0:W2:Y:S01]  /*8e10*/  @!P3 LDG.E.U16 R21, desc[UR16][R6.64] ;  /* 0x000000100615b981 */ /* 0x0000a2000c1e1500 */
[----:B-1----:R-:W-:-:S03]  /*8e20*/  IMAD R34, R90, 0x3d, RZ ;  /* 0x0000003d5a227824 */ /* 0x002fc600078e02ff */
[----:B------:R-:W-:Y:S01]  /*8e30*/  ISETP.GE.U32.AND P3, PT, R25, 0x7fffffba, PT ;  /* 0x7fffffba1900780c */ /* 0x000fe20003f66070 */
[----:B------:R1:W-:Y:S01]  /*8e40*/  STS.U16 [R2+UR5+0x4000], R33 ;  /* 0x0040002102007988 */ /* 0x0003e20008000405 */
[----:B------:R-:W-:-:S03]  /*8e50*/  PRMT R25, RZ, 0x7610, R25 ;  /* 0x00007610ff197816 */ /* 0x000fc60000000019 */
[----:B------:R-:W-:Y:S04]  /*8e60*/  STS.U16 [R2+UR5+0x5000], R41 ;  /* 0x0050002902007988 */ /* 0x000fe80008000405 */
[----:B------:R0:W-:Y:S01]  /*8e70*/  STS.U16 [R2+UR5+0x9000], R40 ;  /* 0x0090002802007988 */ /* 0x0001e20008000405 */
[----:B-1----:R-:W-:-:S03]  /*8e80*/  IMAD R33, R90, 0x6, RZ ;  /* 0x000000065a217824 */ /* 0x002fc600078e02ff */
[----:B------:R1:W-:Y:S04]  /*8e90*/  STS.U16 [R2+UR5+0x8400], R28 ;  /* 0x0084001c02007988 */ /* 0x0003e80008000405 */
[----:B------:R1:W-:Y:S01]  /*8ea0*/  STS.U16 [R2+UR5+0xc400], R27 ;  /* 0x00c4001b02007988 */ /* 0x0003e20008000405 */
[----:B0-----:R-:W-:-:S03]  /*8eb0*/  IMAD.WIDE R40, R34, 0x2, R88 ;  /* 0x0000000222287825 */ /* 0x001fc600078e0258 */
[----:B------:R0:W-:Y:S01]  /*8ec0*/  STS.U16 [R2+UR5+0x800], R26 ;  /* 0x0008001a02007988 */ /* 0x0001e20008000405 */
[----:B-1----:R-:W-:-:S03]  /*8ed0*/  PRMT R28, RZ, 0x7610, R28 ;  /* 0x00007610ff1c7816 */ /* 0x002fc6000000001c */
[----:B------:R-:W-:Y:S01]  /*8ee0*/  STS.U16 [R2+UR5+0xd000], R39 ;  /* 0x00d0002702007988 */ /* 0x000fe20008000405 */
[----:B------:R-:W-:-:S03]  /*8ef0*/  PRMT R27, RZ, 0x7610, R27 ;  /* 0x00007610ff1b7816 */ /* 0x000fc6000000001b */
[----:B------:R1:W-:Y:S01]  /*8f00*/  STS.U16 [R2+UR5+0x1400], R38 ;  /* 0x0014002602007988 */ /* 0x0003e20008000405 */
[----:B0-----:R-:W-:-:S03]  /*8f10*/  PRMT R26, RZ, 0x7610, R26 ;  /* 0x00007610ff1a7816 */ /* 0x001fc6000000001a */
[----:B------:R-:W-:Y:S04]  /*8f20*/  STS.U16 [R2+UR5+0x5400], R37 ;  /* 0x0054002502007988 */ /* 0x000fe80008000405 */
[----:B------:R0:W-:Y:S01]  /*8f30*/  STS.U16 [R2+UR5+0x9400], R36 ;  /* 0x0094002402007988 */ /* 0x0001e20008000405 */
[----:B-1----:R-:W-:-:S03]  /*8f40*/  IMAD.WIDE R38, R34, 0x2, R86 ;  /* 0x0000000222267825 */ /* 0x002fc600078e0256 */
[----:B------:R1:W-:Y:S04]  /*8f50*/  STS.U16 [R2+UR5+0xcc00], R93 ;  /* 0x00cc005d02007988 */ /* 0x0003e80008000405 */
[----:B------:R1:W-:Y:S01]  /*8f60*/  STS.U16 [R2+UR5+0xd400], R35 ;  /* 0x00d4002302007988 */ /* 0x0003e20008000405 */
[----:B0-----:R-:W-:-:S03]  /*8f70*/  IMAD.WIDE R36, R34, 0x2, R84 ;  /* 0x0000000222247825 */ /* 0x001fc600078e0254 */
[----:B------:R0:W-:Y:S01]  /*8f80*/  STS.U16 [R2+UR5+0x8000], R32 ;  /* 0x0080002002007988 */ /* 0x0001e20008000405 */
[----:B-1----:R-:W-:-:S03]  /*8f90*/  IMAD.MOV.U32 R93, RZ, RZ, R52 ;  /* 0x000000ffff5d7224 */ /* 0x002fc600078e0034 */
[----:B------:R1:W-:Y:S01]  /*8fa0*/  STS.U16 [R2+UR5+0x4400], R29 ;  /* 0x0044001d02007988 */ /* 0x0003e20008000405 */
[----:B------:R-:W-:Y:S02]  /*8fb0*/  IMAD R52, R90, 0xe, RZ ;  /* 0x0000000e5a347824 */ /* 0x000fe400078e02ff */
[----:B------:R-:W-:Y:S01]  /*8fc0*/  IMAD.WIDE R34, R34, 0x2, R82 ;  /* 0x0000000222227825 */ /* 0x000fe200078e0252 */
[----:B------:R-:W-:Y:S01]  /*8fd0*/  STL.64 [R1+0x10], R10 ;  /* 0x0000100a01007387 */ /* 0x000fe20000100a00 */
[----:B0-----:R-:W-:-:S03]  /*8fe0*/  PRMT R32, RZ, 0x7610, R32 ;  /* 0x00007610ff207816 */ /* 0x001fc60000000020 */
[----:B------:R0:W-:Y:S01]  /*8ff0*/  STL.64 [R1+0x8], R6 ;  /* 0x0000080601007387 */ /* 0x0001e20000100a00 */
[----:B-1----:R-:W-:-:S03]  /*9000*/  VIADD R29, R81, 0xfffffff1 ;  /* 0xfffffff1511d7836 */ /* 0x002fc60000000000 */
[----:B------:R-:W-:Y:S01]  /*9010*/  STL.64 [R1+0x10e0], R40 ;  /* 0x0010e02801007387 */ /* 0x000fe20000100a00 */
[----:B------:R-:W-:-:S03]  /*9020*/  IMAD.WIDE R14, R52, 0x2, R88 ;  /* 0x00000002340e7825 */ /* 0x000fc600078e0258 */
[----:B------:R-:W-:Y:S01]  /*9030*/  STL.64 [R1+0x10f0], R38 ;  /* 0x0010f02601007387 */ /* 0x000fe20000100a00 */
[----:B0-----:R-:W-:-:S03]  /*9040*/  IMAD.WIDE R6, R33, 0x2, R88 ;  /* 0x0000000221067825 */ /* 0x001fc600078e0258 */
[----:B------:R0:W-:Y:S01]  /*9050*/  STS.U16 [R2+UR5+0x400], R30 ;  /* 0x0004001e02007988 */ /* 0x0001e20008000405 */
[----:B------:R-:W-:-:S03]  /*9060*/  IMAD.WIDE R12, R33, 0x2, R86 ;  /* 0x00000002210c7825 */ /* 0x000fc600078e0256 */
[----:B------:R-:W2:Y:S04]  /*9070*/  @!P4 LDG.E.U16 R28, desc[UR16][R40.64] ;  /* 0x00000010281cc981 */ /* 0x000ea8000c1e1500 */
[----:B------:R-:W2:Y:S01]  /*9080*/  @!P4 LDG.E.U16 R27, desc[UR16][R38.64] ;  /* 0x00000010261bc981 */ /* 0x000ea2000c1e1500 */
[----:B------:R-:W-:Y:S01]  /*9090*/  IMAD.WIDE R10, R33, 0x2, R84 ;  /* 0x00000002210a7825 */ /* 0x000fe200078e0254 */
[----:B0-----:R-:W-:Y:S02]  /*90a0*/  PRMT R30, RZ, 0x7610, R30 ;  /* 0x00007610ff1e7816 */ /* 0x001fe4000000001e */
[----:B------:R-:W2:Y:S04]  /*90b0*/  @!P4 LDG.E.U16 R26, desc[UR16][R36.64] ;  /* 0x00000010241ac981 */ /* 0x000ea8000c1e1500 */
[----:B------:R-:W-:Y:S04]  /*90c0*/  STL.64 [R1+0x1100], R36 ;  /* 0x0011002401007387 */ /* 0x000fe80000100a00 */
[----:B------:R-:W2:Y:S01]  /*90d0*/  @!P4 LDG.E.U16 R25, desc[UR16][R34.64] ;  /* 0x000000102219c981 */ /* 0x000ea2000c1e1500 */
[----:B------:R-:W-:-:S02]  /*90e0*/  ISETP.GE.U32.AND P4, PT, R29, 0x7fffffb2, PT ;  /* 0x7fffffb21d00780c */ /* 0x000fc40003f86070 */
[----:B------:R-:W-:Y:S01]  /*90f0*/  PRMT R29, RZ, 0x7610, R29 ;  /* 0x00007610ff1d7816 */ /* 0x000fe2000000001d */
[----:B------:R-:W-:Y:S04]  /*9100*/  STL.64 [R1+0x1110], R34 ;  /* 0x0011102201007387 */ /* 0x000fe80000100a00 */
[----:B------:R0:W-:Y:S04]  /*9110*/  STL.64 [R1+0x600], R6 ;  /* 0x0006000601007387 */ /* 0x0001e80000100a00 */
[----:B------:R0:W2:Y:S04]  /*9120*/  @!P3 LDG.E.U16 R32, desc[UR16][R6.64] ;  /* 0x000000100620b981 */ /* 0x0000a8000c1e1500 */
[----:B------:R-:W-:Y:S04]  /*9130*/  STL.64 [R1+0x500], R14 ;  /* 0x0005000e01007387 */ /* 0x000fe80000100a00 */
[----:B------:R1:W2:Y:S01]  /*9140*/  @!P3 LDG.E.U16 R30, desc[UR16][R10.64] ;  /* 0x000000100a1eb981 */ /* 0x0002a2000c1e1500 */
[----:B0-----:R-:W-:-:S03]  /*9150*/  IMAD.WIDE R6, R33, 0x2, R82 ;  /* 0x0000000221067825 */ /* 0x001fc600078e0252 */
[----:B------:R-:W-:Y:S01]  /*9160*/  STL.64 [R1+0x5f8], R12 ;  /* 0x0005f80c01007387 */ /* 0x000fe20000100a00 */
[----:B------:R-:W-:-:S03]  /*9170*/  PRMT R33, RZ, 0x7610, R33 ;  /* 0x00007610ff217816 */ /* 0x000fc60000000021 */
[----:B------:R1:W-:Y:S04]  /*9180*/  STL.64 [R1+0x5f0], R10 ;  /* 0x0005f00a01007387 */ /* 0x0003e80000100a00 */
[----:B------:R0:W-:Y:S04]  /*9190*/  STL.64 [R1+0x5e8], R6 ;  /* 0x0005e80601007387 */ /* 0x0001e80000100a00 */
[----:B------:R0:W2:Y:S01]  /*91a0*/  @!P3 LDG.E.U16 R29, desc[UR16][R6.64] ;  /* 0x00000010061db981 */ /* 0x0000a2000c1e1500 */
[----:B-1----:R-:W-:-:S04]  /*91b0*/  IMAD.WIDE R10, R52, 0x2, R86 ;  /* 0x00000002340a7825 */ /* 0x002fc800078e0256 */
[----:B0-----:R-:W-:Y:S01]  /*91c0*/  IMAD.WIDE R6, R52, 0x2, R84 ;  /* 0x0000000234067825 */ /* 0x001fe200078e0254 */
[----:B------:R-:W-:Y:S04]  /*91d0*/  STL.64 [R1+0x4f8], R10 ;  /* 0x0004f80a01007387 */ /* 0x000fe80000100a00 */
[----:B------:R0:W-:Y:S04]  /*91e0*/  STL.64 [R1+0x4f0], R6 ;  /* 0x0004f00601007387 */ /* 0x0001e80000100a00 */
[----:B------:R0:W2:Y:S01]  /*91f0*/  @!P4 LDG.E.U16 R33, desc[UR16][R6.64] ;  /* 0x000000100621c981 */ /* 0x0000a2000c1e1500 */
[----:B------:R-:W-:-:S03]  /*9200*/  IMAD.MOV.U32 R36, RZ, RZ, R0 ;  /* 0x000000ffff247224 */ /* 0x000fc600078e0000 */
[----:B------:R1:W-:Y:S04]  /*9210*/  STS.U16 [R2+UR5+0x9800], R57 ;  /* 0x0098003902007988 */ /* 0x0003e80008000405 */
[----:B------:R-:W2:Y:S01]  /*9220*/  LDL.LU R8, [R1+0x3fc] ;  /* 0x0003fc0001087983 */ /* 0x000ea20000300800 */
[----:B0-----:R-:W-:-:S04]  /*9230*/  SHF.R.S32.HI R6, RZ, 0x6, R50 ;  /* 0x00000006ff067819 */ /* 0x001fc80000011432 */
[----:B------:R-:W-:Y:S01]  /*9240*/  SGXT R0, R6, 0x1 ;  /* 0x000000010600781a */ /* 0x000fe20000000200 */
[----:B------:R0:W-:Y:S03]  /*9250*/  STS.U16 [R2+UR5+0xd800], R56 ;  /* 0x00d8003802007988 */ /* 0x0001e60008000405 */
[----:B------:R-:W-:Y:S01]  /*9260*/  LOP3.LUT R0, R20, 0x90, R0, 0x78, !PT ;  /* 0x0000009014007812 */ /* 0x000fe200078e7800 */
[----:B-1----:R-:W3:Y:S04]  /*9270*/  LDL.LU R57, [R1+0x3f8] ;  /* 0x0003f80001397983 */ /* 0x002ee80000300800 */
[----:B------:R1:W-:Y:S04]  /*9280*/  STS.U16 [R2+UR5+0x1000], R91 ;  /* 0x0010005b02007988 */ /* 0x0003e80008000405 */
[----:B------:R4:W-:Y:S04]  /*9290*/  STS.U16 [R2+UR5+0x1c00], R54 ;  /* 0x001c003602007988 */ /* 0x0009e80008000405 */
[----:B0-----:R-:W3:Y:S01]  /*92a0*/  LDL.LU R56, [R1+0x3f4] ;  /* 0x0003f40001387983 */ /* 0x001ee20000300800 */
[----:B-1----:R-:W-:-:S03]  /*92b0*/  IMAD.MOV.U32 R91, RZ, RZ, R55 ;  /* 0x000000ffff5b7224 */ /* 0x002fc600078e0037 */
[----:B------:R0:W-:Y:S04]  /*92c0*/  STS.U16 [R2+UR5+0x5800], R60 ;  /* 0x0058003c02007988 */ /* 0x0001e80008000405 */
[----:B----4-:R-:W4:Y:S04]  /*92d0*/  LDL.LU R54, [R1+0x3f0] ;  /* 0x0003f00001367983 */ /* 0x010f280000300800 */
[----:B------:R1:W-:Y:S01]  /*92e0*/  STS.U16 [R2+UR5+0x8c00], R92 ;  /* 0x008c005c02007988 */ /* 0x0003e20008000405 */
[----:B0-----:R-:W-:-:S03]  /*92f0*/  IMAD.MOV.U32 R60, RZ, RZ, R51 ;  /* 0x000000ffff3c7224 */ /* 0x001fc600078e0033 */
[----:B------:R-:W4:Y:S04]  /*9300*/  LDL.LU R55, [R1+0x3e0] ;  /* 0x0003e00001377983 */ /* 0x000f280000300800 */
[----:B------:R-:W4:Y:S01]  /*9310*/  LDL.LU R51, [R1+0x3dc] ;  /* 0x0003dc0001337983 */ /* 0x000f220000300800 */
[----:B-1----:R-:W-:-:S03]  /*9320*/  SHF.R.U32.HI R92, RZ, 0x5, R50 ;  /* 0x00000005ff5c7819 */ /* 0x002fc60000011632 */
[----:B------:R-:W4:Y:S04]  /*9330*/  LDL.LU R50, [R1+0x3d8] ;  /* 0x0003d80001327983 */ /* 0x000f280000300800 */
[----:B------:R-:W-:Y:S04]  /*9340*/  STL [R1+0x1300], R0 ;  /* 0x0013000001007387 */ /* 0x000fe80000100800 */
[----:B------:R-:W4:Y:S01]  /*9350*/  LDL.LU R48, [R1+0x3d4] ;  /* 0x0003d40001307983 */ /* 0x000f220000300800 */
[----:B------:R-:W-:-:S03]  /*9360*/  PRMT R58, RZ, 0x7610, R58 ;  /* 0x00007610ff3a7816 */ /* 0x000fc6000000003a */
[----:B------:R0:W-:Y:S01]  /*9370*/  STS.U16 [R2+UR5+0xc000], R31 ;  /* 0x00c0001f02007988 */ /* 0x0001e20008000405 */
[----:B------:R-:W-:-:S03]  /*9380*/  PRMT R59, RZ, 0x7610, R59 ;  /* 0x00007610ff3b7816 */ /* 0x000fc6000000003b */
[----:B------:R-:W4:Y:S04]  /*9390*/  @!P4 LDG.E.U16 R58, desc[UR16][R10.64] ;  /* 0x000000100a3ac981 */ /* 0x000f28000c1e1500 */
[----:B------:R-:W4:Y:S01]  /*93a0*/  @!P4 LDG.E.U16 R59, desc[UR16][R14.64] ;  /* 0x000000100e3bc981 */ /* 0x000f22000c1e1500 */
[----:B0-----:R-:W-:-:S03]  /*93b0*/  PRMT R31, RZ, 0x7610, R31 ;  /* 0x00007610ff1f7816 */ /* 0x001fc6000000001f */
[----:B------:R-:W4:Y:S04]  /*93c0*/  LDL.LU R10, [R1+0x2fc] ;  /* 0x0002fc00010a7983 */ /* 0x000f280000300800 */
[----:B------:R-:W4:Y:S04]  /*93d0*/  @!P3 LDG.E.U16 R31, desc[UR16][R12.64] ;  /* 0x000000100c1fb981 */ /* 0x000f28000c1e1500 */
[----:B------:R-:W4:Y:S01]  /*93e0*/  LDL.LU R11, [R1+0x2f8] ;  /* 0x0002f800010b7983 */ /* 0x000f220000300800 */
[----:B------:R-:W-:-:S03]  /*93f0*/  LOP3.LUT R6, R2, 0x10, RZ, 0x3c, !PT ;  /* 0x0000001002067812 */ /* 0x000fc600078e3cff */
[----:B------:R-:W4:Y:S04]  /*9400*/  LDL.LU R12, [R1+0x2f4] ;  /* 0x0002f400010c7983 */ /* 0x000f280000300800 */
[----:B------:R-:W4:Y:S04]  /*9410*/  LDL.LU R13, [R1+0x2f0] ;  /* 0x0002f000010d7983 */ /* 0x000f280000300800 */
[----:B------:R-:W4:Y:S04]  /*9420*/  LDL.LU R14, [R1+0x1f4] ;  /* 0x0001f400010e7983 */ /* 0x000f280000300800 */
[----:B------:R-:W4:Y:S01]  /*9430*/  LDL.LU R15, [R1+0x1f0] ;  /* 0x0001f000010f7983 */ /* 0x000f220000300800 */
[----:B------:R-:W-:-:S03]  /*9440*/  ISETP.NE.U32.AND P3, PT, R92, RZ, PT ;  /* 0x000000ff5c00720c */ /* 0x000fc60003f65070 */
[----:B------:R-:W4:Y:S04]  /*9450*/  LDL.LU R16, [R1+0x1ec] ;  /* 0x0001ec0001107983 */ /* 0x000f280000300800 */
[----:B------:R-:W4:Y:S04]  /*9460*/  LDL.LU R17, [R1+0x1e8] ;  /* 0x0001e80001117983 */ /* 0x000f280000300800 */
[----:B------:R0:W-:Y:S04]  /*9470*/  STS.U16 [R2+UR5+0x4c00], R19 ;  /* 0x004c001302007988 */ /* 0x0001e80008000405 */
[----:B------:R-:W4:Y:S04]  /*9480*/  LDL.LU R18, [R1+0x104] ;  /* 0x0001040001127983 */ /* 0x000f280000300800 */
[----:B------:R1:W-:Y:S04]  /*9490*/  STS.U16 [R2+UR5+0x5c00], R93 ;  /* 0x005c005d02007988 */ /* 0x0003e80008000405 */
[----:B0-----:R-:W4:Y:S04]  /*94a0*/  LDL.LU R19, [R1+0x100] ;  /* 0x0001000001137983 */ /* 0x001f280000300800 */
[----:B------:R-:W4:Y:S04]  /*94b0*/  LDL.LU R92, [R1+0xfc] ;  /* 0x0000fc00015c7983 */ /* 0x000f280000300800 */
[----:B------:R0:W-:Y:S04]  /*94c0*/  STS.U16 [R2+UR5+0x9c00], R91 ;  /* 0x009c005b02007988 */ /* 0x0001e80008000405 */
[----:B------:R0:W-:Y:S04]  /*94d0*/  STS.U16 [R2+UR5+0xdc00], R60 ;  /* 0x00dc003c02007988 */ /* 0x0001e80008000405 */
[----:B-1----:R-:W4:Y:S04]  /*94e0*/  LDL.LU R93, [R1+0xf8] ;  /* 0x0000f800015d7983 */ /* 0x002f280000300800 */
[----:B0-----:R-:W4:Y:S04]  /*94f0*/  LDL.LU R91, [R1+0xf4] ;  /* 0x0000f400015b7983 */ /* 0x001f280000300800 */
[----:B------:R-:W4:Y:S04]  /*9500*/  LDL.LU R60, [R1+0xf0] ;  /* 0x0000f000013c7983 */ /* 0x000f280000300800 */
[----:B--2---:R-:W-:Y:S04]  /*9510*/  STS.U16 [R6+UR5+0x480], R8 ;  /* 0x0004800806007988 */ /* 0x004fe80008000405 */
[----:B---3--:R0:W-:Y:S04]  /*9520*/  STS.U16 [R6+UR5+0x4480], R57 ;  /* 0x0044803906007988 */ /* 0x0081e80008000405 */
[----:B0-----:R-:W2:Y:S04]  /*9530*/  LDL.LU R57, [R1+0xec] ;  /* 0x0000ec0001397983 */ /* 0x001ea80000300800 */
[----:B------:R0:W-:Y:S04]  /*9540*/  STS.U16 [R6+UR5+0x8480], R56 ;  /* 0x0084803806007988 */ /* 0x0001e80008000405 */
[----:B----4-:R1:W-:Y:S04]  /*9550*/  STS.U16 [R6+UR5+0xc480], R54 ;  /* 0x00c4803606007988 */ /* 0x0103e80008000405 */
[----:B0-----:R-:W3:Y:S04]  /*9560*/  LDL.LU R56, [R1+0xe8] ;  /* 0x0000e80001387983 */ /* 0x001ee80000300800 */
[----:B------:R0:W-:Y:S04]  /*9570*/  STS.U16 [R6+UR5+0x880], R55 ;  /* 0x0008803706007988 */ /* 0x0001e80008000405 */
[----:B-1----:R-:W4:Y:S04]  /*9580*/  LDL.LU R54, [R1+0xe4] ;  /* 0x0000e40001367983 */ /* 0x002f280000300800 */
[----:B------:R1:W-:Y:S04]  /*9590*/  STS.U16 [R6+UR5+0x4880], R51 ;  /* 0x0048803306007988 */ /* 0x0003e80008000405 */
[----:B0-----:R-:W4:Y:S04]  /*95a0*/  LDL.LU R55, [R1+0xe0] ;  /* 0x0000e00001377983 */ /* 0x001f280000300800 */
[----:B------:R0:W-:Y:S04]  /*95b0*/  STS.U16 [R6+UR5+0x8880], R50 ;  /* 0x0088803206007988 */ /* 0x0001e80008000405 */
[----:B-1----:R-:W4:Y:S04]  /*95c0*/  LDL.LU R51, [R1+0xdc] ;  /* 0x0000dc0001337983 */ /* 0x002f280000300800 */
[----:B------:R1:W-:Y:S04]  /*95d0*/  STS.U16 [R6+UR5+0xc880], R48 ;  /* 0x00c8803006007988 */ /* 0x0003e80008000405 */
[----:B0-----:R-:W4:Y:S04]  /*95e0*/  LDL.LU R50, [R1+0xd8] ;  /* 0x0000d80001327983 */ /* 0x001f280000300800 */
[----:B------:R-:W4:Y:S04]  /*95f0*/  LDL.LU R8, [R1+0x1e4] ;  /* 0x0001e40001087983 */ /* 0x000f280000300800 */
[----:B-1----:R-:W4:Y:S04]  /*9600*/  LDL.LU R48, [R1+0x1e0] ;  /* 0x0001e00001307983 */ /* 0x002f280000300800 */
[----:B------:R0:W-:Y:S04]  /*9610*/  STS.U16 [R6+UR5+0xc80], R10 ;  /* 0x000c800a06007988 */ /* 0x0001e80008000405 */
[----:B------:R1:W-:Y:S04]  /*9620*/  STS.U16 [R6+UR5+0x4c80], R11 ;  /* 0x004c800b06007988 */ /* 0x0003e80008000405 */
[----:B------:R1:W-:Y:S04]  /*9630*/  STS.U16 [R6+UR5+0x8c80], R12 ;  /* 0x008c800c06007988 */ /* 0x0003e80008000405 */
[----:B------:R1:W-:Y:S04]  /*9640*/  STS.U16 [R6+UR5+0xcc80], R13 ;  /* 0x00cc800d06007988 */ /* 0x0003e80008000405 */
[----:B0-----:R-:W4:Y:S04]  /*9650*/  LDL.LU R10, [R1+0x1d8] ;  /* 0x0001d800010a7983 */ /* 0x001f280000300800 */
[----:B------:R0:W-:Y:S04]  /*9660*/  STS.U16 [R6+UR5+0x1080], R14 ;  /* 0x0010800e06007988 */ /* 0x0001e80008000405 */
[----:B-1----:R-:W4:Y:S04]  /*9670*/  LDL.LU R11, [R1+0x2d0] ;  /* 0x0002d000010b7983 */ /* 0x002f280000300800 */
[----:B------:R1:W-:Y:S04]  /*9680*/  STS.U16 [R6+UR5+0x5080], R15 ;  /* 0x0050800f06007988 */ /* 0x0003e80008000405 */
[----:B------:R-:W4:Y:S04]  /*9690*/  LDL.LU R12, [R1+0x2cc] ;  /* 0x0002cc00010c7983 */ /* 0x000f280000300800 */
[----:B------:R0:W-:Y:S04]  /*96a0*/  STS.U16 [R6+UR5+0x9080], R16 ;  /* 0x0090801006007988 */ /* 0x0001e80008000405 */
[----:B------:R-:W4:Y:S04]  /*96b0*/  LDL.LU R13, [R1+0x2c8] ;  /* 0x0002c800010d7983 */ /* 0x000f280000300800 */
        /* <DEDUP_REMOVED lines=14> */
[----:B------:R-:W4:Y:S04]  /*97a0*/  LDL.LU R93, [R1+0x304] ;  /* 0x00030400015d7983 */ /* 0x000f280000300800 */
[----:B0-----:R-:W4:Y:S04]  /*97b0*/  LDL.LU R91, [R1+0x300] ;  /* 0x00030000015b7983 */ /* 0x001f280000300800 */
[----:B-1----:R-:W4:Y:S04]  /*97c0*/  LDL.LU R60, [R1+0x2ec] ;  /* 0x0002ec00013c7983 */ /* 0x002f280000300800 */
[----:B--2---:R0:W-:Y:S04]  /*97d0*/  STS.U16 [R6+UR5+0x9880], R57 ;  /* 0x0098803906007988 */ /* 0x0041e80008000405 */
[----:B0-----:R-:W2:Y:S04]  /*97e0*/  LDL.LU R57, [R1+0x2e8] ;  /* 0x0002e80001397983 */ /* 0x001ea80000300800 */
[----:B---3--:R0:W-:Y:S04]  /*97f0*/  STS.U16 [R6+UR5+0xd880], R56 ;  /* 0x00d8803806007988 */ /* 0x0081e80008000405 */
[----:B----4-:R1:W-:Y:S04]  /*9800*/  STS.U16 [R6+UR5+0x1c80], R54 ;  /* 0x001c803606007988 */ /* 0x0103e80008000405 */
[----:B0-----:R-:W3:Y:S04]  /*9810*/  LDL.LU R56, [R1+0x2e4] ;  /* 0x0002e40001387983 */ /* 0x001ee80000300800 */
[----:B------:R0:W-:Y:S04]  /*9820*/  STS.U16 [R6+UR5+0x5c80], R55 ;  /* 0x005c803706007988 */ /* 0x0001e80008000405 */
[----:B-1----:R-:W4:Y:S04]  /*9830*/  LDL.LU R54, [R1+0x2e0] ;  /* 0x0002e00001367983 */ /* 0x002f280000300800 */
[----:B------:R1:W-:Y:S04]  /*9840*/  STS.U16 [R6+UR5+0x9c80], R51 ;  /* 0x009c803306007988 */ /* 0x0003e80008000405 */
[----:B0-----:R-:W2:Y:S04]  /*9850*/  LDL.LU R55, [R1+0x2dc] ;  /* 0x0002dc0001377983 */ /* 0x001ea80000300800 */
[----:B------:R0:W-:Y:S04]  /*9860*/  STS.U16 [R6+UR5+0xdc80], R50 ;  /* 0x00dc803206007988 */ /* 0x0001e80008000405 */
[----:B------:R-:W-:Y:S04]  /*9870*/  STS.U16 [R6+UR5+0x80], R8 ;  /* 0x0000800806007988 */ /* 0x000fe80008000405 */
[----:B-1----:R-:W2:Y:S04]  /*9880*/  LDL.LU R51, [R1+0x2d8] ;  /* 0x0002d80001337983 */ /* 0x002ea80000300800 */
[----:B------:R-:W-:Y:S04]  /*9890*/  STS.U16 [R6+UR5+0x4080], R48 ;  /* 0x0040803006007988 */ /* 0x000fe80008000405 */
[----:B0-----:R-:W2:Y:S04]  /*98a0*/  LDL.LU R50, [R1+0x2d4] ;  /* 0x0002d40001327983 */ /* 0x001ea80000300800 */
[----:B------:R0:W-:Y:S04]  /*98b0*/  STS.U16 [R6+UR5+0x8080], R4 ;  /* 0x0080800406007988 */ /* 0x0001e80008000405 */
[----:B0-----:R-:W2:Y:S01]  /*98c0*/  LDL.LU R4, [R1+0x1440] ;  /* 0x0014400001047983 */ /* 0x001ea20000300800 */
[----:B------:R-:W-:Y:S01]  /*98d0*/  LOP3.LUT R8, R2, 0x20, RZ, 0x3c, !PT ;  /* 0x0000002002087812 */ /* 0x000fe200078e3cff */
[----:B------:R-:W-:-:S02]  /*98e0*/  VIADD R20, R81, 0xfffffff8 ;  /* 0xfffffff851147836 */ /* 0x000fc40000000000 */
[----:B------:R0:W-:Y:S01]  /*98f0*/  STS.U16 [R6+UR5+0xc080], R10 ;  /* 0x00c0800a06007988 */ /* 0x0001e20008000405 */
[----:B------:R-:W-:-:S03]  /*9900*/  @!P5 IMAD.MOV R36, RZ, RZ, -R36 ;  /* 0x000000ffff24d224 */ /* 0x000fc600078e0a24 */
[----:B------:R1:W-:Y:S01]  /*9910*/  STS.U16 [R8+UR5+0x100], R11 ;  /* 0x0001000b08007988 */ /* 0x0003e20008000405 */
[----:B------:R-:W-:-:S03]  /*9920*/  PRMT R3, RZ, 0x7610, R3 ;  /* 0x00007610ff037816 */ /* 0x000fc60000000003 */
[----:B------:R-:W3:Y:S04]  /*9930*/  LDL.LU R48, [R1+0x4e0] ;  /* 0x0004e00001307983 */ /* 0x000ee80000300800 */
[----:B------:R1:W-:Y:S04]  /*9940*/  STS.U16 [R8+UR5+0x4100], R12 ;  /* 0x0041000c08007988 */ /* 0x0003e80008000405 */
[----:B0-----:R-:W3:Y:S04]  /*9950*/  LDL.LU R10, [R1+0x4dc] ;  /* 0x0004dc00010a7983 */ /* 0x001ee80000300800 */
[----:B------:R0:W-:Y:S04]  /*9960*/  STS.U16 [R8+UR5+0x8100], R13 ;  /* 0x0081000d08007988 */ /* 0x0001e80008000405 */
[----:B-1----:R-:W3:Y:S04]  /*9970*/  LDL.LU R11, [R1+0x4d8] ;  /* 0x0004d800010b7983 */ /* 0x002ee80000300800 */
[----:B------:R1:W-:Y:S04]  /*9980*/  STS.U16 [R8+UR5+0xc100], R14 ;  /* 0x00c1000e08007988 */ /* 0x0003e80008000405 */
[----:B------:R-:W3:Y:S04]  /*9990*/  LDL.LU R12, [R1+0x4d4] ;  /* 0x0004d400010c7983 */ /* 0x000ee80000300800 */
[----:B------:R1:W-:Y:S01]  /*99a0*/  STS.U16 [R8+UR5+0x500], R15 ;  /* 0x0005000f08007988 */ /* 0x0003e20008000405 */
[----:B------:R-:W-:-:S03]  /*99b0*/  PRMT R47, RZ, 0x7610, R47 ;  /* 0x00007610ff2f7816 */ /* 0x000fc6000000002f */
[----:B0-----:R-:W4:Y:S04]  /*99c0*/  LDL.LU R13, [R1+0x4d0] ;  /* 0x0004d000010d7983 */ /* 0x001f280000300800 */
[----:B------:R-:W-:Y:S04]  /*99d0*/  STS.U16 [R8+UR5+0x4500], R16 ;  /* 0x0045001008007988 */ /* 0x000fe80008000405 */
[----:B-1----:R-:W4:Y:S04]  /*99e0*/  LDL.LU R14, [R1+0x4cc] ;  /* 0x0004cc00010e7983 */ /* 0x002f280000300800 */
[----:B------:R-:W-:Y:S04]  /*99f0*/  STS.U16 [R8+UR5+0x8500], R17 ;  /* 0x0085001108007988 */ /* 0x000fe80008000405 */
[----:B------:R-:W4:Y:S04]  /*9a00*/  LDL.LU R15, [R1+0x4c8] ;  /* 0x0004c800010f7983 */ /* 0x000f280000300800 */
[----:B------:R-:W-:Y:S04]  /*9a10*/  STS.U16 [R8+UR5+0xc500], R18 ;  /* 0x00c5001208007988 */ /* 0x000fe80008000405 */
[----:B------:R0:W-:Y:S01]  /*9a20*/  STS.U16 [R8+UR5+0x900], R19 ;  /* 0x0009001308007988 */ /* 0x0001e20008000405 */
[----:B--2---:R-:W-:-:S02]  /*9a30*/  IMAD.MOV.U32 R42, RZ, RZ, R4 ;  /* 0x000000ffff2a7224 */ /* 0x004fc400078e0004 */
[----:B------:R-:W-:Y:S02]  /*9a40*/  VIADD R4, R81, 0xfffffff0 ;  /* 0xfffffff051047836 */ /* 0x000fe40000000000 */
[----:B------:R-:W-:Y:S01]  /*9a50*/  @!P0 IMAD.MOV R42, RZ, RZ, -R42 ;  /* 0x000000ffff2a8224 */ /* 0x000fe200078e0a2a */
[----:B------:R-:W-:Y:S02]  /*9a60*/  ISETP.GE.U32.AND P0, PT, R20, 0x7fffffb9, PT ;  /* 0x7fffffb91400780c */ /* 0x000fe40003f06070 */
[----:B------:R-:W-:Y:S01]  /*9a70*/  ISETP.GE.U32.AND P5, PT, R4, 0x7fffffb1, PT ;  /* 0x7fffffb10400780c */ /* 0x000fe20003fa6070 */
[----:B------:R-:W-:-:S04]  /*9a80*/  IMAD R4, R90, 0x7, RZ ;  /* 0x000000075a047824 */ /* 0x000fc800078e02ff */
[----:B0-----:R-:W-:-:S06]  /*9a90*/  IMAD.WIDE R18, R4, 0x2, R88 ;  /* 0x0000000204127825 */ /* 0x001fcc00078e0258 */
[----:B------:R-:W2:Y:S04]  /*9aa0*/  @!P0 LDG.E.U16 R3, desc[UR16][R18.64] ;  /* 0x0000001012038981 */ /* 0x000ea8000c1e1500 */
[----:B------:R0:W-:Y:S04]  /*9ab0*/  STS.U16 [R8+UR5+0x4900], R92 ;  /* 0x0049005c08007988 */ /* 0x0001e80008000405 */
[----:B------:R-:W-:Y:S04]  /*9ac0*/  STS.U16 [R8+UR5+0x8900], R93 ;  /* 0x0089005d08007988 */ /* 0x000fe80008000405 */
[----:B------:R-:W-:Y:S04]  /*9ad0*/  STS.U16 [R8+UR5+0xc900], R91 ;  /* 0x00c9005b08007988 */ /* 0x000fe80008000405 */
[----:B------:R-:W-:Y:S04]  /*9ae0*/  STS.U16 [R8+UR5+0xd00], R60 ;  /* 0x000d003c08007988 */ /* 0x000fe80008000405 */
[----:B------:R-:W-:Y:S01]  /*9af0*/  STS.U16 [R8+UR5+0x4d00], R57 ;  /* 0x004d003908007988 */ /* 0x000fe20008000405 */
[----:B------:R-:W-:-:S03]  /*9b00*/  IMAD.WIDE R78, R4, 0x2, R86 ;  /* 0x00000002044e7825 */ /* 0x000fc600078e0256 */
[----:B---3--:R-:W-:Y:S04]  /*9b10*/  STS.U16 [R8+UR5+0x8d00], R56 ;  /* 0x008d003808007988 */ /* 0x008fe80008000405 */
[----:B----4-:R-:W-:Y:S01]  /*9b20*/  STS.U16 [R8+UR5+0xcd00], R54 ;  /* 0x00cd003608007988 */ /* 0x010fe20008000405 */
[----:B------:R-:W-:-:S03]  /*9b30*/  PRMT R46, RZ, 0x7610, R46 ;  /* 0x00007610ff2e7816 */ /* 0x000fc6000000002e */
[----:B------:R1:W-:Y:S04]  /*9b40*/  STS.U16 [R8+UR5+0x1100], R55 ;  /* 0x0011003708007988 */ /* 0x0003e80008000405 */
[----:B0-----:R-:W3:Y:S01]  /*9b50*/  LDL.LU R92, [R1+0x404] ;  /* 0x00040400015c7983 */ /* 0x001ee20000300800 */
[----:B------:R-:W-:-:S03]  /*9b60*/  IMAD.WIDE R6, R4, 0x2, R84 ;  /* 0x0000000204067825 */ /* 0x000fc600078e0254 */
[----:B------:R0:W-:Y:S04]  /*9b70*/  STS.U16 [R8+UR5+0x5100], R51 ;  /* 0x0051003308007988 */ /* 0x0001e80008000405 */
[----:B-1----:R-:W4:Y:S01]  /*9b80*/  LDL.LU R55, [R1+0x400] ;  /* 0x0004000001377983 */ /* 0x002f220000300800 */
[----:B------:R-:W-:-:S03]  /*9b90*/  PRMT R9, RZ, 0x7610, R9 ;  /* 0x00007610ff097816 */ /* 0x000fc60000000009 */
[----:B------:R1:W-:Y:S04]  /*9ba0*/  STS.U16 [R8+UR5+0x9100], R50 ;  /* 0x0091003208007988 */ /* 0x0003e80008000405 */
[----:B0-----:R-:W4:Y:S01]  /*9bb0*/  LDL.LU R51, [R1+0x778] ;  /* 0x0007780001337983 */ /* 0x001f220000300800 */
[----:B------:R-:W-:-:S03]  /*9bc0*/  IMAD.WIDE R44, R4, 0x2, R82 ;  /* 0x00000002042c7825 */ /* 0x000fc600078e0252 */
[----:B------:R-:W4:Y:S04]  /*9bd0*/  LDL.LU R16, [R1+0x4ec] ;  /* 0x0004ec0001107983 */ /* 0x000f280000300800 */
[----:B-1----:R-:W4:Y:S04]  /*9be0*/  LDL.LU R50, [R1+0x4e8] ;  /* 0x0004e80001327983 */ /* 0x002f280000300800 */
[----:B------:R-:W4:Y:S04]  /*9bf0*/  @!P0 LDG.E.U16 R47, desc[UR16][R78.64] ;  /* 0x000000104e2f8981 */ /* 0x000f28000c1e1500 */
[----:B------:R0:W-:Y:S04]  /*9c00*/  STL.64 [R1+0x5e0], R18 ;  /* 0x0005e01201007387 */ /* 0x0001e80000100a00 */
[----:B------:R-:W-:Y:S04]  /*9c10*/  STL.64 [R1+0x5d8], R78 ;  /* 0x0005d84e01007387 */ /* 0x000fe80000100a00 */
[----:B------:R-:W4:Y:S04]  /*9c20*/  LDL.LU R17, [R1+0x4e4] ;  /* 0x0004e40001117983 */ /* 0x000f280000300800 */
[----:B------:R-:W4:Y:S04]  /*9c30*/  @!P0 LDG.E.U16 R46, desc[UR16][R6.64] ;  /* 0x00000010062e8981 */ /* 0x000f28000c1e1500 */
[----:B------:R-:W-:Y:S04]  /*9c40*/  STL.64 [R1+0x5d0], R6 ;  /* 0x0005d00601007387 */ /* 0x000fe80000100a00 */
[----:B------:R-:W4:Y:S04]  /*9c50*/  @!P0 LDG.E.U16 R9, desc[UR16][R44.64] ;  /* 0x000000102c098981 */ /* 0x000f28000c1e1500 */
[----:B0-----:R-:W4:Y:S04]  /*9c60*/  LDL.LU R18, [R1+0x7e8] ;  /* 0x0007e80001127983 */ /* 0x001f280000300800 */
[----:B------:R-:W-:Y:S04]  /*9c70*/  STL.64 [R1+0x5c8], R44 ;  /* 0x0005c82c01007387 */ /* 0x000fe80000100a00 */
[----:B------:R-:W4:Y:S04]  /*9c80*/  LDL.LU R19, [R1+0x7e4] ;  /* 0x0007e40001137983 */ /* 0x000f280000300800 */
[----:B------:R-:W4:Y:S04]  /*9c90*/  LDL.LU R93, [R1+0x7e0] ;  /* 0x0007e000015d7983 */ /* 0x000f280000300800 */
[----:B------:R-:W4:Y:S04]  /*9ca0*/  LDL.LU R91, [R1+0x7dc] ;  /* 0x0007dc00015b7983 */ /* 0x000f280000300800 */
[----:B------:R-:W4:Y:S04]  /*9cb0*/  LDL.LU R60, [R1+0x7d8] ;  /* 0x0007d800013c7983 */ /* 0x000f280000300800 */
[----:B------:R-:W4:Y:S04]  /*9cc0*/  LDL.LU R57, [R1+0x7d4] ;  /* 0x0007d40001397983 */ /* 0x000f280000300800 */
[----:B------:R-:W4:Y:S04]  /*9cd0*/  LDL.LU R56, [R1+0x7d0] ;  /* 0x0007d00001387983 */ /* 0x000f280000300800 */
[----:B------:R-:W4:Y:S04]  /*9ce0*/  LDL.LU R54, [R1+0x7cc] ;  /* 0x0007cc0001367983 */ /* 0x000f280000300800 */
[----:B--2---:R0:W-:Y:S04]  /*9cf0*/  STL [R1+0x8c0], R3 ;  /* 0x0008c00301007387 */ /* 0x0041e80000100800 */
[----:B0-----:R-:W2:Y:S04]  /*9d00*/  LDL.LU R3, [R1+0x7c8] ;  /* 0x0007c80001037983 */ /* 0x001ea80000300800 */
[----:B------:R-:W-:Y:S04]  /*9d10*/  STS.U16 [R8+UR5+0xd100], R48 ;  /* 0x00d1003008007988 */ /* 0x000fe80008000405 */
[----:B------:R-:W-:Y:S04]  /*9d20*/  STS.U16 [R8+UR5+0x1500], R10 ;  /* 0x0015000a08007988 */ /* 0x000fe80008000405 */
[----:B------:R-:W-:Y:S04]  /*9d30*/  STS.U16 [R8+UR5+0x5500], R11 ;  /* 0x0055000b08007988 */ /* 0x000fe80008000405 */
[----:B------:R-:W-:Y:S04]  /*9d40*/  STS.U16 [R8+UR5+0x9500], R12 ;  /* 0x0095000c08007988 */ /* 0x000fe80008000405 */
[----:B------:R-:W-:Y:S04]  /*9d50*/  STS.U16 [R8+UR5+0xd500], R13 ;  /* 0x00d5000d08007988 */ /* 0x000fe80008000405 */
[----:B------:R-:W-:Y:S04]  /*9d60*/  STS.U16 [R8+UR5+0x1900], R14 ;  /* 0x0019000e08007988 */ /* 0x000fe80008000405 */
[----:B------:R-:W-:Y:S04]  /*9d70*/  STS.U16 [R8+UR5+0x5900], R15 ;  /* 0x0059000f08007988 */ /* 0x000fe80008000405 */
[----:B---3--:R-:W-:Y:S04]  /*9d80*/  STS.U16 [R8+UR5+0x9900], R92 ;  /* 0x0099005c08007988 */ /* 0x008fe80008000405 */
[----:B------:R-:W3:Y:S04]  /*9d90*/  LDL.LU.64 R78, [R1+0x1438] ;  /* 0x00143800014e7983 */ /* 0x000ee80000300a00 */
[----:B----4-:R0:W-:Y:S04]  /*9da0*/  STS.U16 [R8+UR5+0xd900], R55 ;  /* 0x00d9003708007988 */ /* 0x0101e80008000405 */
[----:B------:R-:W4:Y:S04]  /*9db0*/  LDL.LU.64 R6, [R1+0x1430] ;  /* 0x0014300001067983 */ /* 0x000f280000300a00 */
[----:B------:R1:W-:Y:S04]  /*9dc0*/  STS.U16 [R8+UR5+0x1d00], R51 ;  /* 0x001d003308007988 */ /* 0x0003e80008000405 */
[----:B0-----:R-:W3:Y:S04]  /*9dd0*/  LDL.LU R55, [R1+0x7c4] ;  /* 0x0007c40001377983 */ /* 0x001ee80000300800 */
[----:B------:R-:W-:Y:S04]  /*9de0*/  STS.U16 [R8+UR5+0x5d00], R16 ;  /* 0x005d001008007988 */ /* 0x000fe80008000405 */
[----:B-1----:R-:W4:Y:S04]  /*9df0*/  LDL.LU R51, [R1+0x7c0] ;  /* 0x0007c00001337983 */ /* 0x002f280000300800 */
[----:B------:R0:W-:Y:S01]  /*9e00*/  STS.U16 [R8+UR5+0x9d00], R50 ;  /* 0x009d003208007988 */ /* 0x0001e20008000405 */
[----:B------:R-:W-:-:S03]  /*9e10*/  LOP3.LUT R92, R2, 0x30, RZ, 0x3c, !PT ;  /* 0x00000030025c7812 */ /* 0x000fc600078e3cff */
[----:B------:R1:W-:Y:S04]  /*9e20*/  STS.U16 [R8+UR5+0xdd00], R17 ;  /* 0x00dd001108007988 */ /* 0x0003e80008000405 */
[----:B0-----:R-:W4:Y:S04]  /*9e30*/  LDL.LU R50, [R1+0x7bc] ;  /* 0x0007bc0001327983 */ /* 0x001f280000300800 */
[----:B------:R-:W-:Y:S04]  /*9e40*/  STL [R1+0x8bc], R47 ;  /* 0x0008bc2f01007387 */ /* 0x000fe80000100800 */
[----:B------:R-:W4:Y:S04]  /*9e50*/  LDL.LU R44, [R1+0x7b8] ;  /* 0x0007b800012c7983 */ /* 0x000f280000300800 */
[----:B------:R-:W4:Y:S04]  /*9e60*/  LDL.LU R45, [R1+0x7b4] ;  /* 0x0007b400012d7983 */ /* 0x000f280000300800 */
[----:B------:R0:W-:Y:S04]  /*9e70*/  STL [R1+0x8c4], R46 ;  /* 0x0008c42e01007387 */ /* 0x0001e80000100800 */
[----:B-1----:R-:W4:Y:S04]  /*9e80*/  LDL.LU R8, [R1+0x7b0] ;  /* 0x0007b00001087983 */ /* 0x002f280000300800 */
[----:B------:R1:W-:Y:S04]  /*9e90*/  STL [R1+0x8c8], R9 ;  /* 0x0008c80901007387 */ /* 0x0003e80000100800 */
[----:B0-----:R-:W4:Y:S04]  /*9ea0*/  LDL.LU R46, [R1+0x7ac] ;  /* 0x0007ac00012e7983 */ /* 0x001f280000300800 */
[----:B------:R-:W4:Y:S04]  /*9eb0*/  LDL.LU R47, [R1+0x7a8] ;  /* 0x0007a800012f7983 */ /* 0x000f280000300800 */
[----:B------:R-:W-:Y:S04]  /*9ec0*/  STS.U16 [R92+UR5+0x180], R18 ;  /* 0x000180125c007988 */ /* 0x000fe80008000405 */
[----:B-1----:R-:W4:Y:S04]  /*9ed0*/  LDL.LU R9, [R1+0x7a4] ;  /* 0x0007a40001097983 */ /* 0x002f280000300800 */
[----:B------:R-:W-:Y:S04]  /*9ee0*/  STS.U16 [R92+UR5+0x4180], R19 ;  /* 0x004180135c007988 */ /* 0x000fe80008000405 */
[----:B------:R-:W4:Y:S04]  /*9ef0*/  LDL.LU R48, [R1+0x7a0] ;  /* 0x0007a00001307983 */ /* 0x000f280000300800 */
        /* <DEDUP_REMOVED lines=12> */
[----:B------:R-:W4:Y:S04]  /*9fc0*/  LDL.LU R16, [R1+0x784] ;  /* 0x0007840001107983 */ /* 0x000f280000300800 */
[----:B--2---:R0:W-:Y:S04]  /*9fd0*/  STS.U16 [R92+UR5+0x980], R3 ;  /* 0x000980035c007988 */ /* 0x0041e80008000405 */
[----:B0-----:R-:W2:Y:S04]  /*9fe0*/  LDL.LU R3, [R1+0x780] ;  /* 0x0007800001037983 */ /* 0x001ea80000300800 */
[----:B------:R-:W2:Y:S04]  /*9ff0*/  LDL.LU R17, [R1+0x7f8] ;  /* 0x0007f80001117983 */ /* 0x000ea80000300800 */
[----:B------:R-:W2:Y:S04]  /*a000*/  LDL.LU R18, [R1+0x7f4] ;  /* 0x0007f40001127983 */ /* 0x000ea80000300800 */
[----:B------:R-:W2:Y:S01]  /*a010*/  LDL.LU R19, [R1+0x7f0] ;  /* 0x0007f00001137983 */ /* 0x000ea20000300800 */
[----:B------:R-:W-:-:S03]  /*a020*/  VIADD R4, R81, 0xffffffe9 ;  /* 0xffffffe951047836 */ /* 0x000fc60000000000 */
[----:B------:R-:W2:Y:S04]  /*a030*/  LDL.LU R93, [R1+0x7ec] ;  /* 0x0007ec00015d7983 */ /* 0x000ea80000300800 */
[----:B------:R-:W2:Y:S04]  /*a040*/  LDL.LU R91, [R1+0x878] ;  /* 0x00087800015b7983 */ /* 0x000ea80000300800 */
[----:B------:R-:W2:Y:S04]  /*a050*/  LDL.LU R60, [R1+0x874] ;  /* 0x00087400013c7983 */ /* 0x000ea80000300800 */
[----:B------:R-:W2:Y:S04]  /*a060*/  LDL.LU R57, [R1+0x870] ;  /* 0x0008700001397983 */ /* 0x000ea80000300800 */
[----:B------:R-:W2:Y:S01]  /*a070*/  LDL.LU R56, [R1+0x86c] ;  /* 0x00086c0001387983 */ /* 0x000ea20000300800 */
[----:B------:R-:W-:-:S03]  /*a080*/  ISETP.GE.U32.AND P0, PT, R4, 0x7fffffaa, PT ;  /* 0x7fffffaa0400780c */ /* 0x000fc60003f06070 */
[----:B------:R-:W2:Y:S04]  /*a090*/  LDL.LU R54, [R1+0x868] ;  /* 0x0008680001367983 */ /* 0x000ea80000300800 */
[----:B---3--:R0:W-:Y:S04]  /*a0a0*/  STS.U16 [R92+UR5+0x4980], R55 ;  /* 0x004980375c007988 */ /* 0x0081e80008000405 */
[----:B----4-:R1:W-:Y:S04]  /*a0b0*/  STS.U16 [R92+UR5+0x8980], R51 ;  /* 0x008980335c007988 */ /* 0x0103e80008000405 */
[----:B0-----:R-:W3:Y:S04]  /*a0c0*/  LDL.LU R55, [R1+0x864] ;  /* 0x0008640001377983 */ /* 0x001ee80000300800 */
[----:B-1----:R-:W4:Y:S04]  /*a0d0*/  LDL.LU R51, [R1+0x860] ;  /* 0x0008600001337983 */ /* 0x002f280000300800 */
[----:B------:R0:W-:Y:S04]  /*a0e0*/  STS.U16 [R92+UR5+0xc980], R50 ;  /* 0x00c980325c007988 */ /* 0x0001e80008000405 */
[----:B------:R1:W-:Y:S04]  /*a0f0*/  STS.U16 [R92+UR5+0xd80], R44 ;  /* 0x000d802c5c007988 */ /* 0x0003e80008000405 */
[----:B0-----:R-:W3:Y:S04]  /*a100*/  LDL.LU R50, [R1+0x85c] ;  /* 0x00085c0001327983 */ /* 0x001ee80000300800 */
[----:B------:R-:W3:Y:S04]  /*a110*/  LDL.LU R4, [R1+0x858] ;  /* 0x0008580001047983 */ /* 0x000ee80000300800 */
[----:B-1----:R-:W3:Y:S04]  /*a120*/  LDL.LU R44, [R1+0x142c] ;  /* 0x00142c00012c7983 */ /* 0x002ee80000300800 */
[----:B------:R0:W-:Y:S04]  /*a130*/  STS.U16 [R92+UR5+0x4d80], R45 ;  /* 0x004d802d5c007988 */ /* 0x0001e80008000405 */
[----:B------:R1:W-:Y:S04]  /*a140*/  STS.U16 [R92+UR5+0x8d80], R8 ;  /* 0x008d80085c007988 */ /* 0x0003e80008000405 */
[----:B------:R1:W-:Y:S04]  /*a150*/  STS.U16 [R92+UR5+0xcd80], R46 ;  /* 0x00cd802e5c007988 */ /* 0x0003e80008000405 */
[----:B0-----:R-:W3:Y:S04]  /*a160*/  LDL.LU R45, [R1+0x1428] ;  /* 0x00142800012d7983 */ /* 0x001ee80000300800 */
[----:B-1----:R-:W3:Y:S04]  /*a170*/  LDL.LU R8, [R1+0x1424] ;  /* 0x0014240001087983 */ /* 0x002ee80000300800 */
[----:B------:R-:W3:Y:S04]  /*a180*/  LDL.LU R46, [R1+0x1420] ;  /* 0x00142000012e7983 */ /* 0x000ee80000300800 */
        /* <DEDUP_REMOVED lines=19> */
[----:B0-----:R-:W3:Y:S04]  /*a2c0*/  LDL.LU R16, [R1+0x13f8] ;  /* 0x0013f80001107983 */ /* 0x001ee80000300800 */
[----:B--2---:R0:W-:Y:S04]  /*a2d0*/  STS.U16 [R92+UR5+0x9980], R3 ;  /* 0x009980035c007988 */ /* 0x0041e80008000405 */
[----:B0-----:R-:W2:Y:S04]  /*a2e0*/  LDL.LU R3, [R1+0x13f4] ;  /* 0x0013f40001037983 */ /* 0x001ea80000300800 */
[----:B--2---:R0:W-:Y:S04]  /*a2f0*/  STS.U16 [R92+UR5+0xd980], R3 ;  /* 0x00d980035c007988 */ /* 0x0041e80008000405 */
[----:B------:R1:W-:Y:S04]  /*a300*/  STS.U16 [R92+UR5+0x1d80], R17 ;  /* 0x001d80115c007988 */ /* 0x0003e80008000405 */
[----:B------:R2:W-:Y:S01]  /*a310*/  STS.U16 [R92+UR5+0x5d80], R18 ;  /* 0x005d80125c007988 */ /* 0x0005e20008000405 */
[----:B0-----:R-:W-:-:S03]  /*a320*/  LOP3.LUT R3, R2, 0x40, RZ, 0x3c, !PT ;  /* 0x0000004002037812 */ /* 0x001fc600078e3cff */
[----:B------:R0:W-:Y:S04]  /*a330*/  STS.U16 [R92+UR5+0x9d80], R19 ;  /* 0x009d80135c007988 */ /* 0x0001e80008000405 */
[----:B-1----:R-:W4:Y:S04]  /*a340*/  LDL.LU R17, [R1+0x13f0] ;  /* 0x0013f00001117983 */ /* 0x002f280000300800 */
[----:B--2---:R-:W2:Y:S04]  /*a350*/  LDL.LU R18, [R1+0x13ec] ;  /* 0x0013ec0001127983 */ /* 0x004ea80000300800 */
[----:B0-----:R-:W2:Y:S04]  /*a360*/  LDL.LU R19, [R1+0x13e8] ;  /* 0x0013e80001137983 */ /* 0x001ea80000300800 */
[----:B------:R0:W-:Y:S04]  /*a370*/  STS.U16 [R92+UR5+0xdd80], R93 ;  /* 0x00dd805d5c007988 */ /* 0x0001e80008000405 */
[----:B------:R1:W-:Y:S04]  /*a380*/  STS.U16 [R3+UR5+0x200], R91 ;  /* 0x0002005b03007988 */ /* 0x0003e80008000405 */
[----:B------:R1:W-:Y:S04]  /*a390*/  STS.U16 [R3+UR5+0x4200], R60 ;  /* 0x0042003c03007988 */ /* 0x0003e80008000405 */
[----:B0-----:R-:W2:Y:S04]  /*a3a0*/  LDL.LU R92, [R1+0x13e4] ;  /* 0x0013e400015c7983 */ /* 0x001ea80000300800 */
[----:B------:R-:W2:Y:S04]  /*a3b0*/  LDL.LU R93, [R1+0x13e0] ;  /* 0x0013e000015d7983 */ /* 0x000ea80000300800 */
[----:B-1----:R-:W2:Y:S04]  /*a3c0*/  LDL.LU R91, [R1+0x13dc] ;  /* 0x0013dc00015b7983 */ /* 0x002ea80000300800 */
[----:B------:R-:W2:Y:S04]  /*a3d0*/  LDL.LU R60, [R1+0x13d8] ;  /* 0x0013d800013c7983 */ /* 0x000ea80000300800 */
[----:B------:R0:W-:Y:S04]  /*a3e0*/  STS.U16 [R3+UR5+0x8200], R57 ;  /* 0x0082003903007988 */ /* 0x0001e80008000405 */
[----:B------:R1:W-:Y:S04]  /*a3f0*/  STS.U16 [R3+UR5+0xc200], R56 ;  /* 0x00c2003803007988 */ /* 0x0003e80008000405 */
[----:B------:R3:W-:Y:S04]  /*a400*/  STS.U16 [R3+UR5+0x600], R54 ;  /* 0x0006003603007988 */ /* 0x0007e80008000405 */
[----:B0-----:R-:W2:Y:S04]  /*a410*/  LDL.LU R57, [R1+0x13d4] ;  /* 0x0013d40001397983 */ /* 0x001ea80000300800 */
[----:B-1----:R-:W2:Y:S04]  /*a420*/  LDL.LU R56, [R1+0x13d0] ;  /* 0x0013d00001387983 */ /* 0x002ea80000300800 */
[----:B---3--:R-:W3:Y:S04]  /*a430*/  LDL.LU R54, [R1+0x13cc] ;  /* 0x0013cc0001367983 */ /* 0x008ee80000300800 */
[----:B------:R0:W-:Y:S04]  /*a440*/  STS.U16 [R3+UR5+0x4600], R55 ;  /* 0x0046003703007988 */ /* 0x0001e80008000405 */
[----:B----4-:R1:W-:Y:S04]  /*a450*/  STS.U16 [R3+UR5+0x8600], R51 ;  /* 0x0086003303007988 */ /* 0x0103e80008000405 */
[----:B------:R4:W-:Y:S04]  /*a460*/  STS.U16 [R3+UR5+0xc600], R50 ;  /* 0x00c6003203007988 */ /* 0x0009e80008000405 */
[----:B0-----:R-:W2:Y:S04]  /*a470*/  LDL.LU R55, [R1+0x13c8] ;  /* 0x0013c80001377983 */ /* 0x001ea80000300800 */
[----:B-1----:R-:W2:Y:S04]  /*a480*/  LDL.LU R51, [R1+0x13c4] ;  /* 0x0013c40001337983 */ /* 0x002ea80000300800 */
[----:B----4-:R-:W4:Y:S04]  /*a490*/  LDL.LU R50, [R1+0x13c0] ;  /* 0x0013c00001327983 */ /* 0x010f280000300800 */
[----:B------:R0:W-:Y:S02]  /*a4a0*/  STS.U16 [R3+UR5+0xa00], R4 ;  /* 0x000a000403007988 */ /* 0x0001e40008000405 */
[----:B0-----:R-:W-:-:S02]  /*a4b0*/  LOP3.LUT R4, R2, 0x50, RZ, 0x3c, !PT ;  /* 0x0000005002047812 */ /* 0x001fc400078e3cff */
[----:B------:R-:W-:Y:S01]  /*a4c0*/  PRMT R48, RZ, 0x7610, R48 ;  /* 0x00007610ff307816 */ /* 0x000fe20000000030 */
[----:B----4-:R0:W-:Y:S04]  /*a4d0*/  STS.U16 [R3+UR5+0x4a00], R50 ;  /* 0x004a003203007988 */ /* 0x0101e80008000405 */
[----:B--2---:R1:W-:Y:S04]  /*a4e0*/  STS.U16 [R3+UR5+0x8a00], R51 ;  /* 0x008a003303007988 */ /* 0x0043e80008000405 */
[----:B------:R-:W-:Y:S04]  /*a4f0*/  STS.U16 [R3+UR5+0xca00], R55 ;  /* 0x00ca003703007988 */ /* 0x000fe80008000405 */
[----:B---3--:R-:W-:Y:S04]  /*a500*/  STS.U16 [R3+UR5+0xe00], R54 ;  /* 0x000e003603007988 */ /* 0x008fe80008000405 */
[----:B------:R-:W-:Y:S04]  /*a510*/  STS.U16 [R3+UR5+0x4e00], R56 ;  /* 0x004e003803007988 */ /* 0x000fe80008000405 */
        /* <DEDUP_REMOVED lines=40> */
[----:B------:R2:W-:Y:S04]  /*a7a0*/  STS.U16 [R4+UR5+0x9680], R53 ;  /* 0x0096803504007988 */ /* 0x0005e80008000405 */
[----:B0-----:R-:W3:Y:S04]  /*a7b0*/  LDL.LU R50, [R1+0x13bc] ;  /* 0x0013bc0001327983 */ /* 0x001ee80000300800 */
[----:B-1----:R-:W4:Y:S01]  /*a7c0*/  LDL.LU R51, [R1+0x13b8] ;  /* 0x0013b80001337983 */ /* 0x002f220000300800 */
[----:B--2---:R-:W-:-:S03]  /*a7d0*/  IMAD.WIDE R52, R52, 0x2, R82 ;  /* 0x0000000234347825 */ /* 0x004fc600078e0252 */
[----:B------:R-:W2:Y:S04]  /*a7e0*/  LDL.LU R55, [R1+0x13b4] ;  /* 0x0013b40001377983 */ /* 0x000ea80000300800 */
[----:B------:R0:W2:Y:S04]  /*a7f0*/  @!P4 LDG.E.U16 R48, desc[UR16][R52.64] ;  /* 0x000000103430c981 */ /* 0x0000a8000c1e1500 */
[----:B------:R-:W3:Y:S04]  /*a800*/  LDL.LU R54, [R1+0x13b0] ;  /* 0x0013b00001367983 */ /* 0x000ee80000300800 */
[----:B------:R-:W3:Y:S04]  /*a810*/  LDL.LU R56, [R1+0x13ac] ;  /* 0x0013ac0001387983 */ /* 0x000ee80000300800 */
[----:B------:R-:W3:Y:S04]  /*a820*/  LDL.LU R57, [R1+0x13a8] ;  /* 0x0013a80001397983 */ /* 0x000ee80000300800 */
[----:B------:R-:W3:Y:S04]  /*a830*/  LDL.LU R60, [R1+0x13a4] ;  /* 0x0013a400013c7983 */ /* 0x000ee80000300800 */
[----:B------:R-:W4:Y:S04]  /*a840*/  LDL.LU R91, [R1+0x13a0] ;  /* 0x0013a000015b7983 */ /* 0x000f280000300800 */
[----:B------:R-:W4:Y:S04]  /*a850*/  LDL.LU R93, [R1+0x139c] ;  /* 0x00139c00015d7983 */ /* 0x000f280000300800 */
[----:B------:R-:W4:Y:S04]  /*a860*/  LDL.LU R92, [R1+0x1398] ;  /* 0x00139800015c7983 */ /* 0x000f280000300800 */
[----:B------:R1:W-:Y:S04]  /*a870*/  STS.U16 [R4+UR5+0xd680], R49 ;  /* 0x00d6803104007988 */ /* 0x0003e80008000405 */
[----:B------:R-:W4:Y:S04]  /*a880*/  LDL.LU R19, [R1+0x1394] ;  /* 0x0013940001137983 */ /* 0x000f280000300800 */
[----:B------:R-:W-:Y:S04]  /*a890*/  STS.U16 [R4+UR5+0x1a80], R24 ;  /* 0x001a801804007988 */ /* 0x000fe80008000405 */
[----:B------:R-:W4:Y:S04]  /*a8a0*/  LDL.LU R18, [R1+0x1390] ;  /* 0x0013900001127983 */ /* 0x000f280000300800 */
[----:B------:R-:W-:Y:S04]  /*a8b0*/  STS.U16 [R4+UR5+0x5a80], R23 ;  /* 0x005a801704007988 */ /* 0x000fe80008000405 */
[----:B------:R-:W4:Y:S04]  /*a8c0*/  LDL.LU R17, [R1+0x138c] ;  /* 0x00138c0001117983 */ /* 0x000f280000300800 */
[----:B------:R-:W-:Y:S01]  /*a8d0*/  STS.U16 [R4+UR5+0x9a80], R22 ;  /* 0x009a801604007988 */ /* 0x000fe20008000405 */
[----:B-1----:R-:W-:-:S03]  /*a8e0*/  LOP3.LUT R49, R2, 0x60, RZ, 0x3c, !PT ;  /* 0x0000006002317812 */ /* 0x002fc600078e3cff */
        /* <DEDUP_REMOVED lines=9> */
[----:B------:R1:W-:Y:S04]  /*a980*/  STS.U16 [R4+UR5+0xde80], R25 ;  /* 0x00de801904007988 */ /* 0x0003e80008000405 */
[----:B------:R-:W4:Y:S04]  /*a990*/  LDL.LU R11, [R1+0x1374] ;  /* 0x00137400010b7983 */ /* 0x000f280000300800 */
[----:B------:R-:W4:Y:S01]  /*a9a0*/  LDL.LU R10, [R1+0x1370] ;  /* 0x00137000010a7983 */ /* 0x000f220000300800 */
[----:B-1----:R-:W-:-:S03]  /*a9b0*/  VIADD R4, R81, 0xffffffe8 ;  /* 0xffffffe851047836 */ /* 0x002fc60000000000 */
[----:B------:R-:W4:Y:S04]  /*a9c0*/  LDL.LU R9, [R1+0x136c] ;  /* 0x00136c0001097983 */ /* 0x000f280000300800 */
[----:B------:R-:W4:Y:S01]  /*a9d0*/  LDL.LU R8, [R1+0x1368] ;  /* 0x0013680001087983 */ /* 0x000f220000300800 */
[----:B------:R-:W-:-:S03]  /*a9e0*/  ISETP.GE.U32.AND P4, PT, R4, 0x7fffffa9, PT ;  /* 0x7fffffa90400780c */ /* 0x000fc60003f86070 */
[----:B------:R-:W-:Y:S01]  /*a9f0*/  STS.U16 [R49+UR5+0x300], R32 ;  /* 0x0003002031007988 */ /* 0x000fe20008000405 */
[----:B------:R-:W-:-:S03]  /*aa00*/  IMAD R4, R90, 0xf, RZ ;  /* 0x0000000f5a047824 */ /* 0x000fc600078e02ff */
[----:B------:R-:W4:Y:S04]  /*aa10*/  LDL.LU R3, [R1+0x1364] ;  /* 0x0013640001037983 */ /* 0x000f280000300800 */
[----:B------:R-:W-:Y:S04]  /*aa20*/  STS.U16 [R49+UR5+0x4300], R31 ;  /* 0x0043001f31007988 */ /* 0x000fe80008000405 */
[----:B------:R-:W4:Y:S04]  /*aa30*/  LDL.LU R7, [R1+0x1360] ;  /* 0x0013600001077983 */ /* 0x000f280000300800 */
[----:B------:R-:W-:Y:S01]  /*aa40*/  STS.U16 [R49+UR5+0x8300], R30 ;  /* 0x0083001e31007988 */ /* 0x000fe20008000405 */
[----:B------:R-:W-:-:S03]  /*aa50*/  PRMT R44, RZ, 0x7610, R44 ;  /* 0x00007610ff2c7816 */ /* 0x000fc6000000002c */
[----:B------:R-:W4:Y:S04]  /*aa60*/  LDL.LU R6, [R1+0x135c] ;  /* 0x00135c0001067983 */ /* 0x000f280000300800 */
[----:B------:R-:W-:Y:S01]  /*aa70*/  STS.U16 [R49+UR5+0xc300], R29 ;  /* 0x00c3001d31007988 */ /* 0x000fe20008000405 */
[----:B------:R-:W-:-:S03]  /*aa80*/  PRMT R45, RZ, 0x7610, R45 ;  /* 0x00007610ff2d7816 */ /* 0x000fc6000000002d */
[----:B------:R-:W4:Y:S04]  /*aa90*/  LDL.LU R5, [R1+0x1358] ;  /* 0x0013580001057983 */ /* 0x000f280000300800 */
[----:B------:R-:W-:Y:S04]  /*aaa0*/  STS.U16 [R49+UR5+0x700], R59 ;  /* 0x0007003b31007988 */ /* 0x000fe80008000405 */
[----:B------:R-:W-:Y:S04]  /*aab0*/  STS.U16 [R49+UR5+0x4700], R58 ;  /* 0x0047003a31007988 */ /* 0x000fe80008000405 */
[----:B------:R0:W-:Y:S04]  /*aac0*/  STL.64 [R1+0x4e8], R52 ;  /* 0x0004e83401007387 */ /* 0x0001e80000100a00 */
[----:B------:R-:W-:Y:S01]  /*aad0*/  STS.U16 [R49+UR5+0x8700], R33 ;  /* 0x0087002131007988 */ /* 0x000fe20008000405 */
[----:B0-----:R-:W-:-:S05]  /*aae0*/  IMAD.WIDE R52, R4, 0x2, R84 ;  /* 0x0000000204347825 */ /* 0x001fca00078e0254 */
[----:B------:R-:W4:Y:S04]  /*aaf0*/  @!P5 LDG.E.U16 R45, desc[UR16][R52.64] ;  /* 0x00000010342dd981 */ /* 0x000f28000c1e1500 */
[----:B--2---:R0:W-:Y:S02]  /*ab00*/  STL [R1+0x828], R48 ;  /* 0x0008283001007387 */ /* 0x0041e40000100800 */
[----:B0-----:R-:W-:-:S05]  /*ab10*/  IMAD.WIDE R48, R4, 0x2, R82 ;  /* 0x0000000204307825 */ /* 0x001fca00078e0252 */
[----:B------:R0:W2:Y:S01]  /*ab20*/  @!P5 LDG.E.U16 R44, desc[UR16][R48.64] ;  /* 0x00000010302cd981 */ /* 0x0000a2000c1e1500 */
[----:B---3--:R-:W-:Y:S01]  /*ab30*/  PRMT R60, RZ, 0x7610, R60 ;  /* 0x00007610ff3c7816 */ /* 0x008fe2000000003c */
[----:B------:R-:W-:Y:S01]  /*ab40*/  IMAD.WIDE R62, R4, 0x2, R88 ;  /* 0x00000002043e7825 */ /* 0x000fe200078e0258 */
[----:B------:R-:W-:-:S03]  /*ab50*/  PRMT R57, RZ, 0x7610, R57 ;  /* 0x00007610ff397816 */ /* 0x000fc60000000039 */
[----:B------:R-:W-:Y:S01]  /*ab60*/  IMAD.WIDE R58, R4, 0x2, R86 ;  /* 0x00000002043a7825 */ /* 0x000fe200078e0256 */
[----:B------:R-:W3:Y:S03]  /*ab70*/  @!P5 LDG.E.U16 R60, desc[UR16][R62.64] ;  /* 0x000000103e3cd981 */ /* 0x000ee6000c1e1500 */
[----:B------:R-:W-:Y:S01]  /*ab80*/  VIADD R4, R81, 0xffffffe1 ;  /* 0xffffffe151047836 */ /* 0x000fe20000000000 */
[----:B------:R-:W-:Y:S04]  /*ab90*/  STL.64 [R1+0x4e0], R62 ;  /* 0x0004e03e01007387 */ /* 0x000fe80000100a00 */
[----:B------:R1:W3:Y:S01]  /*aba0*/  @!P5 LDG.E.U16 R57, desc[UR16][R58.64] ;  /* 0x000000103a39d981 */ /* 0x0002e2000c1e1500 */
[----:B------:R-:W-:Y:S01]  /*abb0*/  ISETP.GE.U32.AND P5, PT, R4, 0x7fffffa2, PT ;  /* 0x7fffffa20400780c */ /* 0x000fe20003fa6070 */
[----:B------:R-:W-:-:S02]  /*abc0*/  IMAD R4, R90, 0x16, RZ ;  /* 0x000000165a047824 */ /* 0x000fc400078e02ff */
[----:B------:R-:W-:Y:S01]  /*abd0*/  STL.64 [R1+0x4d8], R58 ;  /* 0x0004d83a01007387 */ /* 0x000fe20000100a00 */
[----:B------:R-:W-:-:S03]  /*abe0*/  PRMT R40, RZ, 0x7610, R40 ;  /* 0x00007610ff287816 */ /* 0x000fc60000000028 */
[----:B------:R-:W-:Y:S01]  /*abf0*/  STL.64 [R1+0x4d0], R52 ;  /* 0x0004d03401007387 */ /* 0x000fe20000100a00 */
[----:B------:R-:W-:-:S03]  /*ac00*/  PRMT R41, RZ, 0x7610, R41 ;  /* 0x00007610ff297816 */ /* 0x000fc60000000029 */
[----:B------:R0:W-:Y:S02]  /*ac10*/  STL.64 [R1+0x4c8], R48 ;  /* 0x0004c83001007387 */ /* 0x0001e40000100a00 */
[----:B0-----:R-:W-:-:S05]  /*ac20*/  IMAD.WIDE R48, R4, 0x2, R84 ;  /* 0x0000000204307825 */ /* 0x001fca00078e0254 */
[----:B------:R-:W3:Y:S04]  /*ac30*/  @!P0 LDG.E.U16 R41, desc[UR16][R48.64] ;  /* 0x0000001030298981 */ /* 0x000ee8000c1e1500 */
[----:B--2---:R-:W-:Y:S04]  /*ac40*/  STL [R1+0x818], R44 ;  /* 0x0008182c01007387 */ /* 0x004fe80000100800 */
[----:B----4-:R0:W-:Y:S02]  /*ac50*/  STL [R1+0x81c], R45 ;  /* 0x00081c2d01007387 */ /* 0x0101e40000100800 */
[----:B0-----:R-:W-:-:S05]  /*ac60*/  IMAD.WIDE R44, R4, 0x2, R82 ;  /* 0x00000002042c7825 */ /* 0x001fca00078e0252 */
[----:B------:R0:W2:Y:S01]  /*ac70*/  @!P0 LDG.E.U16 R40, desc[UR16][R44.64] ;  /* 0x000000102c288981 */ /* 0x0000a2000c1e1500 */
[C---:B-1----:R-:W-:Y:S01]  /*ac80*/  IMAD.WIDE R58, R4.reuse, 0x2, R88 ;  /* 0x00000002043a7825 */ /* 0x042fe200078e0258 */
[----:B------:R-:W-:Y:S02]  /*ac90*/  PRMT R56, RZ, 0x7610, R56 ;  /* 0x00007610ff387816 */ /* 0x000fe40000000038 */
[----:B------:R-:W-:Y:S01]  /*aca0*/  PRMT R51, RZ, 0x7610, R51 ;  /* 0x00007610ff337816 */ /* 0x000fe20000000033 */
[----:B------:R-:W-:Y:S01]  /*acb0*/  IMAD.WIDE R52, R4, 0x2, R86 ;  /* 0x0000000204347825 */ /* 0x000fe200078e0256 */
[----:B------:R-:W-:Y:S03]  /*acc0*/  STL.64 [R1+0x400], R58 ;  /* 0x0004003a01007387 */ /* 0x000fe60000100a00 */
[----:B------:R-:W-:Y:S01]  /*acd0*/  VIADD R4, R81, 0xffffffe0 ;  /* 0xffffffe051047836 */ /* 0x000fe20000000000 */
[----:B------:R-:W-:Y:S04]  /*ace0*/  STL.64 [R1+0x3f8], R52 ;  /* 0x0003f83401007387 */ /* 0x000fe80000100a00 */
[----:B------:R-:W4:Y:S04]  /*acf0*/  @!P0 LDG.E.U16 R56, desc[UR16][R58.64] ;  /* 0x000000103a388981 */ /* 0x000f28000c1e1500 */
[----:B------:R-:W-:Y:S04]  /*ad00*/  STL.64 [R1+0x3f0], R48 ;  /* 0x0003f03001007387 */ /* 0x000fe80000100a00 */
[----:B------:R1:W4:Y:S01]  /*ad10*/  @!P0 LDG.E.U16 R51, desc[UR16][R52.64] ;  /* 0x0000001034338981 */ /* 0x000322000c1e1500 */
[----:B------:R-:W-:Y:S01]  /*ad20*/  ISETP.GE.U32.AND P0, PT, R4, 0x7fffffa1, PT ;  /* 0x7fffffa10400780c */ /* 0x000fe20003f06070 */
[----:B------:R-:W-:-:S02]  /*ad30*/  IMAD R4, R90, 0x17, RZ ;  /* 0x000000175a047824 */ /* 0x000fc400078e02ff */
[----:B------:R0:W-:Y:S01]  /*ad40*/  STL.64 [R1+0x3e8], R44 ;  /* 0x0003e82c01007387 */ /* 0x0001e20000100a00 */
[----:B------:R-:W-:-:S03]  /*ad50*/  PRMT R32, RZ, 0x7610, R32 ;  /* 0x00007610ff207816 */ /* 0x000fc60000000020 */
[----:B---3--:R-:W-:Y:S01]  /*ad60*/  STL [R1+0x824], R60 ;  /* 0x0008243c01007387 */ /* 0x008fe20000100800 */
[----:B------:R-:W-:-:S03]  /*ad70*/  PRMT R33, RZ, 0x7610, R33 ;  /* 0x00007610ff217816 */ /* 0x000fc60000000021 */
[----:B------:R-:W-:Y:S01]  /*ad80*/  STL [R1+0x820], R57 ;  /* 0x0008203901007387 */ /* 0x000fe20000100800 */
[----:B0-----:R-:W-:-:S05]  /*ad90*/  IMAD.WIDE R44, R4, 0x2, R84 ;  /* 0x00000002042c7825 */ /* 0x001fca00078e0254 */
[----:B------:R-:W3:Y:S04]  /*ada0*/  @!P4 LDG.E.U16 R33, desc[UR16][R44.64] ;  /* 0x000000102c21c981 */ /* 0x000ee8000c1e1500 */
[----:B--2---:R-:W-:Y:S04]  /*adb0*/  STL [R1+0x7c8], R40 ;  /* 0x0007c82801007387 */ /* 0x004fe80000100800 */
[----:B------:R0:W-:Y:S02]  /*adc0*/  STL [R1+0x7cc], R41 ;  /* 0x0007cc2901007387 */ /* 0x0001e40000100800 */
        /* <DEDUP_REMOVED lines=9> */
[----:B------:R-:W3:Y:S04]  /*ae60*/  @!P4 LDG.E.U16 R50, desc[UR16][R52.64] ;  /* 0x000000103432c981 */ /* 0x000ee8000c1e1500 */
[----:B------:R-:W-:Y:S04]  /*ae70*/  STL.64 [R1+0x3d0], R44 ;  /* 0x0003d02c01007387 */ /* 0x000fe80000100a00 */
[----:B------:R1:W3:Y:S01]  /*ae80*/  @!P4 LDG.E.U16 R47, desc[UR16][R48.64] ;  /* 0x00000010302fc981 */ /* 0x0002e2000c1e1500 */
[----:B------:R-:W-:Y:S01]  /*ae90*/  ISETP.GE.U32.AND P4, PT, R4, 0x7fffff9a, PT ;  /* 0x7fffff9a0400780c */ /* 0x000fe20003f86070 */
[----:B------:R-:W-:-:S02]  /*aea0*/  IMAD R4, R90, 0x1e, RZ ;  /* 0x0000001e5a047824 */ /* 0x000fc400078e02ff */
[----:B------:R0:W-:Y:S01]  /*aeb0*/  STL.64 [R1+0x3c8], R40 ;  /* 0x0003c82801007387 */ /* 0x0001e20000100a00 */
[----:B------:R-:W-:-:S03]  /*aec0*/  PRMT R30, RZ, 0x7610, R30 ;  /* 0x00007610ff1e7816 */ /* 0x000fc6000000001e */
[----:B----4-:R-:W-:Y:S01]  /*aed0*/  STL [R1+0x7d4], R56 ;  /* 0x0007d43801007387 */ /* 0x010fe20000100800 */
[----:B------:R-:W-:-:S03]  /*aee0*/  PRMT R31, RZ, 0x7610, R31 ;  /* 0x00007610ff1f7816 */ /* 0x000fc6000000001f */
[----:B------:R-:W-:Y:S01]  /*aef0*/  STL [R1+0x7d0], R51 ;  /* 0x0007d03301007387 */ /* 0x000fe20000100800 */
[----:B0-----:R-:W-:-:S05]  /*af00*/  IMAD.WIDE R40, R4, 0x2, R84 ;  /* 0x0000000204287825 */ /* 0x001fca00078e0254 */
[----:B------:R0:W4:Y:S04]  /*af10*/  @!P5 LDG.E.U16 R31, desc[UR16][R40.64] ;  /* 0x00000010281fd981 */ /* 0x000128000c1e1500 */
[----:B--2---:R-:W-:Y:S04]  /*af20*/  STL [R1+0x808], R32 ;  /* 0x0008082001007387 */ /* 0x004fe80000100800 */
[----:B---3--:R2:W-:Y:S02]  /*af30*/  STL [R1+0x80c], R33 ;  /* 0x00080c2101007387 */ /* 0x0085e40000100800 */
[----:B--2---:R-:W-:-:S05]  /*af40*/  IMAD.WIDE R32, R4, 0x2, R82 ;  /* 0x0000000204207825 */ /* 0x004fca00078e0252 */
[----:B------:R-:W2:Y:S01]  /*af50*/  @!P5 LDG.E.U16 R30, desc[UR16][R32.64] ;  /* 0x00000010201ed981 */ /* 0x000ea2000c1e1500 */
[----:B------:R-:W-:Y:S01]  /*af60*/  PRMT R46, RZ, 0x7610, R46 ;  /* 0x00007610ff2e7816 */ /* 0x000fe2000000002e */
[----:B-1----:R-:W-:Y:S01]  /*af70*/  IMAD.WIDE R48, R4, 0x2, R88 ;  /* 0x0000000204307825 */ /* 0x002fe200078e0258 */
[----:B------:R-:W-:-:S03]  /*af80*/  PRMT R43, RZ, 0x7610, R43 ;  /* 0x00007610ff2b7816 */ /* 0x000fc6000000002b */
[----:B------:R-:W-:Y:S01]  /*af90*/  IMAD.WIDE R44, R4, 0x2, R86 ;  /* 0x00000002042c7825 */ /* 0x000fe200078e0256 */
[----:B------:R-:W-:Y:S03]  /*afa0*/  STL.64 [R1+0x300], R48 ;  /* 0x0003003001007387 */ /* 0x000fe60000100a00 */
[----:B------:R-:W-:Y:S01]  /*afb0*/  VIADD R4, R81, 0xffffffd1 ;  /* 0xffffffd151047836 */ /* 0x000fe20000000000 */
[----:B------:R-:W-:Y:S04]  /*afc0*/  STL.64 [R1+0x2f8], R44 ;  /* 0x0002f82c01007387 */ /* 0x000fe80000100a00 */
[----:B------:R-:W3:Y:S04]  /*afd0*/  @!P5 LDG.E.U16 R46, desc[UR16][R48.64] ;  /* 0x00000010302ed981 */ /* 0x000ee8000c1e1500 */
[----:B------:R1:W3:Y:S01]  /*afe0*/  @!P5 LDG.E.U16 R43, desc[UR16][R44.64] ;  /* 0x000000102c2bd981 */ /* 0x0002e2000c1e1500 */
[----:B------:R-:W-:Y:S01]  /*aff0*/  ISETP.GE.U32.AND P5, PT, R4, 0x7fffff92, PT ;  /* 0x7fffff920400780c */ /* 0x000fe20003fa6070 */
[----:B------:R-:W-:-:S02]  /*b000*/  IMAD R4, R90, 0x26, RZ ;  /* 0x000000265a047824 */ /* 0x000fc400078e02ff */
[----:B------:R0:W-:Y:S01]  /*b010*/  STL.64 [R1+0x2f0], R40 ;  /* 0x0002f02801007387 */ /* 0x0001e20000100a00 */
[----:B------:R-:W-:-:S03]  /*b020*/  PRMT R38, RZ, 0x7610, R38 ;  /* 0x00007610ff267816 */ /* 0x000fc60000000026 */
[----:B------:R1:W-:Y:S01]  /*b030*/  STL.64 [R1+0x2e8], R32 ;  /* 0x0002e82001007387 */ /* 0x0003e20000100a00 */
[----:B------:R-:W-:-:S03]  /*b040*/  PRMT R39, RZ, 0x7610, R39 ;  /* 0x00007610ff277816 */ /* 0x000fc60000000027 */
[----:B------:R-:W-:Y:S01]  /*b050*/  STL [R1+0x814], R50 ;  /* 0x0008143201007387 */ /* 0x000fe20000100800 */
[----:B------:R-:W-:-:S03]  /*b060*/  PRMT R27, RZ, 0x7610, R27 ;  /* 0x00007610ff1b7816 */ /* 0x000fc6000000001b */
[----:B------:R-:W-:Y:S01]  /*b070*/  STL [R1+0x810], R47 ;  /* 0x0008102f01007387 */ /* 0x000fe20000100800 */
[----:B------:R-:W-:Y:S01]  /*b080*/  PRMT R26, RZ, 0x7610, R26 ;  /* 0x00007610ff1a7816 */ /* 0x000fe2000000001a */
[----:B0-----:R-:W-:-:S04]  /*b090*/  IMAD.WIDE R40, R4, 0x2, R86 ;  /* 0x0000000204287825 */ /* 0x001fc800078e0256 */
[C---:B-1----:R-:W-:Y:S01]  /*b0a0*/  IMAD.WIDE R44, R4.reuse, 0x2, R88 ;  /* 0x00000002042c7825 */ /* 0x042fe200078e0258 */
[----:B------:R-:W3:Y:S03]  /*b0b0*/  @!P4 LDG.E.U16 R38, desc[UR16][R40.64] ;  /* 0x000000102826c981 */ /* 0x000ee6000c1e1500 */
[----:B------:R-:W-:Y:S01]  /*b0c0*/  IMAD.WIDE R32, R4, 0x2, R84 ;  /* 0x0000000204207825 */ /* 0x000fe200078e0254 */
[----:B------:R-:W3:Y:S04]  /*b0d0*/  @!P4 LDG.E.U16 R39, desc[UR16][R44.64] ;  /* 0x000000102c27c981 */ /* 0x000ee8000c1e1500 */
[----:B------:R-:W3:Y:S01]  /*b0e0*/  @!P4 LDG.E.U16 R27, desc[UR16][R32.64] ;  /* 0x00000010201bc981 */ /* 0x000ee2000c1e1500 */
[----:B------:R-:W-:-:S02]  /*b0f0*/  PRMT R28, RZ, 0x7610, R28 ;  /* 0x00007610ff1c7816 */ /* 0x000fc4000000001c */
[----:B------:R-:W-:Y:S01]  /*b100*/  PRMT R29, RZ, 0x7610, R29 ;  /* 0x00007610ff1d7816 */ /* 0x000fe2000000001d */
[----:B--2---:R-:W-:Y:S04]  /*b110*/  STL [R1+0x7b8], R30 ;  /* 0x0007b81e01007387 */ /* 0x004fe80000100800 */
[----:B----4-:R0:W-:Y:S02]  /*b120*/  STL [R1+0x7bc], R31 ;  /* 0x0007bc1f01007387 */ /* 0x0101e40000100800 */
[----:B0-----:R-:W-:-:S04]  /*b130*/  IMAD.WIDE R30, R4, 0x2, R82 ;  /* 0x00000002041e7825 */ /* 0x001fc800078e0252 */
[----:B------:R-:W-:Y:S01]  /*b140*/  VIADD R4, R81, 0xffffffc9 ;  /* 0xffffffc951047836 */ /* 0x000fe20000000000 */
[----:B------:R0:W2:Y:S04]  /*b150*/  @!P4 LDG.E.U16 R26, desc[UR16][R30.64] ;  /* 0x000000101e1ac981 */ /* 0x0000a8000c1e1500 */
[----:B------:R-:W-:Y:S01]  /*b160*/  ISETP.GE.U32.AND P4, PT, R4, 0x7fffff8a, PT ;  /* 0x7fffff8a0400780c */ /* 0x000fe20003f86070 */
[----:B------:R-:W-:Y:S01]  /*b170*/  STL.64 [R1+0x200], R44 ;  /* 0x0002002c01007387 */ /* 0x000fe20000100a00 */
[----:B------:R-:W-:-:S03]  /*b180*/  IMAD R4, R90, 0x2e, RZ ;  /* 0x0000002e5a047824 */ /* 0x000fc600078e02ff */
[----:B------:R-:W-:Y:S04]  /*b190*/  STL.64 [R1+0x1f8], R40 ;  /* 0x0001f82801007387 */ /* 0x000fe80000100a00 */
[----:B------:R-:W-:Y:S04]  /*b1a0*/  STL.64 [R1+0x1f0], R32 ;  /* 0x0001f02001007387 */ /* 0x000fe80000100a00 */
[----:B------:R0:W-:Y:S02]  /*b1b0*/  STL.64 [R1+0x1e8], R30 ;  /* 0x0001e81e01007387 */ /* 0x0001e40000100a00 */
[----:B0-----:R-:W-:-:S04]  /*b1c0*/  IMAD.WIDE R30, R4, 0x2, R84 ;  /* 0x00000002041e7825 */ /* 0x001fc800078e0254 */
[C---:B------:R-:W-:Y:S01]  /*b1d0*/  IMAD.WIDE R32, R4.reuse, 0x2, R86 ;  /* 0x0000000204207825 */ /* 0x040fe200078e0256 */
[----:B------:R-:W4:Y:S04]  /*b1e0*/  @!P5 LDG.E.U16 R28, desc[UR16][R30.64] ;  /* 0x000000101e1cd981 */ /* 0x000f28000c1e1500 */
[----:B------:R-:W4:Y:S04]  /*b1f0*/  @!P5 LDG.E.U16 R29, desc[UR16][R32.64] ;  /* 0x00000010201dd981 */ /* 0x000f28000c1e1500 */
[----:B---3--:R-:W-:Y:S04]  /*b200*/  STL [R1+0x7c4], R46 ;  /* 0x0007c42e01007387 */ /* 0x008fe80000100800 */
[----:B------:R-:W-:Y:S04]  /*b210*/  STL [R1+0x7b0], R38 ;  /* 0x0007b02601007387 */ /* 0x000fe80000100800 */
[----:B------:R-:W-:Y:S04]  /*b220*/  STL [R1+0x7c0], R43 ;  /* 0x0007c02b01007387 */ /* 0x000fe80000100800 */
[----:B------:R0:W-:Y:S01]  /*b230*/  STL [R1+0x7b4], R39 ;  /* 0x0007b42701007387 */ /* 0x0001e20000100800 */
[----:B------:R-:W-:Y:S01]  /*b240*/  PRMT R25, RZ, 0x7610, R25 ;  /* 0x00007610ff197816 */ /* 0x000fe20000000019 */
[C---:B0-----:R-:W-:Y:S01]  /*b250*/  IMAD.WIDE R38, R4.reuse, 0x2, R88 ;  /* 0x0000000204267825 */ /* 0x041fe200078e0258 */
[----:B------:R-:W-:Y:S01]  /*b260*/  PRMT R20, RZ, 0x7610, R20 ;  /* 0x00007610ff147816 */ /* 0x000fe20000000014 */
[----:B--2---:R-:W-:Y:S04]  /*b270*/  STL [R1+0x7a8], R26 ;  /* 0x0007a81a01007387 */ /* 0x004fe80000100800 */
[----:B------:R0:W-:Y:S04]  /*b280*/  STL [R1+0x7ac], R27 ;  /* 0x0007ac1b01007387 */ /* 0x0001e80000100800 */
[----:B------:R-:W-:Y:S01]  /*b290*/  STL.64 [R1+0x100], R38 ;  /* 0x0001002601007387 */ /* 0x000fe20000100a00 */
[----:B0-----:R-:W-:-:S03]  /*b2a0*/  IMAD.WIDE R26, R4, 0x2, R82 ;  /* 0x00000002041a7825 */ /* 0x001fc600078e0252 */
[----:B------:R-:W-:Y:S04]  /*b2b0*/  STL.64 [R1+0xf8], R32 ;  /* 0x0000f82001007387 */ /* 0x000fe80000100a00 */
[----:B------:R-:W-:Y:S04]  /*b2c0*/  STL.64 [R1+0xf0], R30 ;  /* 0x0000f01e01007387 */ /* 0x000fe80000100a00 */
[----:B------:R-:W-:Y:S04]  /*b2d0*/  STL.64 [R1+0xe8], R26 ;  /* 0x0000e81a01007387 */ /* 0x000fe80000100a00 */
[----:B------:R0:W2:Y:S04]  /*b2e0*/  @!P5 LDG.E.U16 R25, desc[UR16][R26.64] ;  /* 0x000000101a19d981 */ /* 0x0000a8000c1e1500 */
[----:B----4-:R1:W-:Y:S04]  /*b2f0*/  STL [R1+0x79c], R28 ;  /* 0x00079c1c01007387 */ /* 0x0103e80000100800 */
[----:B------:R3:W-:Y:S01]  /*b300*/  STL [R1+0x7a0], R29 ;  /* 0x0007a01d01007387 */ /* 0x0007e20000100800 */
[----:B-1----:R-:W-:-:S04]  /*b310*/  IMAD R28, R90, 0x36, RZ ;  /* 0x000000365a1c7824 */ /* 0x002fc800078e02ff */
[----:B0-----:R-:W-:-:S04]  /*b320*/  IMAD.WIDE R26, R28, 0x2, R88 ;  /* 0x000000021c1a7825 */ /* 0x001fc800078e0258 */
[----:B------:R-:W-:-:S04]  /*b330*/  IMAD.WIDE R32, R28, 0x2, R86 ;  /* 0x000000021c207825 */ /* 0x000fc800078e0256 */
[----:B------:R-:W-:-:S04]  /*b340*/  IMAD.WIDE R30, R28, 0x2, R84 ;  /* 0x000000021c1e7825 */ /* 0x000fc800078e0254 */
[----:B---3--:R-:W-:-:S05]  /*b350*/  IMAD.WIDE R28, R28, 0x2, R82 ;  /* 0x000000021c1c7825 */ /* 0x008fca00078e0252 */
[----:B------:R-:W3:Y:S01]  /*b360*/  @!P4 LDG.E.U16 R20, desc[UR16][R28.64] ;  /* 0x000000101c14c981 */ /* 0x000ee2000c1e1500 */
[----:B------:R-:W-:Y:S01]  /*b370*/  PRMT R37, RZ, 0x7610, R37 ;  /* 0x00007610ff257816 */ /* 0x000fe20000000025 */
[----:B------:R-:W-:Y:S02]  /*b380*/  VIADD R4, R81, 0xffffffc1 ;  /* 0xffffffc151047836 */ /* 0x000fe40000000000 */
[----:B------:R-:W-:Y:S01]  /*b390*/  STL.64 [R1], R26 ;  /* 0x0000001a01007387 */ /* 0x000fe20000100a00 */
[----:B------:R-:W-:-:S03]  /*b3a0*/  PRMT R24, RZ, 0x7610, R24 ;  /* 0x00007610ff187816 */ /* 0x000fc60000000018 */
[----:B------:R-:W4:Y:S01]  /*b3b0*/  @!P5 LDG.E.U16 R37, desc[UR16][R38.64] ;  /* 0x000000102625d981 */ /* 0x000f22000c1e1500 */
[----:B------:R-:W-:-:S03]  /*b3c0*/  ISETP.GE.U32.AND P5, PT, R4, 0x7fffff82, PT ;  /* 0x7fffff820400780c */ /* 0x000fc60003fa6070 */
[----:B------:R-:W-:Y:S01]  /*b3d0*/  STL.64 [R1+0x1118], R32 ;  /* 0x0011182001007387 */ /* 0x000fe20000100a00 */
[----:B------:R-:W-:-:S03]  /*b3e0*/  PRMT R22, RZ, 0x7610, R22 ;  /* 0x00007610ff167816 */ /* 0x000fc60000000016 */
[----:B------:R-:W-:Y:S01]  /*b3f0*/  STL.64 [R1+0x1120], R30 ;  /* 0x0011201e01007387 */ /* 0x000fe20000100a00 */
[----:B------:R-:W-:-:S03]  /*b400*/  PRMT R23, RZ, 0x7610, R23 ;  /* 0x00007610ff177816 */ /* 0x000fc60000000017 */
[----:B------:R-:W-:Y:S01]  /*b410*/  STL.64 [R1+0x1130], R28 ;  /* 0x0011301c01007387 */ /* 0x000fe20000100a00 */
[----:B------:R-:W-:-:S03]  /*b420*/  PRMT R21, RZ, 0x7610, R21 ;  /* 0x00007610ff157816 */ /* 0x000fc60000000015 */
[----:B------:R0:W2:Y:S04]  /*b430*/  @!P4 LDG.E.U16 R24, desc[UR16][R26.64] ;  /* 0x000000101a18c981 */ /* 0x0000a8000c1e1500 */
[----:B------:R-:W2:Y:S04]  /*b440*/  @!P4 LDG.E.U16 R22, desc[UR16][R30.64] ;  /* 0x000000101e16c981 */ /* 0x000ea8000c1e1500 */
[----:B------:R-:W2:Y:S04]  /*b450*/  @!P4 LDG.E.U16 R23, desc[UR16][R32.64] ;  /* 0x000000102017c981 */ /* 0x000ea8000c1e1500 */
[----:B---3--:R1:W-:Y:S02]  /*b460*/  STL [R1+0x788], R20 ;  /* 0x0007881401007387 */ /* 0x0083e40000100800 */
[----:B-1----:R-:W-:-:S04]  /*b470*/  IMAD R20, R90, 0x3e, RZ ;  /* 0x0000003e5a147824 */ /* 0x002fc800078e02ff */
[----:B0-----:R-:W-:-:S05]  /*b480*/  IMAD.WIDE R26, R20, 0x2, R88 ;  /* 0x00000002141a7825 */ /* 0x001fca00078e0258 */
[----:B------:R-:W3:Y:S04]  /*b490*/  @!P5 LDG.E.U16 R21, desc[UR16][R26.64] ;  /* 0x000000101a15d981 */ /* 0x000ee8000c1e1500 */
[----:B----4-:R-:W-:Y:S04]  /*b4a0*/  STL [R1+0x7a4], R37 ;  /* 0x0007a42501007387 */ /* 0x010fe80000100800 */
[----:B--2---:R-:W-:Y:S04]  /*b4b0*/  STL [R1+0x794], R24 ;  /* 0x0007941801007387 */ /* 0x004fe80000100800 */
[----:B------:R0:W-:Y:S01]  /*b4c0*/  STL [R1+0x798], R25 ;  /* 0x0007981901007387 */ /* 0x0001e20000100800 */
[----:B------:R-:W-:-:S03]  /*b4d0*/  PRMT R34, RZ, 0x7610, R34 ;  /* 0x00007610ff227816 */ /* 0x000fc60000000022 */
[----:B------:R-:W-:Y:S01]  /*b4e0*/  STL [R1+0x78c], R22 ;  /* 0x00078c1601007387 */ /* 0x000fe20000100800 */
[----:B------:R-:W-:-:S03]  /*b4f0*/  PRMT R35, RZ, 0x7610, R35 ;  /* 0x00007610ff237816 */ /* 0x000fc60000000023 */
[----:B------:R1:W-:Y:S01]  /*b500*/  STL [R1+0x790], R23 ;  /* 0x0007901701007387 */ /* 0x0003e20000100800 */
[----:B0-----:R-:W-:-:S03]  /*b510*/  IMAD.WIDE R24, R20, 0x2, R86 ;  /* 0x0000000214187825 */ /* 0x001fc600078e0256 */
[----:B------:R-:W-:Y:S04]  /*b520*/  STL.64 [R1+0x1140], R26 ;  /* 0x0011401a01007387 */ /* 0x000fe80000100a00 */
[----:B------:R0:W2:Y:S01]  /*b530*/  @!P5 LDG.E.U16 R35, desc[UR16][R24.64] ;  /* 0x000000101823d981 */ /* 0x0000a2000c1e1500 */
[----:B-1----:R-:W-:-:S03]  /*b540*/  IMAD.WIDE R22, R20, 0x2, R84 ;  /* 0x0000000214167825 */ /* 0x002fc600078e0254 */
[----:B---3--:R1:W-:Y:S01]  /*b550*/  STL [R1+0x784], R21 ;  /* 0x0007841501007387 */ /* 0x0083e20000100800 */
[----:B------:R-:W-:-:S03]  /*b560*/  VIADD R4, R81, 0xffffffd8 ;  /* 0xffffffd851047836 */ /* 0x000fc60000000000 */
[----:B------:R-:W3:Y:S01]  /*b570*/  LDL.LU R80, [R1+0x8cc] ;  /* 0x0008cc0001507983 */ /* 0x000ee20000300800 */
[----:B-1----:R-:W-:-:S05]  /*b580*/  IMAD.WIDE R20, R20, 0x2, R82 ;  /* 0x0000000214147825 */ /* 0x002fca00078e0252 */
[----:B------:R-:W4:Y:S01]  /*b590*/  @!P5 LDG.E.U16 R34, desc[UR16][R20.64] ;  /* 0x000000101422d981 */ /* 0x000f22000c1e1500 */
[----:B------:R-:W-:Y:S01]  /*b5a0*/  ISETP.GE.U32.AND P4, PT, R4, 0x7fffff99, PT ;  /* 0x7fffff990400780c */ /* 0x000fe20003f86070 */
[----:B------:R-:W-:Y:S02]  /*b5b0*/  IMAD R4, R90, 0x1f, RZ ;  /* 0x0000001f5a047824 */ /* 0x000fe400078e02ff */
[----:B------:R0:W-:Y:S04]  /*b5c0*/  STL.64 [R1+0x1150], R24 ;  /* 0x0011501801007387 */ /* 0x0001e80000100a00 */
[----:B------:R-:W-:Y:S01]  /*b5d0*/  STL [R1+0x1158], R23 ;  /* 0x0011581701007387 */ /* 0x000fe20000100800 */
[----:B------:R-:W-:-:S03]  /*b5e0*/  PRMT R30, RZ, 0x7610, R30 ;  /* 0x00007610ff1e7816 */ /* 0x000fc6000000001e */
[----:B------:R-:W-:Y:S01]  /*b5f0*/  STL [R1+0x1228], R22 ;  /* 0x0012281601007387 */ /* 0x000fe20000100800 */
[----:B------:R-:W-:-:S03]  /*b600*/  PRMT R31, RZ, 0x7610, R31 ;  /* 0x00007610ff1f7816 */ /* 0x000fc6000000001f */
[----:B------:R-:W-:Y:S01]  /*b610*/  STL.64 [R1+0x1160], R20 ;  /* 0x0011601401007387 */ /* 0x000fe20000100a00 */
[----:B------:R-:W-:Y:S01]  /*b620*/  PRMT R28, RZ, 0x7610, R28 ;  /* 0x00007610ff1c7816 */ /* 0x000fe2000000001c */
[----:B------:R-:W-:-:S04]  /*b630*/  IMAD.WIDE R38, R4, 0x2, R86 ;  /* 0x0000000204267825 */ /* 0x000fc800078e0256 */
[C---:B0-----:R-:W-:Y:S01]  /*b640*/  IMAD.WIDE R24, R4.reuse, 0x2, R82 ;  /* 0x0000000204187825 */ /* 0x041fe200078e0252 */
[----:B------:R-:W3:Y:S04]  /*b650*/  @!P0 LDG.E.U16 R31, desc[UR16][R38.64] ;  /* 0x00000010261f8981 */ /* 0x000ee8000c1e1500 */
[----:B------:R-:W3:Y:S04]  /*b660*/  @!P0 LDG.E.U16 R28, desc[UR16][R24.64] ;  /* 0x00000010181c8981 */ /* 0x000ee8000c1e1500 */
[----:B----4-:R-:W-:Y:S04]  /*b670*/  STL [R1+0x778], R34 ;  /* 0x0007782201007387 */ /* 0x010fe80000100800 */
[----:B--2---:R0:W-:Y:S02]  /*b680*/  STL [R1+0x780], R35 ;  /* 0x0007802301007387 */ /* 0x0041e40000100800 */
[----:B0-----:R-:W-:-:S05]  /*b690*/  IMAD.WIDE R34, R4, 0x2, R84 ;  /* 0x0000000204227825 */ /* 0x001fca00078e0254 */
[----:B------:R0:W2:Y:S01]  /*b6a0*/  @!P0 LDG.E.U16 R30, desc[UR16][R34.64] ;  /* 0x00000010221e8981 */ /* 0x0000a2000c1e1500 */
[----:B------:R-:W-:Y:S01]  /*b6b0*/  PRMT R33, RZ, 0x7610, R33 ;  /* 0x00007610ff217816 */ /* 0x000fe20000000021 */
[----:B------:R-:W-:-:S04]  /*b6c0*/  IMAD.WIDE R40, R4, 0x2, R88 ;  /* 0x0000000204287825 */ /* 0x000fc800078e0258 */
[----:B------:R-:W-:Y:S01]  /*b6d0*/  VIADD R4, R81, 0xffffffd0 ;  /* 0xffffffd051047836 */ /* 0x000fe20000000000 */
[----:B------:R-:W-:Y:S04]  /*b6e0*/  STL.64 [R1+0x2e0], R40 ;  /* 0x0002e02801007387 */ /* 0x000fe80000100a00 */
[----:B------:R-:W-:Y:S04]  /*b6f0*/  STL.64 [R1+0x2d8], R38 ;  /* 0x0002d82601007387 */ /* 0x000fe80000100a00 */
[----:B------:R-:W4:Y:S01]  /*b700*/  @!P0 LDG.E.U16 R33, desc[UR16][R40.64] ;  /* 0x0000001028218981 */ /* 0x000f22000c1e1500 */
[----:B------:R-:W-:Y:S01]  /*b710*/  ISETP.GE.U32.AND P0, PT, R4, 0x7fffff91, PT ;  /* 0x7fffff910400780c */ /* 0x000fe20003f06070 */
[----:B------:R-:W-:-:S02]  /*b720*/  IMAD R4, R90, 0x27, RZ ;  /* 0x000000275a047824 */ /* 0x000fc400078e02ff */
[----:B------:R0:W-:Y:S04]  /*b730*/  STL.64 [R1+0x2d0], R34 ;  /* 0x0002d02201007387 */ /* 0x0001e80000100a00 */
[----:B------:R1:W-:Y:S04]  /*b740*/  STL.64 [R1+0x2c8], R24 ;  /* 0x0002c81801007387 */ /* 0x0003e80000100a00 */
[----:B------:R-:W4:Y:S04]  /*b750*/  LDL.LU R81, [R1+0x8d4] ;  /* 0x0008d40001517983 */ /* 0x000f280000300800 */
[----:B------:R-:W4:Y:S01]  /*b760*/  LDL.LU R76, [R1+0x8d0] ;  /* 0x0008d000014c7983 */ /* 0x000f220000300800 */
[----:B0-----:R-:W-:Y:S01]  /*b770*/  IMAD.WIDE R34, R4, 0x2, R88 ;  /* 0x0000000204227825 */ /* 0x001fe200078e0258 */
[----:B------:R-:W-:-:S03]  /*b780*/  PRMT R21, RZ, 0x7610, R21 ;  /* 0x00007610ff157816 */ /* 0x000fc60000000015 */
[----:B-1----:R-:W-:Y:S01]  /*b790*/  IMAD.WIDE R24, R4, 0x2, R82 ;  /* 0x0000000204187825 */ /* 0x002fe200078e0252 */
[----:B------:R-:W-:Y:S02]  /*b7a0*/  PRMT R26, RZ, 0x7610, R26 ;  /* 0x00007610ff1a7816 */ /* 0x000fe4000000001a */
[----:B------:R-:W-:Y:S02]  /*b7b0*/  PRMT R27, RZ, 0x7610, R27 ;  /* 0x00007610ff1b7816 */ /* 0x000fe4000000001b */
[----:B------:R0:W4:Y:S01]  /*b7c0*/  @!P4 LDG.E.U16 R21, desc[UR16][R24.64] ;  /* 0x000000101815c981 */ /* 0x000122000c1e1500 */
[----:B------:R-:W-:Y:S02]  /*b7d0*/  PRMT R20, RZ, 0x7610, R20 ;  /* 0x00007610ff147816 */ /* 0x000fe40000000014 */
[----:B------:R-:W-:-:S06]  /*b7e0*/  PRMT R32, RZ, 0x7610, R32 ;  /* 0x00007610ff207816 */ /* 0x000fcc0000000020 */
[----:B------:R-:W4:Y:S04]  /*b7f0*/  @!P4 LDG.E.U16 R32, desc[UR16][R34.64] ;  /* 0x000000102220c981 */ /* 0x000f28000c1e1500 */
[----:B--2---:R-:W-:Y:S04]  /*b800*/  STL [R1+0x7fc], R30 ;  /* 0x0007fc1e01007387 */ /* 0x004fe80000100800 */
[----:B---3--:R1:W-:Y:S04]  /*b810*/  STL [R1+0x800], R31 ;  /* 0x0008001f01007387 */ /* 0x0083e80000100800 */
[----:B------:R2:W-:Y:S01]  /*b820*/  STL [R1+0x7f8], R28 ;  /* 0x0007f81c01007387 */ /* 0x0005e20000100800 */
[----:B-1----:R-:W-:-:S03]  /*b830*/  IMAD.WIDE R30, R4, 0x2, R86 ;  /* 0x00000002041e7825 */ /* 0x002fc600078e0256 */
[----:B------:R-:W-:Y:S01]  /*b840*/  STL.64 [R1+0x1e0], R34 ;  /* 0x0001e02201007387 */ /* 0x000fe20000100a00 */
[----:B--2---:R-:W-:-:S03]  /*b850*/  IMAD.WIDE R28, R4, 0x2, R84 ;  /* 0x00000002041c7825 */ /* 0x004fc600078e0254 */
[----:B------:R-:W-:Y:S01]  /*b860*/  STL.64 [R1+0x1d8], R30 ;  /* 0x0001d81e01007387 */ /* 0x000fe20000100a00 */
[----:B------:R-:W-:-:S03]  /*b870*/  IMAD R4, R90, 0x2f, RZ ;  /* 0x0000002f5a047824 */ /* 0x000fc600078e02ff */
[----:B------:R-:W-:Y:S04]  /*b880*/  STL.64 [R1+0x1d0], R28 ;  /* 0x0001d01c01007387 */ /* 0x000fe80000100a00 */
[----:B------:R0:W-:Y:S04]  /*b890*/  STL.64 [R1+0x1c8], R24 ;  /* 0x0001c81801007387 */ /* 0x0001e80000100a00 */
[----:B------:R-:W2:Y:S04]  /*b8a0*/  @!P4 LDG.E.U16 R26, desc[UR16][R28.64] ;  /* 0x000000101c1ac981 */ /* 0x000ea8000c1e1500 */
[----:B------:R-:W3:Y:S01]  /*b8b0*/  @!P4 LDG.E.U16 R27, desc[UR16][R30.64] ;  /* 0x000000101e1bc981 */ /* 0x000ee2000c1e1500 */
[----:B0-----:R-:W-:-:S03]  /*b8c0*/  IMAD.WIDE R24, R4, 0x2, R88 ;  /* 0x0000000204187825 */ /* 0x001fc600078e0258 */
[----:B------:R-:W3:Y:S04]  /*b8d0*/  LDL.LU R77, [R1+0x8dc] ;  /* 0x0008dc00014d7983 */ /* 0x000ee80000300800 */
[----:B------:R0:W3:Y:S04]  /*b8e0*/  @!P0 LDG.E.U16 R20, desc[UR16][R24.64] ;  /* 0x0000001018148981 */ /* 0x0000e8000c1e1500 */
[----:B------:R-:W3:Y:S01]  /*b8f0*/  LDL.LU R78, [R1+0x8d8] ;  /* 0x0008d800014e7983 */ /* 0x000ee20000300800 */
[----:B------:R-:W-:-:S03]  /*b900*/  ISETP.GE.AND P4, PT, R80, RZ, PT ;  /* 0x000000ff5000720c */ /* 0x000fc60003f86270 */
[----:B----4-:R-:W-:Y:S01]  /*b910*/  STL [R1+0x804], R33 ;  /* 0x0008042101007387 */ /* 0x010fe20000100800 */
[----:B------:R-:W-:-:S03]  /*b920*/  PRMT R91, RZ, 0x7610, R91 ;  /* 0x00007610ff5b7816 */ /* 0x000fc6000000005b */
[----:B------:R0:W-:Y:S04]  /*b930*/  STL.64 [R1+0xe0], R24 ;  /* 0x0000e01801007387 */ /* 0x0001e80000100a00 */
[----:B------:R-:W4:Y:S04]  /*b940*/  LDL.LU R72, [R1+0x8e4] ;  /* 0x0008e40001487983 */ /* 0x000f280000300800 */
[----:B------:R-:W4:Y:S04]  /*b950*/  LDL.LU R79, [R1+0x8e0] ;  /* 0x0008e000014f7983 */ /* 0x000f280000300800 */
[----:B------:R-:W4:Y:S01]  /*b960*/  LDL.LU R80, [R1+0x8ec] ;  /* 0x0008ec0001507983 */ /* 0x000f220000300800 */
[----:B------:R-:W-:Y:S01]  /*b970*/  PRMT R0, RZ, 0x7610, R0 ;  /* 0x00007610ff007816 */ /* 0x000fe20000000000 */
[----:B0-----:R-:W-:-:S02]  /*b980*/  IMAD.WIDE R24, R4, 0x2, R84 ;  /* 0x0000000204187825 */ /* 0x001fc400078e0254 */
[----:B------:R0:W4:Y:S02]  /*b990*/  @!P5 LDG.E.U16 R91, desc[UR16][R22.64] ;  /* 0x00000010165bd981 */ /* 0x000124000c1e1500 */
[----:B0-----:R-:W-:Y:S02]  /*b9a0*/  PRMT R23, RZ, 0x7610, R23 ;  /* 0x00007610ff177816 */ /* 0x001fe40000000017 */
[----:B------:R-:W-:-:S06]  /*b9b0*/  PRMT R22, RZ, 0x7610, R22 ;  /* 0x00007610ff167816 */ /* 0x000fcc0000000016 */
[----:B------:R-:W4:Y:S04]  /*b9c0*/  @!P0 LDG.E.U16 R22, desc[UR16][R24.64] ;  /* 0x0000001018168981 */ /* 0x000f28000c1e1500 */
[----:B--2---:R-:W-:Y:S04]  /*b9d0*/  STL [R1+0x7ec], R26 ;  /* 0x0007ec1a01007387 */ /* 0x004fe80000100800 */
[----:B---3--:R0:W-:Y:S04]  /*b9e0*/  STL [R1+0x7f0], R27 ;  /* 0x0007f01b01007387 */ /* 0x0081e80000100800 */
[----:B------:R-:W-:Y:S01]  /*b9f0*/  STL [R1+0x7e4], R20 ;  /* 0x0007e41401007387 */ /* 0x000fe20000100800 */
[----:B0-----:R-:W-:-:S03]  /*ba00*/  IMAD.WIDE R26, R4, 0x2, R86 ;  /* 0x00000002041a7825 */ /* 0x001fc600078e0256 */
[----:B------:R0:W-:Y:S04]  /*ba10*/  STL [R1+0x7e8], R21 ;  /* 0x0007e81501007387 */ /* 0x0001e80000100800 */
[----:B------:R-:W2:Y:S04]  /*ba20*/  LDL.LU R41, [R1+0x6cc] ;  /* 0x0006cc0001297983 */ /* 0x000ea80000300800 */
[----:B------:R-:W-:Y:S01]  /*ba30*/  STL.64 [R1+0xd8], R26 ;  /* 0x0000d81a01007387 */ /* 0x000fe20000100a00 */
[----:B0-----:R-:W-:-:S03]  /*ba40*/  IMAD.WIDE R20, R4, 0x2, R82 ;  /* 0x0000000204147825 */ /* 0x001fc600078e0252 */
[----:B------:R-:W-:Y:S04]  /*ba50*/  STL [R1+0x7f4], R32 ;  /* 0x0007f42001007387 */ /* 0x000fe80000100800 */
[----:B------:R-:W-:Y:S04]  /*ba60*/  STL.64 [R1+0xd0], R24 ;  /* 0x0000d01801007387 */ /* 0x000fe80000100a00 */
[----:B------:R-:W3:Y:S04]  /*ba70*/  @!P0 LDG.E.U16 R23, desc[UR16][R26.64] ;  /* 0x000000101a178981 */ /* 0x000ee8000c1e1500 */
[----:B------:R-:W3:Y:S04]  /*ba80*/  LDL.LU R73, [R1+0x8e8] ;  /* 0x0008e80001497983 */ /* 0x000ee80000300800 */
[----:B------:R-:W3:Y:S01]  /*ba90*/  @!P0 LDG.E.U16 R0, desc[UR16][R20.64] ;  /* 0x0000001014008981 */ /* 0x000ee2000c1e1500 */
[----:B------:R-:W-:-:S03]  /*baa0*/  ISETP.GE.AND P0, PT, R81, RZ, PT ;  /* 0x000000ff5100720c */ /* 0x000fc60003f06270 */
[----:B------:R-:W-:Y:S04]  /*bab0*/  STL.64 [R1+0xc8], R20 ;  /* 0x0000c81401007387 */ /* 0x000fe80000100a00 */
[----:B------:R-:W3:Y:S04]  /*bac0*/  LDL.LU R81, [R1+0x8f4] ;  /* 0x0008f40001517983 */ /* 0x000ee80000300800 */
[----:B------:R-:W3:Y:S04]  /*bad0*/  LDL.LU R74, [R1+0x8f0] ;  /* 0x0008f000014a7983 */ /* 0x000ee80000300800 */
[----:B------:R-:W3:Y:S04]  /*bae0*/  LDL.LU R37, [R1+0x6c8] ;  /* 0x0006c80001257983 */ /* 0x000ee80000300800 */
[----:B------:R-:W3:Y:S04]  /*baf0*/  LDL.LU R38, [R1+0x6c4] ;  /* 0x0006c40001267983 */ /* 0x000ee80000300800 */
[----:B------:R-:W4:Y:S01]  /*bb00*/  LDL.LU R75, [R1+0x914] ;  /* 0x00091400014b7983 */ /* 0x000f220000300800 */
[----:B------:R-:W-:Y:S01]  /*bb10*/  ISETP.GE.AND P5, PT, R77, RZ, PT ;  /* 0x000000ff4d00720c */ /* 0x000fe20003fa6270 */
[----:B--2---:R-:W-:Y:S01]  /*bb20*/  @!P2 IMAD.MOV R41, RZ, RZ, -R41 ;  /* 0x000000ffff29a224 */ /* 0x004fe200078e0a29 */
[----:B------:R-:W-:-:S02]  /*bb30*/  ISETP.GE.AND P2, PT, R76, RZ, PT ;  /* 0x000000ff4c00720c */ /* 0x000fc40003f46270 */
[----:B------:R-:W2:Y:S04]  /*bb40*/  LDL.LU R76, [R1+0x910] ;  /* 0x00091000014c7983 */ /* 0x000ea80000300800 */
[----:B------:R-:W2:Y:S04]  /*bb50*/  LDL.LU R40, [R1+0x6c0] ;  /* 0x0006c00001287983 */ /* 0x000ea80000300800 */
[----:B------:R-:W4:Y:S04]  /*bb60*/  LDL.LU R39, [R1+0x6ac] ;  /* 0x0006ac0001277983 */ /* 0x000f280000300800 */
[----:B------:R-:W4:Y:S01]  /*bb70*/  LDL.LU R77, [R1+0x918] ;  /* 0x00091800014d7983 */ /* 0x000f220000300800 */
[----:B---3--:R-:W-:Y:S01]  /*bb80*/  @!P4 IMAD.MOV R38, RZ, RZ, -R38 ;  /* 0x000000ffff26c224 */ /* 0x008fe200078e0a26 */
[----:B------:R-:W-:-:S02]  /*bb90*/  ISETP.GE.AND P4, PT, R78, RZ, PT ;  /* 0x000000ff4e00720c */ /* 0x000fc40003f86270 */
[----:B------:R-:W3:Y:S04]  /*bba0*/  LDL.LU R78, [R1+0x904] ;  /* 0x00090400014e7983 */ /* 0x000ee80000300800 */
[----:B------:R-:W3:Y:S04]  /*bbb0*/  LDL.LU R4, [R1+0x6a8] ;  /* 0x0006a80001047983 */ /* 0x000ee80000300800 */
[----:B------:R-:W-:Y:S01]  /*bbc0*/  STL [R1+0x7e0], R23 ;  /* 0x0007e01701007387 */ /* 0x000fe20000100800 */
[----:B--2---:R-:W-:Y:S01]  /*bbd0*/  @!P0 IMAD.MOV R40, RZ, RZ, -R40 ;  /* 0x000000ffff288224 */ /* 0x004fe200078e0a28 */
[----:B----4-:R-:W-:Y:S01]  /*bbe0*/  ISETP.GE.AND P0, PT, R72, RZ, PT ;  /* 0x000000ff4800720c */ /* 0x010fe20003f06270 */
[----:B------:R-:W-:Y:S01]  /*bbf0*/  @!P2 IMAD.MOV R39, RZ, RZ, -R39 ;  /* 0x000000ffff27a224 */ /* 0x000fe200078e0a27 */
[----:B------:R-:W-:-:S02]  /*bc00*/  ISETP.GE.AND P2, PT, R79, RZ, PT ;  /* 0x000000ff4f00720c */ /* 0x000fc40003f46270 */
[----:B------:R-:W2:Y:S04]  /*bc10*/  LDL.LU R79, [R1+0x908] ;  /* 0x00090800014f7983 */ /* 0x000ea80000300800 */
[----:B------:R-:W-:Y:S05]  /*bc20*/  STL [R1+0x7dc], R22 ;  /* 0x0007dc1601007387 */ /* 0x000fea0000100800 */
[----:B------:R-:W-:Y:S01]  /*bc30*/  @!P0 IMAD.MOV R19, RZ, RZ, -R19 ;  /* 0x000000ffff138224 */ /* 0x000fe200078e0a13 */
[----:B------:R0:W-:Y:S01]  /*bc40*/  STL [R1+0x7d8], R0 ;  /* 0x0007d80001007387 */ /* 0x0001e20000100800 */
[----:B------:R-:W-:Y:S01]  /*bc50*/  ISETP.GE.AND P0, PT, R81, RZ, PT ;  /* 0x000000ff5100720c */ /* 0x000fe20003f06270 */
[----:B---3--:R-:W-:Y:S01]  /*bc60*/  @!P5 IMAD.MOV R4, RZ, RZ, -R4 ;  /* 0x000000ffff04d224 */ /* 0x008fe200078e0a04 */
[----:B------:R-:W-:-:S02]  /*bc70*/  ISETP.GE.AND P5, PT, R80, RZ, PT ;  /* 0x000000ff5000720c */ /* 0x000fc40003fa6270 */
[----:B------:R-:W3:Y:S04]  /*bc80*/  LDL.LU R80, [R1+0x90c] ;  /* 0x00090c0001507983 */ /* 0x000ee80000300800 */
[----:B------:R-:W4:Y:S01]  /*bc90*/  LDL.LU R81, [R1+0x8f8] ;  /* 0x0008f80001517983 */ /* 0x000f220000300800 */
[----:B------:R-:W-:Y:S01]  /*bca0*/  @!P4 IMAD.MOV R92, RZ, RZ, -R92 ;  /* 0x000000ffff5cc224 */ /* 0x000fe200078e0a5c */
[----:B------:R-:W-:-:S03]  /*bcb0*/  ISETP.GE.AND P4, PT, R73, RZ, PT ;  /* 0x000000ff4900720c */ /* 0x000fc60003f86270 */
[----:B------:R-:W-:Y:S01]  /*bcc0*/  @!P0 IMAD.MOV R15, RZ, RZ, -R15 ;  /* 0x000000ffff0f8224 */ /* 0x000fe200078e0a0f */
[----:B------:R-:W-:Y:S01]  /*bcd0*/  ISETP.GE.AND P0, PT, R77, RZ, PT ;  /* 0x000000ff4d00720c */ /* 0x000fe20003f06270 */
[----:B------:R-:W-:Y:S02]  /*bce0*/  @!P2 IMAD.MOV R18, RZ, RZ, -R18 ;  /* 0x000000ffff12a224 */ /* 0x000fe400078e0a12 */
[----:B------:R-:W-:Y:S01]  /*bcf0*/  @!P5 IMAD.MOV R17, RZ, RZ, -R17 ;  /* 0x000000ffff11d224 */ /* 0x000fe200078e0a11 */
[----:B------:R-:W-:Y:S01]  /*bd00*/  ISETP.GE.AND P5, PT, R75, RZ, PT ;  /* 0x000000ff4b00720c */ /* 0x000fe20003fa6270 */
[----:B------:R-:W4:Y:S01]  /*bd10*/  LDL.LU R72, [R1+0x8fc] ;  /* 0x0008fc0001487983 */ /* 0x000f220000300800 */
[----:B------:R-:W-:-:S03]  /*bd20*/  ISETP.GE.AND P2, PT, R74, RZ, PT ;  /* 0x000000ff4a00720c */ /* 0x000fc60003f46270 */
[----:B------:R-:W4:Y:S01]  /*bd30*/  LDL.LU R73, [R1+0x900] ;  /* 0x0009000001497983 */ /* 0x000f220000300800 */
[----:B------:R-:W-:Y:S01]  /*bd40*/  @!P4 IMAD.MOV R16, RZ, RZ, -R16 ;  /* 0x000000ffff10c224 */ /* 0x000fe200078e0a10 */
[----:B------:R-:W-:Y:S02]  /*bd50*/  ISETP.GE.AND P4, PT, R76, RZ, PT ;  /* 0x000000ff4c00720c */ /* 0x000fe40003f86270 */
[----:B------:R-:W0:Y:S01]  /*bd60*/  LDL.LU R74, [R1+0x774] ;  /* 0x00077400014a7983 */ /* 0x000e220000300800 */
[----:B------:R-:W-:-:S03]  /*bd70*/  @!P0 IMAD.MOV R11, RZ, RZ, -R11 ;  /* 0x000000ffff0b8224 */ /* 0x000fc600078e0a0b */
[----:B------:R-:W4:Y:S01]  /*bd80*/  LDL.LU R75, [R1+0x770] ;  /* 0x00077000014b7983 */ /* 0x000f220000300800 */
[----:B------:R-:W-:-:S03]  /*bd90*/  @!P5 IMAD.MOV R13, RZ, RZ, -R13 ;  /* 0x000000ffff0dd224 */ /* 0x000fc600078e0a0d */
[----:B------:R-:W4:Y:S01]  /*bda0*/  LDL.LU R76, [R1+0x76c] ;  /* 0x00076c00014c7983 */ /* 0x000f220000300800 */
[----:B------:R-:W-:Y:S02]  /*bdb0*/  @!P2 IMAD.MOV R14, RZ, RZ, -R14 ;  /* 0x000000ffff0ea224 */ /* 0x000fe400078e0a0e */
[----:B------:R-:W-:Y:S01]  /*bdc0*/  @!P4 IMAD.MOV R12, RZ, RZ, -R12 ;  /* 0x000000ffff0cc224 */ /* 0x000fe200078e0a0c */
[----:B------:R-:W4:Y:S01]  /*bdd0*/  LDL.LU R77, [R1+0x768] ;  /* 0x00076800014d7983 */ /* 0x000f220000300800 */
[----:B------:R-:W-:Y:S02]  /*bde0*/  ISETP.GE.AND P2, PT, R78, RZ, PT ;  /* 0x000000ff4e00720c */ /* 0x000fe40003f46270 */
[----:B--2---:R-:W-:Y:S02]  /*bdf0*/  ISETP.GE.AND P5, PT, R79, RZ, PT ;  /* 0x000000ff4f00720c */ /* 0x004fe40003fa6270 */
[----:B---3--:R-:W-:Y:S02]  /*be00*/  ISETP.GE.AND P4, PT, R80, RZ, PT ;  /* 0x000000ff5000720c */ /* 0x008fe40003f86270 */
[----:B----4-:R-:W-:-:S02]  /*be10*/  ISETP.GE.AND P0, PT, R81, RZ, PT ;  /* 0x000000ff5100720c */ /* 0x010fc40003f06270 */
[----:B------:R-:W2:Y:S04]  /*be20*/  LDL.LU R81, [R1+0x764] ;  /* 0x0007640001517983 */ /* 0x000ea80000300800 */
[----:B------:R-:W3:Y:S04]  /*be30*/  LDL.LU R80, [R1+0x760] ;  /* 0x0007600001507983 */ /* 0x000ee80000300800 */
[----:B------:R-:W4:Y:S04]  /*be40*/  LDL.LU R79, [R1+0x75c] ;  /* 0x00075c00014f7983 */ /* 0x000f280000300800 */
[----:B------:R-:W2:Y:S01]  /*be50*/  LDL.LU R78, [R1+0x758] ;  /* 0x00075800014e7983 */ /* 0x000ea20000300800 */
[----:B------:R-:W-:Y:S01]  /*be60*/  @!P4 IMAD.MOV R8, RZ, RZ, -R8 ;  /* 0x000000ffff08c224 */ /* 0x000fe200078e0a08 */
[----:B------:R-:W-:-:S02]  /*be70*/  ISETP.NE.AND P4, PT, R3, RZ, PT ;  /* 0x000000ff0300720c */ /* 0x000fc40003f85270 */
[----:B------:R-:W-:-:S04]  /*be80*/  LOP3.LUT R3, RZ, R3, RZ, 0x33, !PT ;  /* 0x00000003ff037212 */ /* 0x000fc800078e33ff */
[C---:B0-----:R-:W-:Y:S02]  /*be90*/  SEL R0, R3.reuse, R74, !P4 ;  /* 0x0000004a03007207 */ /* 0x041fe40006000000 */
[----:B------:R-:W-:Y:S01]  /*bea0*/  SEL R20, R3, R75, !P4 ;  /* 0x0000004b03147207 */ /* 0x000fe20006000000 */
[----:B------:R-:W-:Y:S02]  /*beb0*/  @!P5 IMAD.MOV R9, RZ, RZ, -R9 ;  /* 0x000000ffff09d224 */ /* 0x000fe400078e0a09 */
[----:B------:R0:W-:Y:S01]  /*bec0*/  STL [R1+0x8d8], R0 ;  /* 0x0008d80001007387 */ /* 0x0001e20000100800 */
[----:B------:R-:W-:-:S03]  /*bed0*/  ISETP.GE.AND P5, PT, R73, RZ, PT ;  /* 0x000000ff4900720c */ /* 0x000fc60003fa6270 */
[----:B------:R-:W3:Y:S01]  /*bee0*/  LDL.LU R73, [R1+0x754] ;  /* 0x0007540001497983 */ /* 0x000ee20000300800 */
[----:B0-----:R-:W-:-:S03]  /*bef0*/  SEL R0, R3, R76, !P4 ;  /* 0x0000004c03007207 */ /* 0x001fc60006000000 */
[----:B------:R-:W-:Y:S04]  /*bf00*/  STL [R1+0x8d4], R20 ;  /* 0x0008d41401007387 */ /* 0x000fe80000100800 */
[----:B------:R2:W-:Y:S04]  /*bf10*/  STL [R1+0x8d0], R0 ;  /* 0x0008d00001007387 */ /* 0x0005e80000100800 */
[----:B------:R-:W3:Y:S01]  /*bf20*/  LDL.LU R45, [R1+0x750] ;  /* 0x00075000012d7983 */ /* 0x000ee20000300800 */
[----:B--2---:R-:W-:-:S03]  /*bf30*/  SEL R0, R3, R78, !P4 ;  /* 0x0000004e03007207 */ /* 0x004fc60006000000 */
[----:B------:R-:W2:Y:S04]  /*bf40*/  LDL.LU R78, [R1+0x74c] ;  /* 0x00074c00014e7983 */ /* 0x000ea80000300800 */
[----:B------:R-:W2:Y:S04]  /*bf50*/  LDL.LU R53, [R1+0x748] ;  /* 0x0007480001357983 */ /* 0x000ea80000300800 */
[----:B------:R-:W2:Y:S04]  /*bf60*/  LDL.LU R46, [R1+0x744] ;  /* 0x00074400012e7983 */ /* 0x000ea80000300800 */
[----:B------:R-:W2:Y:S04]  /*bf70*/  LDL.LU R47, [R1+0x740] ;  /* 0x00074000012f7983 */ /* 0x000ea80000300800 */
[----:B------:R-:W2:Y:S04]  /*bf80*/  LDL.LU R48, [R1+0x73c] ;  /* 0x00073c0001307983 */ /* 0x000ea80000300800 */
[----:B------:R-:W4:Y:S04]  /*bf90*/  LDL.LU R57, [R1+0x738] ;  /* 0x0007380001397983 */ /* 0x000f280000300800 */
[----:B------:R-:W4:Y:S04]  /*bfa0*/  LDL.LU R59, [R1+0x734] ;  /* 0x00073400013b7983 */ /* 0x000f280000300800 */
[----:B------:R-:W4:Y:S04]  /*bfb0*/  LDL.LU R50, [R1+0x730] ;  /* 0x0007300001327983 */ /* 0x000f280000300800 */
[----:B------:R-:W4:Y:S04]  /*bfc0*/  LDL.LU R51, [R1+0x72c] ;  /* 0x00072c0001337983 */ /* 0x000f280000300800 */
[----:B------:R-:W4:Y:S04]  /*bfd0*/  LDL.LU R52, [R1+0x728] ;  /* 0x0007280001347983 */ /* 0x000f280000300800 */
[----:B------:R-:W4:Y:S04]  /*bfe0*/  LDL.LU R62, [R1+0x724] ;  /* 0x00072400013e7983 */ /* 0x000f280000300800 */
[----:B------:R-:W4:Y:S04]  /*bff0*/  LDL.LU R60, [R1+0x720] ;  /* 0x00072000013c7983 */ /* 0x000f280000300800 */
[----:B------:R-:W4:Y:S04]  /*c000*/  LDL.LU R58, [R1+0x71c] ;  /* 0x00071c00013a7983 */ /* 0x000f280000300800 */
[----:B------:R-:W4:Y:S01]  /*c010*/  LDL.LU R61, [R1+0x718] ;  /* 0x00071800013d7983 */ /* 0x000f220000300800 */
[----:B------:R-:W-:-:S03]  /*c020*/  SEL R49, R3, R77, !P4 ;  /* 0x0000004d03317207 */ /* 0x000fc60006000000 */
[----:B------:R-:W4:Y:S04]  /*c030*/  LDL.LU R63, [R1+0x714] ;  /* 0x00071400013f7983 */ /* 0x000f280000300800 */
[----:B------:R-:W4:Y:S04]  /*c040*/  LDL.LU R64, [R1+0x710] ;  /* 0x0007100001407983 */ /* 0x000f280000300800 */
[----:B------:R-:W4:Y:S04]  /*c050*/  LDL.LU R65, [R1+0x70c] ;  /* 0x00070c0001417983 */ /* 0x000f280000300800 */
[----:B------:R-:W4:Y:S04]  /*c060*/  LDL.LU R66, [R1+0x708] ;  /* 0x0007080001427983 */ /* 0x000f280000300800 */
[----:B------:R-:W4:Y:S04]  /*c070*/  LDL.LU R77, [R1+0x704] ;  /* 0x00070400014d7983 */ /* 0x000f280000300800 */
[----:B------:R-:W4:Y:S04]  /*c080*/  LDL.LU R76, [R1+0x700] ;  /* 0x00070000014c7983 */ /* 0x000f280000300800 */
[----:B------:R-:W4:Y:S01]  /*c090*/  LDL.LU R67, [R1+0x6fc] ;  /* 0x0006fc0001437983 */ /* 0x000f220000300800 */
[----:B---3--:R-:W-:-:S03]  /*c0a0*/  SEL R56, R3, R73, !P4 ;  /* 0x0000004903387207 */ /* 0x008fc60006000000 */
[----:B------:R-:W3:Y:S01]  /*c0b0*/  LDL.LU R75, [R1+0x6f8] ;  /* 0x0006f800014b7983 */ /* 0x000ee20000300800 */
[----:B------:R-:W-:-:S03]  /*c0c0*/  @!P2 IMAD.MOV R10, RZ, RZ, -R10 ;  /* 0x000000ffff0aa224 */ /* 0x000fc600078e0a0a */
[----:B------:R-:W3:Y:S01]  /*c0d0*/  LDL.LU R68, [R1+0x6f4] ;  /* 0x0006f40001447983 */ /* 0x000ee20000300800 */
[----:B------:R-:W-:-:S03]  /*c0e0*/  ISETP.GE.AND P2, PT, R72, RZ, PT ;  /* 0x000000ff4800720c */ /* 0x000fc60003f46270 */
[----:B------:R-:W3:Y:S04]  /*c0f0*/  LDL.LU R74, [R1+0x6f0] ;  /* 0x0006f000014a7983 */ /* 0x000ee80000300800 */
[----:B------:R-:W3:Y:S04]  /*c100*/  LDL.LU R73, [R1+0x6ec] ;  /* 0x0006ec0001497983 */ /* 0x000ee80000300800 */
[----:B------:R-:W3:Y:S04]  /*c110*/  LDL.LU R69, [R1+0x6e8] ;  /* 0x0006e80001457983 */ /* 0x000ee80000300800 */
[----:B------:R-:W3:Y:S04]  /*c120*/  LDL.LU R70, [R1+0x6e4] ;  /* 0x0006e40001467983 */ /* 0x000ee80000300800 */
[----:B------:R-:W3:Y:S04]  /*c130*/  LDL.LU R72, [R1+0x6e0] ;  /* 0x0006e00001487983 */ /* 0x000ee80000300800 */
[----:B------:R-:W3:Y:S01]  /*c140*/  LDL.LU R71, [R1+0x6d8] ;  /* 0x0006d80001477983 */ /* 0x000ee20000300800 */
[----:B--2---:R-:W-:-:S03]  /*c150*/  SEL R21, R3, R48, !P4 ;  /* 0x0000003003157207 */ /* 0x004fc60006000000 */
[----:B------:R-:W2:Y:S01]  /*c160*/  LDL.LU R48, [R1+0x6dc] ;  /* 0x0006dc0001307983 */ /* 0x000ea20000300800 */
[----:B------:R-:W-:Y:S02]  /*c170*/  @!P6 IMAD.MOV R37, RZ, RZ, -R37 ;  /* 0x000000ffff25e224 */ /* 0x000fe400078e0a25 */
[----:B------:R-:W-:Y:S02]  /*c180*/  @!P0 IMAD.MOV R7, RZ, RZ, -R7 ;  /* 0x000000ffff078224 */ /* 0x000fe400078e0a07 */
[----:B------:R-:W-:Y:S02]  /*c190*/  @!P2 IMAD.MOV R6, RZ, RZ, -R6 ;  /* 0x000000ffff06a224 */ /* 0x000fe400078e0a06 */
[----:B------:R-:W-:Y:S01]  /*c1a0*/  @!P5 IMAD.MOV R5, RZ, RZ, -R5 ;  /* 0x000000ffff05d224 */ /* 0x000fe200078e0a05 */
[C---:B------:R-:W-:Y:S02]  /*c1b0*/  SEL R20, R3.reuse, R45, !P4 ;  /* 0x0000002d03147207 */ /* 0x040fe40006000000 */
[----:B------:R-:W-:-:S02]  /*c1c0*/  SEL R22, R3, R46, !P4 ;  /* 0x0000002e03167207 */ /* 0x000fc40006000000 */
[C---:B------:R-:W-:Y:S02]  /*c1d0*/  SEL R24, R3.reuse, R47, !P4 ;  /* 0x0000002f03187207 */ /* 0x040fe40006000000 */
[C---:B----4-:R-:W-:Y:S02]  /*c1e0*/  SEL R23, R3.reuse, R50, !P4 ;  /* 0x0000003203177207 */ /* 0x050fe40006000000 */
[C---:B------:R-:W-:Y:S02]  /*c1f0*/  SEL R25, R3.reuse, R51, !P4 ;  /* 0x0000003303197207 */ /* 0x040fe40006000000 */
[C---:B------:R-:W-:Y:S02]  /*c200*/  SEL R26, R3.reuse, R52, !P4 ;  /* 0x00000034031a7207 */ /* 0x040fe40006000000 */
[C---:B------:R-:W-:Y:S02]  /*c210*/  SEL R81, R3.reuse, R81, !P4 ;  /* 0x0000005103517207 */ /* 0x040fe40006000000 */
[----:B------:R-:W-:-:S02]  /*c220*/  SEL R80, R3, R80, !P4 ;  /* 0x0000005003507207 */ /* 0x000fc40006000000 */
[C---:B------:R-:W-:Y:S02]  /*c230*/  SEL R79, R3.reuse, R79, !P4 ;  /* 0x0000004f034f7207 */ /* 0x040fe40006000000 */
[C---:B------:R-:W-:Y:S02]  /*c240*/  SEL R78, R3.reuse, R78, !P4 ;  /* 0x0000004e034e7207 */ /* 0x040fe40006000000 */
        /* <DEDUP_REMOVED lines=8> */
[----:B------:R-:W0:Y:S01]  /*c2d0*/  LDC R92, c[0x0][0x3a0] ;  /* 0x0000e800ff5c7b82 */ /* 0x000e220000000800 */
[C---:B------:R-:W-:Y:S02]  /*c2e0*/  SEL R30, R3.reuse, R66, !P4 ;  /* 0x00000042031e7207 */ /* 0x040fe40006000000 */
[----:B------:R-:W-:-:S02]  /*c2f0*/  SEL R28, R3, R64, !P4 ;  /* 0x00000040031c7207 */ /* 0x000fc40006000000 */
[C---:B---3--:R-:W-:Y:S02]  /*c300*/  SEL R33, R3.reuse, R68, !P4 ;  /* 0x0000004403217207 */ /* 0x048fe40006000000 */
        /* <DEDUP_REMOVED lines=34> */
[----:B------:R-:W-:Y:S01]  /*c530*/  SEL R47, R3, R5, !P4 ;  /* 0x00000005032f7207 */ /* 0x000fe20006000000 */
[----:B------:R-:W-:Y:S01]  /*c540*/  IMAD R12, R90, 0x37, RZ ;  /* 0x000000375a0c7824 */ /* 0x000fe200078e02ff */
[----:B------:R-:W-:-:S03]  /*c550*/  PRMT R55, RZ, 0x7610, R55 ;  /* 0x00007610ff377816 */ /* 0x000fc60000000037 */
[----:B------:R-:W-:Y:S01]  /*c560*/  IMAD.WIDE R16, R12, 0x2, R86 ;  /* 0x000000020c107825 */ /* 0x000fe200078e0256 */
[----:B------:R-:W-:-:S03]  /*c570*/  PRMT R4, RZ, 0x7610, R4 ;  /* 0x00007610ff047816 */ /* 0x000fc60000000004 */
[----:B------:R-:W-:-:S04]  /*c580*/  IMAD.WIDE R18, R12, 0x2, R88 ;  /* 0x000000020c127825 */ /* 0x000fc800078e0258 */
[----:B------:R-:W-:-:S04]  /*c590*/  IMAD.WIDE R14, R12, 0x2, R84 ;  /* 0x000000020c0e7825 */ /* 0x000fc800078e0254 */
[----:B------:R-:W-:Y:S01]  /*c5a0*/  IMAD.WIDE R12, R12, 0x2, R82 ;  /* 0x000000020c0c7825 */ /* 0x000fe200078e0252 */
[----:B--2---:R-:W-:-:S03]  /*c5b0*/  SEL R48, R3, R48, !P4 ;  /* 0x0000003003307207 */ /* 0x004fc60006000000 */
[----:B0-----:R-:W-:-:S05]  /*c5c0*/  VIADD R3, R92, 0xffffffc8 ;  /* 0xffffffc85c037836 */ /* 0x001fca0000000000 */
[----:B------:R-:W-:-:S13]  /*c5d0*/  ISETP.GE.U32.AND P0, PT, R3, 0x7fffff89, PT ;  /* 0x7fffff890300780c */ /* 0x000fda0003f06070 */
[----:B------:R-:W2:Y:S04]  /*c5e0*/  @!P0 LDG.E.U16 R55, desc[UR16][R16.64] ;  /* 0x0000001010378981 */ /* 0x000ea8000c1e1500 */
[----:B------:R-:W3:Y:S01]  /*c5f0*/  @!P0 LDG.E.U16 R4, desc[UR16][R12.64] ;  /* 0x000000100c048981 */ /* 0x000ee2000c1e1500 */
[----:B------:R-:W-:Y:S01]  /*c600*/  VIADD R3, R92, 0xffffffc0 ;  /* 0xffffffc05c037836 */ /* 0x000fe20000000000 */
[----:B------:R-:W-:Y:S02]  /*c610*/  PRMT R6, RZ, 0x7610, R6 ;  /* 0x00007610ff067816 */ /* 0x000fe40000000006 */
[----:B------:R-:W-:Y:S01]  /*c620*/  PRMT R5, RZ, 0x7610, R5 ;  /* 0x00007610ff057816 */ /* 0x000fe20000000005 */
[----:B------:R0:W-:Y:S01]  /*c630*/  STL.64 [R1+0x1170], R18 ;  /* 0x0011701201007387 */ /* 0x0001e20000100a00 */
[----:B------:R-:W-:-:S03]  /*c640*/  ISETP.GE.U32.AND P2, PT, R3, 0x7fffff81, PT ;  /* 0x7fffff810300780c */ /* 0x000fc60003f46070 */
[----:B------:R-:W4:Y:S04]  /*c650*/  @!P0 LDG.E.U16 R6, desc[UR16][R18.64] ;  /* 0x0000001012068981 */ /* 0x000f28000c1e1500 */
[----:B------:R1:W3:Y:S04]  /*c660*/  @!P0 LDG.E.U16 R5, desc[UR16][R14.64] ;  /* 0x000000100e058981 */ /* 0x0002e8000c1e1500 */
[----:B--2---:R-:W-:Y:S04]  /*c670*/  STL [R1+0x1344], R55 ;  /* 0x0013443701007387 */ /* 0x004fe80000100800 */
[----:B------:R-:W-:Y:S04]  /*c680*/  STL.64 [R1+0x1180], R16 ;  /* 0x0011801001007387 */ /* 0x000fe80000100a00 */
[----:B------:R2:W-:Y:S04]  /*c690*/  STL.64 [R1+0x1188], R14 ;  /* 0x0011880e01007387 */ /* 0x0005e80000100a00 */
[----:B------:R-:W4:Y:S04]  /*c6a0*/  LDL.LU R3, [R1+0x828] ;  /* 0x0008280001037983 */ /* 0x000f280000300800 */
[----:B0-----:R-:W4:Y:S04]  /*c6b0*/  LDL.LU R18, [R1+0x7d0] ;  /* 0x0007d00001127983 */ /* 0x001f280000300800 */
[----:B--2---:R-:W2:Y:S04]  /*c6c0*/  LDL.LU R14, [R1+0x7cc] ;  /* 0x0007cc00010e7983 */ /* 0x004ea80000300800 */
[----:B------:R-:W2:Y:S04]  /*c6d0*/  LDL.LU R92, [R1+0x7c8] ;  /* 0x0007c800015c7983 */ /* 0x000ea80000300800 */
[----:B------:R0:W-:Y:S01]  /*c6e0*/  STL.64 [R1+0x1190], R12 ;  /* 0x0011900c01007387 */ /* 0x0001e20000100a00 */
[----:B-1----:R-:W-:-:S02]  /*c6f0*/  PRMT R15, RZ, 0x7610, R15 ;  /* 0x00007610ff0f7816 */ /* 0x002fc4000000000f */
[----:B------:R-:W-:Y:S01]  /*c700*/  PRMT R16, RZ, 0x7610, R16 ;  /* 0x00007610ff107816 */ /* 0x000fe20000000010 */
[----:B0-----:R-:W2:Y:S04]  /*c710*/  LDL.LU R13, [R1+0x7d4] ;  /* 0x0007d400010d7983 */ /* 0x001ea80000300800 */
[----:B---3--:R0:W-:Y:S02]  /*c720*/  STL [R1+0x6c4], R4 ;  /* 0x0006c40401007387 */ /* 0x0081e40000100800 */
[----:B0-----:R-:W-:-:S04]  /*c730*/  IMAD R4, R90, 0x3f, RZ ;  /* 0x0000003f5a047824 */ /* 0x001fc800078e02ff */
[----:B------:R-:W-:-:S04]  /*c740*/  IMAD.WIDE R10, R4, 0x2, R88 ;  /* 0x00000002040a7825 */ /* 0x000fc800078e0258 */
[----:B------:R-:W-:Y:S01]  /*c750*/  IMAD.WIDE R8, R4, 0x2, R86 ;  /* 0x0000000204087825 */ /* 0x000fe200078e0256 */
[----:B------:R-:W3:Y:S04]  /*c760*/  @!P2 LDG.E.U16 R15, desc[UR16][R10.64] ;  /* 0x000000100a0fa981 */ /* 0x000ee8000c1e1500 */
[----:B------:R-:W2:Y:S01]  /*c770*/  @!P2 LDG.E.U16 R16, desc[UR16][R8.64] ;  /* 0x000000100810a981 */ /* 0x000ea2000c1e1500 */
[----:B------:R-:W-:-:S03]  /*c780*/  PRMT R54, RZ, 0x7610, R54 ;  /* 0x00007610ff367816 */ /* 0x000fc60000000036 */
[----:B------:R-:W-:Y:S01]  /*c790*/  STL.64 [R1+0x11a0], R88 ;  /* 0x0011a05801007387 */ /* 0x000fe20000100a00 */
[----:B------:R-:W-:-:S03]  /*c7a0*/  PRMT R93, RZ, 0x7610, R93 ;  /* 0x00007610ff5d7816 */ /* 0x000fc6000000005d */
[----:B------:R-:W-:Y:S04]  /*c7b0*/  STL.64 [R1+0x11b0], R86 ;  /* 0x0011b05601007387 */ /* 0x000fe80000100a00 */
[----:B----4-:R0:W-:Y:S04]  /*c7c0*/  STL [R1+0x6ac], R6 ;  /* 0x0006ac0601007387 */ /* 0x0101e80000100800 */
[----:B------:R-:W-:Y:S04]  /*c7d0*/  STL.64 [R1+0x11c0], R84 ;  /* 0x0011c05401007387 */ /* 0x000fe80000100a00 */
[----:B------:R1:W-:Y:S01]  /*c7e0*/  STL [R1+0x6c0], R5 ;  /* 0x0006c00501007387 */ /* 0x0003e20000100800 */
[----:B0-----:R-:W-:-:S05]  /*c7f0*/  IMAD.WIDE R6, R4, 0x2, R84 ;  /* 0x0000000204067825 */ /* 0x001fca00078e0254 */
[----:B------:R-:W4:Y:S01]  /*c800*/  @!P2 LDG.E.U16 R54, desc[UR16][R6.64] ;  /* 0x000000100636a981 */ /* 0x000f22000c1e1500 */
[----:B-1----:R-:W-:-:S05]  /*c810*/  IMAD.WIDE R4, R4, 0x2, R82 ;  /* 0x0000000204047825 */ /* 0x002fca00078e0252 */
[----:B------:R-:W4:Y:S04]  /*c820*/  @!P2 LDG.E.U16 R93, desc[UR16][R4.64] ;  /* 0x00000010045da981 */ /* 0x000f28000c1e1500 */
[----:B------:R-:W-:Y:S04]  /*c830*/  STL.64 [R1+0x11d0], R82 ;  /* 0x0011d05201007387 */ /* 0x000fe80000100a00 */
[----:B---3--:R0:W-:Y:S04]  /*c840*/  STL [R1+0x6c8], R15 ;  /* 0x0006c80f01007387 */ /* 0x0081e80000100800 */
[----:B0-----:R-:W3:Y:S04]  /*c850*/  LDL.LU R15, [R1+0x7c4] ;  /* 0x0007c400010f7983 */ /* 0x001ee80000300800 */
[----:B------:R-:W-:Y:S04]  /*c860*/  STL.64 [R1+0x11d8], R10 ;  /* 0x0011d80a01007387 */ /* 0x000fe80000100a00 */
[----:B--2---:R0:W-:Y:S04]  /*c870*/  STL [R1+0x6cc], R16 ;  /* 0x0006cc1001007387 */ /* 0x0041e80000100800 */
[----:B0-----:R-:W2:Y:S04]  /*c880*/  LDL.LU R16, [R1+0x7c0] ;  /* 0x0007c00001107983 */ /* 0x001ea80000300800 */
[----:B------:R-:W2:Y:S04]  /*c890*/  LDL.LU R17, [R1+0x7bc] ;  /* 0x0007bc0001117983 */ /* 0x000ea80000300800 */
[----:B------:R-:W2:Y:S01]  /*c8a0*/  LDL.LU R19, [R1+0x7b8] ;  /* 0x0007b80001137983 */ /* 0x000ea20000300800 */
[----:B------:R-:W-:-:S03]  /*c8b0*/  LOP3.LUT R55, R2, 0x60, RZ, 0x3c, !PT ;  /* 0x0000006002377812 */ /* 0x000fc600078e3cff */
[----:B------:R-:W-:Y:S04]  /*c8c0*/  STL.64 [R1+0x11e0], R8 ;  /* 0x0011e00801007387 */ /* 0x000fe80000100a00 */
[----:B----4-:R-:W-:Y:S04]  /*c8d0*/  STL [R1+0x1320], R54 ;  /* 0x0013203601007387 */ /* 0x010fe80000100800 */
[----:B------:R-:W-:Y:S04]  /*c8e0*/  STL.64 [R1+0x11f0], R6 ;  /* 0x0011f00601007387 */ /* 0x000fe80000100a00 */
[----:B------:R-:W-:Y:S04]  /*c8f0*/  STL [R1+0x1310], R93 ;  /* 0x0013105d01007387 */ /* 0x000fe80000100800 */
[----:B------:R-:W-:Y:S04]  /*c900*/  STL.64 [R1+0x1200], R4 ;  /* 0x0012000401007387 */ /* 0x000fe80000100a00 */
[----:B------:R0:W-:Y:S04]  /*c910*/  STS.U16 [R55+UR5+0xc700], R3 ;  /* 0x00c7000337007988 */ /* 0x0001e80008000405 */
[----:B------:R-:W4:Y:S04]  /*c920*/  LDL.LU R86, [R1+0x7b4] ;  /* 0x0007b40001567983 */ /* 0x000f280000300800 */
[----:B------:R-:W-:Y:S04]  /*c930*/  STS.U16 [R55+UR5+0xb00], R13 ;  /* 0x000b000d37007988 */ /* 0x000fe80008000405 */
[----:B0-----:R-:W4:Y:S04]  /*c940*/  LDL.LU R3, [R1+0x7b0] ;  /* 0x0007b00001037983 */ /* 0x001f280000300800 */
[----:B------:R-:W4:Y:S04]  /*c950*/  LDL.LU R87, [R1+0x7ac] ;  /* 0x0007ac0001577983 */ /* 0x000f280000300800 */
[----:B------:R0:W-:Y:S04]  /*c960*/  STS.U16 [R55+UR5+0x4b00], R18 ;  /* 0x004b001237007988 */ /* 0x0001e80008000405 */
[----:B------:R-:W4:Y:S04]  /*c970*/  LDL.LU R88, [R1+0x7a8] ;  /* 0x0007a80001587983 */ /* 0x000f280000300800 */
[----:B------:R-:W-:Y:S04]  /*c980*/  STS.U16 [R55+UR5+0x8b00], R14 ;  /* 0x008b000e37007988 */ /* 0x000fe80008000405 */
[----:B0-----:R-:W4:Y:S04]  /*c990*/  LDL.LU R18, [R1+0x7a4] ;  /* 0x0007a40001127983 */ /* 0x001f280000300800 */
[----:B------:R-:W4:Y:S04]  /*c9a0*/  LDL.LU R89, [R1+0x7a0] ;  /* 0x0007a00001597983 */ /* 0x000f280000300800 */
[----:B------:R0:W-:Y:S04]  /*c9b0*/  STS.U16 [R55+UR5+0xcb00], R92 ;  /* 0x00cb005c37007988 */ /* 0x0001e80008000405 */
[----:B0-----:R-:W4:Y:S04]  /*c9c0*/  LDL.LU R92, [R1+0x79c] ;  /* 0x00079c00015c7983 */ /* 0x001f280000300800 */
[----:B------:R-:W4:Y:S04]  /*c9d0*/  LDL.LU R12, [R1+0x798] ;  /* 0x00079800010c7983 */ /* 0x000f280000300800 */
[----:B------:R-:W4:Y:S04]  /*c9e0*/  LDL.LU R13, [R1+0x794] ;  /* 0x00079400010d7983 */ /* 0x000f280000300800 */
[----:B------:R-:W4:Y:S04]  /*c9f0*/  LDL.LU R14, [R1+0x790] ;  /* 0x00079000010e7983 */ /* 0x000f280000300800 */
[----:B---3--:R0:W-:Y:S04]  /*ca00*/  STS.U16 [R55+UR5+0xf00], R15 ;  /* 0x000f000f37007988 */ /* 0x0081e80008000405 */
[----:B0-----:R-:W3:Y:S04]  /*ca10*/  LDL.LU R15, [R1+0x78c] ;  /* 0x00078c00010f7983 */ /* 0x001ee80000300800 */
[----:B--2---:R0:W-:Y:S04]  /*ca20*/  STS.U16 [R55+UR5+0x4f00], R16 ;  /* 0x004f001037007988 */ /* 0x0041e80008000405 */
[----:B------:R1:W-:Y:S04]  /*ca30*/  STS.U16 [R55+UR5+0x8f00], R17 ;  /* 0x008f001137007988 */ /* 0x0003e80008000405 */
[----:B------:R2:W-:Y:S04]  /*ca40*/  STS.U16 [R55+UR5+0xcf00], R19 ;  /* 0x00cf001337007988 */ /* 0x0005e80008000405 */
[----:B0-----:R-:W3:Y:S04]  /*ca50*/  LDL.LU R16, [R1+0x788] ;  /* 0x0007880001107983 */ /* 0x001ee80000300800 */
[----:B-1----:R-:W3:Y:S04]  /*ca60*/  LDL.LU R17, [R1+0x784] ;  /* 0x0007840001117983 */ /* 0x002ee80000300800 */
[----:B--2---:R-:W2:Y:S04]  /*ca70*/  LDL.LU R19, [R1+0x780] ;  /* 0x0007800001137983 */ /* 0x004ea80000300800 */
[----:B----4-:R-:W-:Y:S04]  /*ca80*/  STS.U16 [R55+UR5+0x1300], R86 ;  /* 0x0013005637007988 */ /* 0x010fe80008000405 */
[----:B------:R0:W-:Y:S04]  /*ca90*/  STS.U16 [R55+UR5+0x5300], R3 ;  /* 0x0053000337007988 */ /* 0x0001e80008000405 */
[----:B------:R-:W-:Y:S04]  /*caa0*/  STS.U16 [R55+UR5+0x9300], R87 ;  /* 0x0093005737007988 */ /* 0x000fe80008000405 */
[----:B0-----:R-:W4:Y:S04]  /*cab0*/  LDL.LU R3, [R1+0x778] ;  /* 0x0007780001037983 */ /* 0x001f280000300800 */
[----:B------:R-:W-:Y:S04]  /*cac0*/  STS.U16 [R55+UR5+0xd300], R88 ;  /* 0x00d3005837007988 */ /* 0x000fe80008000405 */
[----:B------:R0:W-:Y:S04]  /*cad0*/  STS.U16 [R55+UR5+0x1700], R18 ;  /* 0x0017001237007988 */ /* 0x0001e80008000405 */
[----:B------:R-:W-:Y:S04]  /*cae0*/  STS.U16 [R55+UR5+0x5700], R89 ;  /* 0x0057005937007988 */ /* 0x000fe80008000405 */
[----:B0-----:R-:W4:Y:S04]  /*caf0*/  LDL.LU R18, [R1+0x8c0] ;  /* 0x0008c00001127983 */ /* 0x001f280000300800 */
[----:B------:R0:W-:Y:S04]  /*cb00*/  STS.U16 [R55+UR5+0x9700], R92 ;  /* 0x0097005c37007988 */ /* 0x0001e80008000405 */
[----:B------:R-:W-:Y:S04]  /*cb10*/  STS.U16 [R55+UR5+0xd700], R12 ;  /* 0x00d7000c37007988 */ /* 0x000fe80008000405 */
[----:B------:R-:W-:Y:S04]  /*cb20*/  STS.U16 [R55+UR5+0x1b00], R13 ;  /* 0x001b000d37007988 */ /* 0x000fe80008000405 */
[----:B------:R-:W-:Y:S04]  /*cb30*/  STS.U16 [R55+UR5+0x5b00], R14 ;  /* 0x005b000e37007988 */ /* 0x000fe80008000405 */
[----:B0-----:R-:W4:Y:S04]  /*cb40*/  LDL.LU R92, [R1+0x8bc] ;  /* 0x0008bc00015c7983 */ /* 0x001f280000300800 */
[----:B---3--:R-:W-:Y:S04]  /*cb50*/  STS.U16 [R55+UR5+0x9b00], R15 ;  /* 0x009b000f37007988 */ /* 0x008fe80008000405 */
[----:B------:R-:W-:Y:S04]  /*cb60*/  STS.U16 [R55+UR5+0xdb00], R16 ;  /* 0x00db001037007988 */ /* 0x000fe80008000405 */
[----:B------:R-:W-:Y:S04]  /*cb70*/  STS.U16 [R55+UR5+0x1f00], R17 ;  /* 0x001f001137007988 */ /* 0x000fe80008000405 */
[----:B--2---:R-:W-:Y:S04]  /*cb80*/  STS.U16 [R55+UR5+0x5f00], R19 ;  /* 0x005f001337007988 */ /* 0x004fe80008000405 */
[----:B------:R0:W-:Y:S04]  /*cb90*/  STS.U16 [R55+UR5+0x9f00], R91 ;  /* 0x009f005b37007988 */ /* 0x0001e80008000405 */
[----:B0-----:R-:W2:Y:S04]  /*cba0*/  LDL.LU R91, [R1+0x1354] ;  /* 0x00135400015b7983 */ /* 0x001ea80000300800 */
[----:B------:R-:W3:Y:S01]  /*cbb0*/  LDL.LU R19, [R1+0x8c4] ;  /* 0x0008c40001137983 */ /* 0x000ee20000300800 */
[----:B------:R-:W-:-:S03]  /*cbc0*/  LOP3.LUT R4, R2, 0x70, RZ, 0x3c, !PT ;  /* 0x0000007002047812 */ /* 0x000fc600078e3cff */
[----:B------:R-:W-:Y:S04]  /*cbd0*/  STL [R1+0x1248], R2 ;  /* 0x0012480201007387 */ /* 0x000fe80000100800 */
[----:B------:R-:W-:Y:S04]  /*cbe0*/  STL [R1+0xbdc], R4 ;  /* 0x000bdc0401007387 */ /* 0x000fe80000100800 */
[----:B------:R-:W3:Y:S04]  /*cbf0*/  LDL.LU R6, [R1+0x8c8] ;  /* 0x0008c80001067983 */ /* 0x000ee80000300800 */
[----:B------:R-:W3:Y:S04]  /*cc00*/  LDL.LU R7, [R1+0x824] ;  /* 0x0008240001077983 */ /* 0x000ee80000300800 */
[----:B------:R-:W3:Y:S04]  /*cc10*/  LDL.LU R54, [R1+0x820] ;  /* 0x0008200001367983 */ /* 0x000ee80000300800 */
[----:B----4-:R0:W-:Y:S04]  /*cc20*/  STS.U16 [R55+UR5+0xdf00], R3 ;  /* 0x00df000337007988 */ /* 0x0101e80008000405 */
[----:B------:R1:W-:Y:S04]  /*cc30*/  STS.U16 [R4+UR5+0x380], R18 ;  /* 0x0003801204007988 */ /* 0x0003e80008000405 */
[----:B------:R-:W-:Y:S04]  /*cc40*/  STS.U16 [R4+UR5+0x4380], R92 ;  /* 0x0043805c04007988 */ /* 0x000fe80008000405 */
[----:B--2---:R-:W-:Y:S04]  /*cc50*/  STL.64 [R1+0x1210], R90 ;  /* 0x0012105a01007387 */ /* 0x004fe80000100a00 */
        /* <DEDUP_REMOVED lines=18> */
[----:B0-----:R-:W4:Y:S04]  /*cd80*/  LDL.LU R55, [R1+0x8d8] ;  /* 0x0008d80001377983 */ /* 0x001f280000300800 */
[----:B-1----:R-:W4:Y:S04]  /*cd90*/  LDL.LU R18, [R1+0x8d4] ;  /* 0x0008d40001127983 */ /* 0x002f280000300800 */
[----:B---3--:R0:W-:Y:S04]  /*cda0*/  STS.U16 [R4+UR5+0x8380], R19 ;  /* 0x0083801304007988 */ /* 0x0081e80008000405 */
[----:B0-----:R-:W3:Y:S01]  /*cdb0*/  LDL.LU R19, [R1+0x8d0] ;  /* 0x0008d00001137983 */ /* 0x001ee20000300800 */
[----:B------:R-:W0:Y:S03]  /*cdc0*/  S2R R3, SR_TID.X ;  /* 0x0000000000037919 */ /* 0x000e260000002100 */
[----:B------:R-:W-:Y:S04]  /*cdd0*/  STS.U16 [R4+UR5+0xc380], R6 ;  /* 0x00c3800604007988 */ /* 0x000fe80008000405 */
[----:B------:R-:W-:Y:S04]  /*cde0*/  STS.U16 [R4+UR5+0x780], R7 ;  /* 0x0007800704007988 */ /* 0x000fe80008000405 */
[----:B------:R-:W-:Y:S01]  /*cdf0*/  STS.U16 [R4+UR5+0x4780], R54 ;  /* 0x0047803604007988 */ /* 0x000fe20008000405 */
[----:B0-----:R-:W-:-:S05]  /*ce00*/  LOP3.LUT R3, R3, 0x3f, RZ, 0xc0, !PT ;  /* 0x0000003f03037812 */ /* 0x001fca00078ec0ff */
[----:B------:R-:W-:-:S05]  /*ce10*/  IMAD R3, R3, R91, RZ ;  /* 0x0000005b03037224 */ /* 0x000fca00078e02ff */
[----:B------:R-:W-:Y:S01]  /*ce20*/  LEA R92, P0, R3, UR14, 0x1 ;  /* 0x0000000e035c7c11 */ /* 0x000fe2000f8008ff */
[----:B------:R-:W-:Y:S01]  /*ce30*/  IMAD R2, R81, UR4, RZ ;  /* 0x0000000451027c24 */ /* 0x000fe2000f8e02ff */
[----:B------:R-:W0:Y:S02]  /*ce40*/  LDCU UR14, c[0x0][0x3b0] ;  /* 0x00007600ff0e77ac */ /* 0x000e240008000800 */
[----:B------:R-:W-:Y:S01]  /*ce50*/  LEA.HI.X.SX32 R3, R3, UR15, 0x1, P0 ;  /* 0x0000000f03037c11 */ /* 0x000fe200080f0eff */
[----:B------:R-:W-:Y:S01]  /*ce60*/  IMAD R49, R49, UR4, RZ ;  /* 0x0000000431317c24 */ /* 0x000fe2000f8e02ff */
[----:B------:R-:W1:Y:S01]  /*ce70*/  LDCU UR15, c[0x0][0x3b0] ;  /* 0x00007600ff0f77ac */ /* 0x000e620008000800 */
[----:B------:R-:W-:Y:S02]  /*ce80*/  IMAD R0, R0, UR4, RZ ;  /* 0x0000000400007c24 */ /* 0x000fe4000f8e02ff */
[----:B------:R-:W-:Y:S02]  /*ce90*/  IMAD R56, R56, UR4, RZ ;  /* 0x0000000438387c24 */ /* 0x000fe4000f8e02ff */
[----:B------:R-:W-:-:S02]  /*cea0*/  IMAD R20, R20, UR4, RZ ;  /* 0x0000000414147c24 */ /* 0x000fc4000f8e02ff */
[----:B------:R-:W-:Y:S02]  /*ceb0*/  IMAD R53, R53, UR4, RZ ;  /* 0x0000000435357c24 */ /* 0x000fe4000f8e02ff */
[----:B------:R-:W-:Y:S02]  /*cec0*/  IMAD R22, R22, UR4, RZ ;  /* 0x0000000416167c24 */ /* 0x000fe4000f8e02ff */
[----:B------:R-:W-:Y:S02]  /*ced0*/  IMAD R24, R24, UR9, RZ ;  /* 0x0000000918187c24 */ /* 0x000fe4000f8e02ff */
        /* <DEDUP_REMOVED lines=14> */
[----:B------:R-:W-:Y:S01]  /*cfc0*/  IMAD R5, R76, UR29, RZ ;  /* 0x0000001d4c057c24 */ /* 0x000fe2000f8e02ff */
[----:B--2---:R-:W-:Y:S04]  /*cfd0*/  STS.U16 [R4+UR5+0x8780], R8 ;  /* 0x0087800804007988 */ /* 0x004fe80008000405 */
[----:B----4-:R-:W-:Y:S04]  /*cfe0*/  STS.U16 [R4+UR5+0xc780], R9 ;  /* 0x00c7800904007988 */ /* 0x010fe80008000405 */
        /* <DEDUP_REMOVED lines=13> */
[----:B------:R-:W-:Y:S04]  /*d0c0*/  STS.U16 [R4+UR5+0x5780], R15 ;  /* 0x0057800f04007988 */ /* 0x000fe80008000405 */
[----:B------:R-:W-:Y:S04]  /*d0d0*/  STS.U16 [R4+UR5+0x9780], R16 ;  /* 0x0097801004007988 */ /* 0x000fe80008000405 */
[----:B------:R4:W-:Y:S01]  /*d0e0*/  STS.U16 [R4+UR5+0xd780], R17 ;  /* 0x00d7801104007988 */ /* 0x0009e20008000405 */
[----:B--2---:R-:W-:-:S02]  /*d0f0*/  IMAD R14, R55, UR4, RZ ;  /* 0x00000004370e7c24 */ /* 0x004fc4000f8e02ff */
[----:B----4-:R-:W-:Y:S02]  /*d100*/  IMAD R17, R79, UR4, RZ ;  /* 0x000000044f117c24 */ /* 0x010fe4000f8e02ff */
[----:B------:R-:W-:Y:S02]  /*d110*/  IMAD R79, R52, UR57, RZ ;  /* 0x00000039344f7c24 */ /* 0x000fe4000f8e02ff */
[----:B------:R-:W-:Y:S01]  /*d120*/  IMAD R52, R51, UR58, RZ ;  /* 0x0000003a33347c24 */ /* 0x000fe2000f8e02ff */
[----:B------:R-:W-:Y:S01]  /*d130*/  LEA R51, P0, R14, R92, 0x1 ;  /* 0x0000005c0e337211 */ /* 0x000fe200078008ff */
[----:B------:R-:W-:-:S03]  /*d140*/  IMAD R16, R18, UR4, RZ ;  /* 0x0000000412107c24 */ /* 0x000fc6000f8e02ff */
[----:B------:R-:W-:Y:S01]  /*d150*/  STL [R1+0x71c], R52 ;  /* 0x00071c3401007387 */ /* 0x000fe20000100800 */
[----:B------:R-:W-:-:S03]  /*d160*/  IMAD R13, R50, UR59, RZ ;  /* 0x0000003b320d7c24 */ /* 0x000fc6000f8e02ff */
[----:B------:R2:W-:Y:S01]  /*d170*/  STL [R1+0x9f8], R51 ;  /* 0x0009f83301007387 */ /* 0x0005e20000100800 */
[----:B---3--:R-:W-:Y:S01]  /*d180*/  IMAD R15, R19, UR4, RZ ;  /* 0x00000004130f7c24 */ /* 0x008fe2000f8e02ff */
[-C--:B------:R-:W-:Y:S01]  /*d190*/  LEA R50, P4, R16, R92.reuse, 0x1 ;  /* 0x0000005c10327211 */ /* 0x080fe200078808ff */
[----:B------:R-:W-:Y:S02]  /*d1a0*/  IMAD R18, R80, UR4, RZ ;  /* 0x0000000450127c24 */ /* 0x000fe4000f8e02ff */
[----:B--2---:R-:W-:Y:S01]  /*d1b0*/  IMAD R51, R48, UR61, RZ ;  /* 0x0000003d30337c24 */ /* 0x004fe2000f8e02ff */
[----:B------:R-:W-:Y:S02]  /*d1c0*/  LEA.HI.X.SX32 R48, R14, R3, 0x1, P0 ;  /* 0x000000030e307211 */ /* 0x000fe400000f0eff */
[-C--:B------:R-:W-:Y:S02]  /*d1d0*/  LEA R14, P5, R15, R92.reuse, 0x1 ;  /* 0x0000005c0f0e7211 */ /* 0x080fe400078a08ff */
[----:B------:R-:W-:Y:S01]  /*d1e0*/  STL [R1+0x70c], R51 ;  /* 0x00070c3301007387 */ /* 0x000fe20000100800 */
[----:B------:R-:W-:-:S03]  /*d1f0*/  LEA R54, P0, R2, R92, 0x1 ;  /* 0x0000005c02367211 */ /* 0x000fc600078008ff */
[----:B------:R-:W-:Y:S04]  /*d200*/  STL [R1+0x9f4], R48 ;  /* 0x0009f43001007387 */ /* 0x000fe80000100800 */
[----:B------:R2:W-:Y:S01]  /*d210*/  STL [R1+0xa00], R50 ;  /* 0x000a003201007387 */ /* 0x0005e20000100800 */
[----:B------:R-:W-:-:S03]  /*d220*/  LEA.HI.X.SX32 R16, R16, R3, 0x1, P4 ;  /* 0x0000000310107211 */ /* 0x000fc600020f0eff */
[----:B------:R-:W-:Y:S01]  /*d230*/  STL [R1+0xa08], R14 ;  /* 0x000a080e01007387 */ /* 0x000fe20000100800 */
[-C--:B--2---:R-:W-:Y:S02]  /*d240*/  LEA R50, P2, R18, R92.reuse, 0x1 ;  /* 0x0000005c12327211 */ /* 0x084fe400078408ff */
[----:B------:R-:W-:-:S03]  /*d250*/  LEA R48, P6, R49, R92, 0x1 ;  /* 0x0000005c31307211 */ /* 0x000fc600078c08ff */
[----:B------:R2:W-:Y:S04]  /*d260*/  STL [R1+0xa20], R50 ;  /* 0x000a203201007387 */ /* 0x0005e80000100800 */
[----:B------:R-:W-:Y:S01]  /*d270*/  STL [R1+0xa18], R54 ;  /* 0x000a183601007387 */ /* 0x000fe20000100800 */
[----:B------:R-:W-:-:S03]  /*d280*/  LEA.HI.X.SX32 R15, R15, R3, 0x1, P5 ;  /* 0x000000030f0f7211 */ /* 0x000fc600028f0eff */
[----:B------:R-:W-:Y:S04]  /*d290*/  STL [R1+0x1330], R54 ;  /* 0x0013303601007387 */ /* 0x000fe80000100800 */
[----:B------:R3:W-:Y:S01]  /*d2a0*/  STL [R1+0x9fc], R16 ;  /* 0x0009fc1001007387 */ /* 0x0007e20000100800 */
[-C--:B--2---:R-:W-:Y:S02]  /*d2b0*/  LEA R50, P5, R0, R92.reuse, 0x1 ;  /* 0x0000005c00327211 */ /* 0x084fe400078a08ff */
[-C--:B------:R-:W-:Y:S01]  /*d2c0*/  LEA.HI.X.SX32 R49, R49, R3.reuse, 0x1, P6 ;  /* 0x0000000331317211 */ /* 0x080fe200030f0eff */
[----:B------:R-:W-:Y:S01]  /*d2d0*/  STL [R1+0xa10], R48 ;  /* 0x000a103001007387 */ /* 0x000fe20000100800 */
[----:B------:R-:W-:Y:S02]  /*d2e0*/  LEA.HI.X.SX32 R2, R2, R3, 0x1, P0 ;  /* 0x0000000302027211 */ /* 0x000fe400000f0eff */
[-C--:B---3--:R-:W-:Y:S01]  /*d2f0*/  LEA R16, P4, R17, R92.reuse, 0x1 ;  /* 0x0000005c11107211 */ /* 0x088fe200078808ff */
[----:B------:R-:W-:Y:S01]  /*d300*/  IMAD R19, R78, UR4, RZ ;  /* 0x000000044e137c24 */ /* 0x000fe2000f8e02ff */
[----:B------:R-:W-:-:S03]  /*d310*/  LEA R93, P6, R56, R92, 0x1 ;  /* 0x0000005c385d7211 */ /* 0x000fc600078c08ff */
[----:B------:R-:W-:Y:S04]  /*d320*/  STL [R1+0xa28], R16 ;  /* 0x000a281001007387 */ /* 0x000fe80000100800 */
[----:B------:R-:W-:Y:S04]  /*d330*/  STL [R1+0xa04], R15 ;  /* 0x000a040f01007387 */ /* 0x000fe80000100800 */
[----:B------:R2:W-:Y:S04]  /*d340*/  STL.64 [R1+0x1220], R14 ;  /* 0x0012200e01007387 */ /* 0x0005e80000100a00 */
[----:B------:R-:W-:Y:S04]  /*d350*/  STL [R1+0xa30], R50 ;  /* 0x000a303201007387 */ /* 0x000fe80000100800 */
[----:B------:R-:W-:Y:S04]  /*d360*/  STL [R1+0xa0c], R49 ;  /* 0x000a0c3101007387 */ /* 0x000fe80000100800 */
[----:B------:R3:W-:Y:S01]  /*d370*/  STL [R1+0xa14], R2 ;  /* 0x000a140201007387 */ /* 0x0007e20000100800 */
[----:B--2---:R-:W-:-:S02]  /*d380*/  LEA.HI.X.SX32 R14, R18, R3, 0x1, P2 ;  /* 0x00000003120e7211 */ /* 0x004fc400010f0eff */
[----:B------:R-:W-:Y:S01]  /*d390*/  LEA R18, P2, R19, R92, 0x1 ;  /* 0x0000005c13127211 */ /* 0x000fe200078408ff */
[----:B------:R-:W-:Y:S01]  /*d3a0*/  STL [R1+0xa38], R93 ;  /* 0x000a385d01007387 */ /* 0x000fe20000100800 */
[----:B------:R-:W-:-:S03]  /*d3b0*/  LEA.HI.X.SX32 R17, R17, R3, 0x1, P4 ;  /* 0x0000000311117211 */ /* 0x000fc600020f0eff */
[----:B------:R-:W-:Y:S01]  /*d3c0*/  STL [R1+0x1348], R93 ;  /* 0x0013485d01007387 */ /* 0x000fe20000100800 */
[----:B---3--:R-:W-:-:S03]  /*d3d0*/  LEA R2, P0, R20, R92, 0x1 ;  /* 0x0000005c14027211 */ /* 0x008fc600078008ff */
[----:B------:R-:W-:Y:S01]  /*d3e0*/  STL.64 [R1+0x1230], R48 ;  /* 0x0012303001007387 */ /* 0x000fe20000100a00 */
[----:B------:R-:W-:-:S03]  /*d3f0*/  LEA R52, P4, R53, R92, 0x1 ;  /* 0x0000005c35347211 */ /* 0x000fc600078808ff */
[----:B------:R-:W-:Y:S01]  /*d400*/  STL [R1+0xa1c], R14 ;  /* 0x000a1c0e01007387 */ /* 0x000fe20000100800 */
[----:B------:R-:W-:-:S03]  /*d410*/  LEA.HI.X.SX32 R51, R0, R3, 0x1, P5 ;  /* 0x0000000300337211 */ /* 0x000fc600028f0eff */
[----:B------:R-:W-:Y:S01]  /*d420*/  STL [R1+0xa40], R2 ;  /* 0x000a400201007387 */ /* 0x000fe20000100800 */
[----:B------:R-:W-:-:S03]  /*d430*/  LEA R0, P5, R22, R92, 0x1 ;  /* 0x0000005c16007211 */ /* 0x000fc600078a08ff */
[----:B------:R2:W-:Y:S04]  /*d440*/  STL [R1+0x12e0], R2 ;  /* 0x0012e00201007387 */ /* 0x0005e80000100800 */
[----:B------:R-:W-:Y:S04]  /*d450*/  STL [R1+0xa48], R18 ;  /* 0x000a481201007387 */ /* 0x000fe80000100800 */
[----:B------:R-:W-:Y:S01]  /*d460*/  STL [R1+0xa24], R17 ;  /* 0x000a241101007387 */ /* 0x000fe20000100800 */
[----:B--2---:R-:W-:-:S03]  /*d470*/  LEA.HI.X.SX32 R2, R56, R3, 0x1, P6 ;  /* 0x0000000338027211 */ /* 0x004fc600030f0eff */
[----:B------:R2:W-:Y:S01]  /*d480*/  STL.64 [R1+0x1240], R16 ;  /* 0x0012401001007387 */ /* 0x0005e20000100a00 */
[----:B------:R-:W-:-:S03]  /*d490*/  LEA R48, P6, R24, R92, 0x1 ;  /* 0x0000005c18307211 */ /* 0x000fc600078c08ff */
[----:B------:R-:W-:Y:S04]  /*d4a0*/  STL [R1+0xa50], R52 ;  /* 0x000a503401007387 */ /* 0x000fe80000100800 */
[----:B------:R-:W-:Y:S01]  /*d4b0*/  STL [R1+0xa2c], R51 ;  /* 0x000a2c3301007387 */ /* 0x000fe20000100800 */
[----:B------:R-:W-:-:S03]  /*d4c0*/  LEA.HI.X.SX32 R19, R19, R3, 0x1, P2 ;  /* 0x0000000313137211 */ /* 0x000fc600010f0eff */
[----:B------:R-:W-:Y:S01]  /*d4d0*/  STL [R1+0xa34], R2 ;  /* 0x000a340201007387 */ /* 0x000fe20000100800 */
[----:B--2---:R-:W-:Y:S02]  /*d4e0*/  LEA.HI.X.SX32 R16, R20, R3, 0x1, P0 ;  /* 0x0000000314107211 */ /* 0x004fe400000f0eff */
[-C--:B------:R-:W-:Y:S01]  /*d4f0*/  LEA R20, P0, R21, R92.reuse, 0x1 ;  /* 0x0000005c15147211 */ /* 0x080fe200078008ff */
[----:B------:R-:W-:Y:S04]  /*d500*/  STL [R1+0xa58], R0 ;  /* 0x000a580001007387 */ /* 0x000fe80000100800 */
[----:B------:R2:W-:Y:S01]  /*d510*/  STL [R1+0x134c], R0 ;  /* 0x00134c0001007387 */ /* 0x0005e20000100800 */
[----:B------:R-:W-:-:S03]  /*d520*/  LEA R56, P2, R57, R92, 0x1 ;  /* 0x0000005c39387211 */ /* 0x000fc600078408ff */
[----:B------:R-:W-:Y:S01]  /*d530*/  STL.64 [R1+0x1250], R50 ;  /* 0x0012503201007387 */ /* 0x000fe20000100a00 */
[----:B------:R-:W-:-:S03]  /*d540*/  LEA.HI.X.SX32 R53, R53, R3, 0x1, P4 ;  /* 0x0000000335357211 */ /* 0x000fc600020f0eff */
[----:B------:R-:W-:Y:S04]  /*d550*/  STL [R1+0xa60], R48 ;  /* 0x000a603001007387 */ /* 0x000fe80000100800 */
[----:B------:R-:W-:Y:S01]  /*d560*/  STL [R1+0xa3c], R16 ;  /* 0x000a3c1001007387 */ /* 0x000fe20000100800 */
[----:B--2---:R-:W-:-:S03]  /*d570*/  LEA.HI.X.SX32 R0, R22, R3, 0x1, P5 ;  /* 0x0000000316007211 */ /* 0x004fc600028f0eff */
[----:B------:R-:W-:Y:S01]  /*d580*/  STL.64 [R1+0x12a0], R16 ;  /* 0x0012a01001007387 */ /* 0x000fe20000100a00 */
[----:B------:R-:W-:-:S03]  /*d590*/  LEA R80, P4, R59, R92, 0x1 ;  /* 0x0000005c3b507211 */ /* 0x000fc600078808ff */
[----:B------:R-:W-:Y:S01]  /*d5a0*/  STL [R1+0xa68], R20 ;  /* 0x000a681401007387 */ /* 0x000fe20000100800 */
[----:B------:R-:W-:-:S03]  /*d5b0*/  LEA R22, P5, R23, R92, 0x1 ;  /* 0x0000005c17167211 */ /* 0x000fc600078a08ff */
[----:B------:R-:W-:Y:S01]  /*d5c0*/  STL [R1+0xa44], R19 ;  /* 0x000a441301007387 */ /* 0x000fe20000100800 */
[----:B------:R-:W-:-:S03]  /*d5d0*/  LEA.HI.X.SX32 R49, R24, R3, 0x1, P6 ;  /* 0x0000000318317211 */ /* 0x000fc600030f0eff */
[----:B------:R-:W-:Y:S04]  /*d5e0*/  STL.64 [R1+0x1260], R18 ;  /* 0x0012601201007387 */ /* 0x000fe80000100a00 */
[----:B------:R-:W-:Y:S01]  /*d5f0*/  STL [R1+0x1350], R18 ;  /* 0x0013501201007387 */ /* 0x000fe20000100800 */
[----:B------:R-:W-:-:S03]  /*d600*/  LEA R24, P6, R25, R92, 0x1 ;  /* 0x0000005c19187211 */ /* 0x000fc600078c08ff */
[----:B------:R-:W-:Y:S01]  /*d610*/  STL [R1+0xa70], R56 ;  /* 0x000a703801007387 */ /* 0x000fe20000100800 */
[----:B------:R-:W-:-:S03]  /*d620*/  LEA.HI.X.SX32 R21, R21, R3, 0x1, P0 ;  /* 0x0000000315157211 */ /* 0x000fc600000f0eff */
[----:B------:R-:W-:Y:S01]  /*d630*/  STL [R1+0xa4c], R53 ;  /* 0x000a4c3501007387 */ /* 0x000fe20000100800 */
[----:B------:R-:W-:-:S03]  /*d640*/  IMAD R12, R58, UR56, RZ ;  /* 0x000000383a0c7c24 */ /* 0x000fc6000f8e02ff */
[----:B------:R2:W-:Y:S01]  /*d650*/  STL [R1+0xa54], R0 ;  /* 0x000a540001007387 */ /* 0x0005e20000100800 */
[----:B------:R-:W-:-:S03]  /*d660*/  LEA R58, P0, R26, R92, 0x1 ;  /* 0x0000005c1a3a7211 */ /* 0x000fc600078008ff */
[----:B------:R-:W-:Y:S01]  /*d670*/  STL [R1+0xa78], R80 ;  /* 0x000a785001007387 */ /* 0x000fe20000100800 */
[----:B------:R-:W-:-:S03]  /*d680*/  LEA.HI.X.SX32 R57, R57, R3, 0x1, P2 ;  /* 0x0000000339397211 */ /* 0x000fc600010f0eff */
[----:B------:R-:W-:Y:S01]  /*d690*/  STL.64 [R1+0x1270], R52 ;  /* 0x0012703401007387 */ /* 0x000fe20000100a00 */
[----:B------:R-:W-:-:S03]  /*d6a0*/  LEA R2, P2, R62, R92, 0x1 ;  /* 0x0000005c3e027211 */ /* 0x000fc600078408ff */
[----:B------:R-:W-:Y:S01]  /*d6b0*/  STL [R1+0xa80], R22 ;  /* 0x000a801601007387 */ /* 0x000fe20000100800 */
[----:B------:R-:W-:-:S03]  /*d6c0*/  LEA.HI.X.SX32 R81, R59, R3, 0x1, P4 ;  /* 0x000000033b517211 */ /* 0x000fc600020f0eff */
[----:B------:R-:W-:Y:S04]  /*d6d0*/  STL [R1+0xa5c], R49 ;  /* 0x000a5c3101007387 */ /* 0x000fe80000100800 */
[----:B------:R-:W-:Y:S04]  /*d6e0*/  STL.64 [R1+0x1278], R48 ;  /* 0x0012783001007387 */ /* 0x000fe80000100a00 */
[----:B------:R-:W-:Y:S01]  /*d6f0*/  STL [R1+0xa88], R24 ;  /* 0x000a881801007387 */ /* 0x000fe20000100800 */
[----:B------:R-:W-:-:S03]  /*d700*/  LEA.HI.X.SX32 R23, R23, R3, 0x1, P5 ;  /* 0x0000000317177211 */ /* 0x000fc600028f0eff */
[----:B------:R-:W-:Y:S04]  /*d710*/  STL [R1+0xa64], R21 ;  /* 0x000a641501007387 */ /* 0x000fe80000100800 */
[----:B------:R-:W-:Y:S01]  /*d720*/  STL.64 [R1+0x1280], R20 ;  /* 0x0012801401007387 */ /* 0x000fe20000100a00 */
[----:B------:R-:W-:-:S03]  /*d730*/  LEA.HI.X.SX32 R25, R25, R3, 0x1, P6 ;  /* 0x0000000319197211 */ /* 0x000fc600030f0eff */
[----:B------:R-:W-:Y:S01]  /*d740*/  STL [R1+0xa90], R58 ;  /* 0x000a903a01007387 */ /* 0x000fe20000100800 */
[----:B------:R-:W-:-:S03]  /*d750*/  LEA.HI.X.SX32 R59, R26, R3, 0x1, P0 ;  /* 0x000000031a3b7211 */ /* 0x000fc600000f0eff */
[----:B------:R-:W-:Y:S01]  /*d760*/  STL [R1+0xa6c], R57 ;  /* 0x000a6c3901007387 */ /* 0x000fe20000100800 */
[----:B------:R-:W-:-:S03]  /*d770*/  LEA R14, P0, R60, R92, 0x1 ;  /* 0x0000005c3c0e7211 */ /* 0x000fc600078008ff */
[----:B------:R-:W-:Y:S04]  /*d780*/  STL [R1+0xa98], R2 ;  /* 0x000a980201007387 */ /* 0x000fe80000100800 */
[----:B------:R-:W-:Y:S01]  /*d790*/  STL [R1+0xa74], R81 ;  /* 0x000a745101007387 */ /* 0x000fe20000100800 */
[----:B--2---:R-:W-:-:S03]  /*d7a0*/  LEA.HI.X.SX32 R0, R62, R3, 0x1, P2 ;  /* 0x000000033e007211 */ /* 0x004fc600010f0eff */
[----:B------:R-:W-:Y:S04]  /*d7b0*/  STL.64 [R1+0x12f8], R80 ;  /* 0x0012f85001007387 */ /* 0x000fe80000100a00 */
[----:B------:R-:W-:Y:S01]  /*d7c0*/  STL.64 [R1+0x1290], R56 ;  /* 0x0012903801007387 */ /* 0x000fe20000100a00 */
[----:B------:R-:W-:-:S03]  /*d7d0*/  LEA R26, P4, R27, R92, 0x1 ;  /* 0x0000005c1b1a7211 */ /* 0x000fc600078808ff */
[----:B------:R-:W-:Y:S01]  /*d7e0*/  STL [R1+0xa7c], R23 ;  /* 0x000a7c1701007387 */ /* 0x000fe20000100800 */
[----:B------:R-:W-:-:S03]  /*d7f0*/  LEA.HI.X.SX32 R15, R60, R3, 0x1, P0 ;  /* 0x000000033c0f7211 */ /* 0x000fc600000f0eff */
[----:B------:R-:W-:Y:S04]  /*d800*/  STL.64 [R1+0x12b0], R22 ;  /* 0x0012b01601007387 */ /* 0x000fe80000100a00 */
[----:B------:R-:W-:Y:S04]  /*d810*/  STL [R1+0xa84], R25 ;  /* 0x000a841901007387 */ /* 0x000fe80000100800 */
[----:B------:R-:W-:Y:S04]  /*d820*/  STL.64 [R1+0x12c0], R24 ;  /* 0x0012c01801007387 */ /* 0x000fe80000100a00 */
[----:B------:R-:W-:Y:S04]  /*d830*/  STL [R1+0xaa0], R14 ;  /* 0x000aa00e01007387 */ /* 0x000fe80000100800 */
[----:B------:R-:W-:Y:S01]  /*d840*/  STL [R1+0xa8c], R59 ;  /* 0x000a8c3b01007387 */ /* 0x000fe20000100800 */
[----:B------:R-:W-:-:S03]  /*d850*/  LEA.HI.X.SX32 R27, R27, R3, 0x1, P4 ;  /* 0x000000031b1b7211 */ /* 0x000fc600020f0eff */
[----:B------:R-:W-:Y:S01]  /*d860*/  STL [R1+0xa94], R0 ;  /* 0x000a940001007387 */ /* 0x000fe20000100800 */
[----:B------:R-:W-:-:S03]  /*d870*/  LEA R60, P0, R61, R92, 0x1 ;  /* 0x0000005c3d3c7211 */ /* 0x000fc600078008ff */
[----:B------:R-:W-:Y:S04]  /*d880*/  STL.64 [R1+0x12c8], R58 ;  /* 0x0012c83a01007387 */ /* 0x000fe80000100a00 */
[----:B------:R-:W-:Y:S04]  /*d890*/  STL [R1+0xaa8], R26 ;  /* 0x000aa81a01007387 */ /* 0x000fe80000100800 */
[----:B------:R-:W-:Y:S01]  /*d8a0*/  STL [R1+0xa9c], R15 ;  /* 0x000a9c0f01007387 */ /* 0x000fe20000100800 */
[----:B------:R-:W-:-:S03]  /*d8b0*/  LEA R90, P4, R28, R92, 0x1 ;  /* 0x0000005c1c5a7211 */ /* 0x000fc600078808ff */
[----:B------:R2:W-:Y:S01]  /*d8c0*/  STL.64 [R1+0x12d0], R14 ;  /* 0x0012d00e01007387 */ /* 0x0005e20000100a00 */
[-C--:B------:R-:W-:Y:S01]  /*d8d0*/  LEA.HI.X.SX32 R61, R61, R3.reuse, 0x1, P0 ;  /* 0x000000033d3d7211 */ /* 0x080fe200000f0eff */
[----:B------:R-:W-:Y:S02]  /*d8e0*/  IMAD R4, R77, UR28, RZ ;  /* 0x0000001c4d047c24 */ /* 0x000fe4000f8e02ff */
[----:B------:R-:W-:Y:S01]  /*d8f0*/  STL [R1+0xaa4], R27 ;  /* 0x000aa41b01007387 */ /* 0x000fe20000100800 */
[----:B------:R-:W-:-:S03]  /*d900*/  LEA.HI.X.SX32 R91, R28, R3, 0x1, P4 ;  /* 0x000000031c5b7211 */ /* 0x000fc600020f0eff */
[----:B------:R3:W-:Y:S01]  /*d910*/  STL.64 [R1+0x12d8], R26 ;  /* 0x0012d81a01007387 */ /* 0x0007e20000100a00 */
[----:B--2---:R-:W-:-:S04]  /*d920*/  LEA R15, P2, R32, R92, 0x1 ;  /* 0x0000005c200f7211 */ /* 0x004fc800078408ff */
[----:B------:R-:W-:Y:S01]  /*d930*/  LEA.HI.X.SX32 R14, R32, R3, 0x1, P2 ;  /* 0x00000003200e7211 */ /* 0x000fe200010f0eff */
[----:B------:R-:W-:Y:S01]  /*d940*/  STL [R1+0xab8], R15 ;  /* 0x000ab80f01007387 */ /* 0x000fe20000100800 */
[----:B------:R-:W-:-:S03]  /*d950*/  LEA R28, P0, R29, R92, 0x1 ;  /* 0x0000005c1d1c7211 */ /* 0x000fc600078008ff */
[----:B------:R-:W-:Y:S01]  /*d960*/  STL [R1+0xab0], R60 ;  /* 0x000ab03c01007387 */ /* 0x000fe20000100800 */
[----:B------:R-:W-:-:S03]  /*d970*/  LEA R58, P4, R4, R92, 0x1 ;  /* 0x0000005c043a7211 */ /* 0x000fc600078808ff */
[----:B------:R-:W-:Y:S01]  /*d980*/  STL [R1+0xac0], R90 ;  /* 0x000ac05a01007387 */ /* 0x000fe20000100800 */
[----:B------:R-:W-:-:S03]  /*d990*/  LEA R62, P2, R30, R92, 0x1 ;  /* 0x0000005c1e3e7211 */ /* 0x000fc600078408ff */
[----:B------:R-:W-:Y:S01]  /*d9a0*/  STL [R1+0xaac], R61 ;  /* 0x000aac3d01007387 */ /* 0x000fe20000100800 */
[----:B------:R-:W-:-:S03]  /*d9b0*/  IMAD R31, R31, UR30, RZ ;  /* 0x0000001e1f1f7c24 */ /* 0x000fc6000f8e02ff */
[----:B------:R-:W-:Y:S01]  /*d9c0*/  STL.64 [R1+0x1308], R60 ;  /* 0x0013083c01007387 */ /* 0x000fe20000100a00 */
[----:B------:R-:W-:Y:S01]  /*d9d0*/  IMAD R6, R75, UR31, RZ ;  /* 0x0000001f4b067c24 */ /* 0x000fe2000f8e02ff */
[-C--:B------:R-:W-:Y:S02]  /*d9e0*/  LEA.HI.X.SX32 R29, R29, R3.reuse, 0x1, P0 ;  /* 0x000000031d1d7211 */ /* 0x080fe400000f0eff */
[----:B------:R-:W-:Y:S01]  /*d9f0*/  STL [R1+0xab4], R14 ;  /* 0x000ab40e01007387 */ /* 0x000fe20000100800 */
[----:B------:R-:W-:Y:S01]  /*da00*/  IMAD R55, R63, UR53, RZ ;  /* 0x000000353f377c24 */ /* 0x000fe2000f8e02ff */
[-C--:B------:R-:W-:Y:S02]  /*da10*/  LEA.HI.X.SX32 R59, R4, R3.reuse, 0x1, P4 ;  /* 0x00000003043b7211 */ /* 0x080fe400020f0eff */
[----:B------:R-:W-:Y:S01]  /*da20*/  STL.64 [R1+0x1318], R14 ;  /* 0x0013180e01007387 */ /* 0x000fe20000100a00 */
[----:B------:R-:W-:-:S03]  /*da30*/  LEA.HI.X.SX32 R63, R30, R3, 0x1, P2 ;  /* 0x000000031e3f7211 */ /* 0x000fc600010f0eff */
[----:B------:R-:W-:Y:S01]  /*da40*/  STL [R1+0xabc], R91 ;  /* 0x000abc5b01007387 */ /* 0x000fe20000100800 */
[-C--:B------:R-:W-:Y:S01]  /*da50*/  LEA R4, P0, R5, R92.reuse, 0x1 ;  /* 0x0000005c05047211 */ /* 0x080fe200078008ff */
[----:B------:R-:W-:Y:S02]  /*da60*/  IMAD R33, R33, UR32, RZ ;  /* 0x0000002021217c24 */ /* 0x000fe4000f8e02ff */
[----:B------:R2:W-:Y:S01]  /*da70*/  STL.64 [R1+0x1328], R90 ;  /* 0x0013285a01007387 */ /* 0x0005e20000100a00 */
[----:B------:R-:W-:Y:S01]  /*da80*/  IMAD R8, R73, UR34, RZ ;  /* 0x0000002249087c24 */ /* 0x000fe2000f8e02ff */
[-C--:B------:R-:W-:Y:S02]  /*da90*/  LEA R30, P2, R31, R92.reuse, 0x1 ;  /* 0x0000005c1f1e7211 */ /* 0x080fe400078408ff */
[----:B------:R-:W-:Y:S01]  /*daa0*/  STL [R1+0xac8], R28 ;  /* 0x000ac81c01007387 */ /* 0x000fe20000100800 */
[----:B------:R-:W-:Y:S01]  /*dab0*/  IMAD R73, R64, UR51, RZ ;  /* 0x0000003340497c24 */ /* 0x000fe2000f8e02ff */
[----:B------:R-:W-:-:S02]  /*dac0*/  LEA R64, P4, R6, R92, 0x1 ;  /* 0x0000005c06407211 */ /* 0x000fc400078808ff */
[----:B------:R-:W-:Y:S01]  /*dad0*/  STL [R1+0xad8], R58 ;  /* 0x000ad83a01007387 */ /* 0x000fe20000100800 */
[----:B------:R-:W-:Y:S01]  /*dae0*/  IMAD R7, R74, UR33, RZ ;  /* 0x000000214a077c24 */ /* 0x000fe2000f8e02ff */
[----:B------:R-:W-:Y:S02]  /*daf0*/  LEA.HI.X.SX32 R5, R5, R3, 0x1, P0 ;  /* 0x0000000305057211 */ /* 0x000fe400000f0eff */
[----:B------:R-:W-:Y:S01]  /*db00*/  STL [R1+0xad0], R62 ;  /* 0x000ad03e01007387 */ /* 0x000fe20000100800 */
[----:B------:R-:W-:-:S03]  /*db10*/  IMAD R9, R72, UR37, RZ ;  /* 0x0000002548097c24 */ /* 0x000fc6000f8e02ff */
[----:B------:R-:W-:Y:S01]  /*db20*/  STL [R1+0xac4], R29 ;  /* 0x000ac41d01007387 */ /* 0x000fe20000100800 */
[----:B------:R-:W-:Y:S01]  /*db30*/  IMAD R72, R65, UR48, RZ ;  /* 0x0000003041487c24 */ /* 0x000fe2000f8e02ff */
[----:B------:R-:W-:Y:S02]  /*db40*/  LEA.HI.X.SX32 R31, R31, R3, 0x1, P2 ;  /* 0x000000031f1f7211 */ /* 0x000fe400010f0eff */
[----:B------:R4:W-:Y:S01]  /*db50*/  STL.64 [R1+0x1338], R28 ;  /* 0x0013381c01007387 */ /* 0x0009e20000100a00 */
[----:B------:R-:W-:-:S03]  /*db60*/  LEA R19, P0, R33, R92, 0x1 ;  /* 0x0000005c21137211 */ /* 0x000fc600078008ff */
[----:B------:R-:W-:Y:S01]  /*db70*/  STL [R1+0xacc], R63 ;  /* 0x000acc3f01007387 */ /* 0x000fe20000100800 */
[----:B------:R-:W-:Y:S01]  /*db80*/  LEA.HI.X.SX32 R65, R6, R3, 0x1, P4 ;  /* 0x0000000306417211 */ /* 0x000fe200020f0eff */
[----:B------:R-:W-:Y:S02]  /*db90*/  IMAD R66, R66, UR35, RZ ;  /* 0x0000002342427c24 */ /* 0x000fe4000f8e02ff */
[----:B------:R-:W-:Y:S01]  /*dba0*/  STL [R1+0xad4], R59 ;  /* 0x000ad43b01007387 */ /* 0x000fe20000100800 */
[-C--:B------:R-:W-:Y:S01]  /*dbb0*/  LEA R6, P2, R7, R92.reuse, 0x1 ;  /* 0x0000005c07067211 */ /* 0x080fe200078408ff */
[----:B------:R-:W-:Y:S02]  /*dbc0*/  IMAD R34, R34, UR36, RZ ;  /* 0x0000002422227c24 */ /* 0x000fe4000f8e02ff */
[----:B------:R-:W-:Y:S01]  /*dbd0*/  STL [R1+0xae0], R4 ;  /* 0x000ae00401007387 */ /* 0x000fe20000100800 */
[----:B------:R-:W-:-:S03]  /*dbe0*/  LEA R32, P4, R8, R92, 0x1 ;  /* 0x0000005c08207211 */ /* 0x000fc600078808ff */
[----:B------:R-:W-:Y:S01]  /*dbf0*/  STL [R1+0xae8], R30 ;  /* 0x000ae81e01007387 */ /* 0x000fe20000100800 */
[----:B------:R-:W-:-:S03]  /*dc00*/  LEA.HI.X.SX32 R24, R33, R3, 0x1, P0 ;  /* 0x0000000321187211 */ /* 0x000fc600000f0eff */
[----:B------:R-:W-:Y:S01]  /*dc10*/  STL [R1+0xadc], R5 ;  /* 0x000adc0501007387 */ /* 0x000fe20000100800 */
[----:B------:R-:W-:-:S03]  /*dc20*/  LEA.HI.X.SX32 R7, R7, R3, 0x1, P2 ;  /* 0x0000000307077211 */ /* 0x000fc600010f0eff */
[----:B------:R-:W-:Y:S01]  /*dc30*/  STL [R1+0xaf0], R64 ;  /* 0x000af04001007387 */ /* 0x000fe20000100800 */
[----:B------:R-:W-:-:S03]  /*dc40*/  LEA.HI.X.SX32 R33, R8, R3, 0x1, P4 ;  /* 0x0000000308217211 */ /* 0x000fc600020f0eff */
[----:B------:R-:W-:Y:S01]  /*dc50*/  STL [R1+0xae4], R31 ;  /* 0x000ae41f01007387 */ /* 0x000fe20000100800 */
[-C--:B------:R-:W-:Y:S01]  /*dc60*/  LEA R76, P0, R66, R92.reuse, 0x1 ;  /* 0x0000005c424c7211 */ /* 0x080fe200078008ff */
[----:B------:R-:W-:Y:S02]  /*dc70*/  IMAD R35, R35, UR38, RZ ;  /* 0x0000002623237c24 */ /* 0x000fe4000f8e02ff */
[----:B------:R-:W-:Y:S01]  /*dc80*/  STL [R1+0xaec], R65 ;  /* 0x000aec4101007387 */ /* 0x000fe20000100800 */
[----:B------:R-:W-:Y:S01]  /*dc90*/  IMAD R10, R71, UR40, RZ ;  /* 0x00000028470a7c24 */ /* 0x000fe2000f8e02ff */
[-C--:B------:R-:W-:Y:S02]  /*dca0*/  LEA R50, P2, R34, R92.reuse, 0x1 ;  /* 0x0000005c22327211 */ /* 0x080fe400078408ff */
[----:B------:R-:W-:Y:S01]  /*dcb0*/  STL [R1+0xaf8], R19 ;  /* 0x000af81301007387 */ /* 0x000fe20000100800 */
[----:B------:R-:W-:Y:S01]  /*dcc0*/  LEA R8, P4, R9, R92, 0x1 ;  /* 0x0000005c09087211 */ /* 0x000fe200078808ff */
[----:B------:R-:W-:-:S02]  /*dcd0*/  IMAD R36, R36, UR39, RZ ;  /* 0x0000002724247c24 */ /* 0x000fc4000f8e02ff */
[----:B------:R-:W-:Y:S01]  /*dce0*/  STL [R1+0xb00], R6 ;  /* 0x000b000601007387 */ /* 0x000fe20000100800 */
[----:B------:R-:W-:-:S03]  /*dcf0*/  LEA.HI.X.SX32 R77, R66, R3, 0x1, P0 ;  /* 0x00000003424d7211 */ /* 0x000fc600000f0eff */
[----:B------:R-:W-:Y:S01]  /*dd00*/  STL [R1+0xaf4], R24 ;  /* 0x000af41801007387 */ /* 0x000fe20000100800 */
[----:B------:R-:W-:-:S03]  /*dd10*/  LEA.HI.X.SX32 R51, R34, R3, 0x1, P2 ;  /* 0x0000000322337211 */ /* 0x000fc600010f0eff */
[----:B------:R-:W-:Y:S01]  /*dd20*/  STL [R1+0xb08], R32 ;  /* 0x000b082001007387 */ /* 0x000fe20000100800 */
[----:B------:R-:W-:Y:S01]  /*dd30*/  LEA.HI.X.SX32 R9, R9, R3, 0x1, P4 ;  /* 0x0000000309097211 */ /* 0x000fe200020f0eff */
[----:B------:R-:W-:Y:S02]  /*dd40*/  IMAD R11, R70, UR41, RZ ;  /* 0x00000029460b7c24 */ /* 0x000fe4000f8e02ff */
[----:B------:R-:W-:Y:S01]  /*dd50*/  STL [R1+0xafc], R7 ;  /* 0x000afc0701007387 */ /* 0x000fe20000100800 */
[-C--:B------:R-:W-:Y:S02]  /*dd60*/  LEA R34, P0, R35, R92.reuse, 0x1 ;  /* 0x0000005c23227211 */ /* 0x080fe400078008ff */
[-C--:B------:R-:W-:Y:S01]  /*dd70*/  LEA R22, P4, R10, R92.reuse, 0x1 ;  /* 0x0000005c0a167211 */ /* 0x080fe200078808ff */
[----:B------:R-:W-:Y:S01]  /*dd80*/  STL [R1+0xb04], R33 ;  /* 0x000b042101007387 */ /* 0x000fe20000100800 */
[----:B------:R-:W-:Y:S01]  /*dd90*/  LEA R66, P2, R36, R92, 0x1 ;  /* 0x0000005c24427211 */ /* 0x000fe200078408ff */
[----:B------:R-:W-:-:S02]  /*dda0*/  IMAD R37, R37, UR42, RZ ;  /* 0x0000002a25257c24 */ /* 0x000fc4000f8e02ff */
[----:B------:R-:W-:Y:S01]  /*ddb0*/  STL [R1+0xb18], R50 ;  /* 0x000b183201007387 */ /* 0x000fe20000100800 */
[----:B------:R-:W-:-:S03]  /*ddc0*/  IMAD R38, R38, UR43, RZ ;  /* 0x0000002b26267c24 */ /* 0x000fc6000f8e02ff */
[----:B------:R-:W-:Y:S01]  /*ddd0*/  STL [R1+0xb10], R76 ;  /* 0x000b104c01007387 */ /* 0x000fe20000100800 */
[----:B------:R-:W-:Y:S01]  /*dde0*/  IMAD R71, R67, UR47, RZ ;  /* 0x0000002f43477c24 */ /* 0x000fe2000f8e02ff */
[-C--:B------:R-:W-:Y:S02]  /*ddf0*/  LEA.HI.X.SX32 R35, R35, R3.reuse, 0x1, P0 ;  /* 0x0000000323237211 */ /* 0x080fe400000f0eff */
[----:B------:R-:W-:Y:S01]  /*de00*/  STL [R1+0xb20], R8 ;  /* 0x000b200801007387 */ /* 0x000fe20000100800 */
[----:B------:R-:W-:-:S03]  /*de10*/  LEA.HI.X.SX32 R23, R10, R3, 0x1, P4 ;  /* 0x000000030a177211 */ /* 0x000fc600020f0eff */
[----:B------:R-:W-:Y:S01]  /*de20*/  STL [R1+0xb0c], R77 ;  /* 0x000b0c4d01007387 */ /* 0x000fe20000100800 */
[----:B------:R-:W-:Y:S01]  /*de30*/  LEA.HI.X.SX32 R67, R36, R3, 0x1, P2 ;  /* 0x0000000324437211 */ /* 0x000fe200010f0eff */
[----:B------:R-:W-:Y:S01]  /*de40*/  IMAD R74, R69, UR44, RZ ;  /* 0x0000002c454a7c24 */ /* 0x000fe2000f8e02ff */
[-C--:B------:R-:W-:Y:S01]  /*de50*/  LEA R10, P0, R11, R92.reuse, 0x1 ;  /* 0x0000005c0b0a7211 */ /* 0x080fe200078008ff */
[----:B------:R-:W-:Y:S01]  /*de60*/  STL [R1+0xb14], R51 ;  /* 0x000b143301007387 */ /* 0x000fe20000100800 */
[----:B------:R-:W-:Y:S01]  /*de70*/  IMAD R70, R68, UR45, RZ ;  /* 0x0000002d44467c24 */ /* 0x000fe2000f8e02ff */
[-C--:B------:R-:W-:Y:S02]  /*de80*/  LEA R36, P2, R37, R92.reuse, 0x1 ;  /* 0x0000005c25247211 */ /* 0x080fe400078408ff */
[----:B------:R-:W-:Y:S01]  /*de90*/  STL [R1+0xb1c], R9 ;  /* 0x000b1c0901007387 */ /* 0x000fe20000100800 */
[----:B------:R-:W-:-:S03]  /*dea0*/  LEA R68, P4, R38, R92, 0x1 ;  /* 0x0000005c26447211 */ /* 0x000fc600078808ff */
[----:B------:R-:W-:Y:S01]  /*deb0*/  STL [R1+0xb28], R34 ;  /* 0x000b282201007387 */ /* 0x000fe20000100800 */
[----:B------:R-:W-:Y:S01]  /*dec0*/  IMAD R39, R39, UR46, RZ ;  /* 0x0000002e27277c24 */ /* 0x000fe2000f8e02ff */
[-C--:B------:R-:W-:Y:S02]  /*ded0*/  LEA.HI.X.SX32 R11, R11, R3.reuse, 0x1, P0 ;  /* 0x000000030b0b7211 */ /* 0x080fe400000f0eff */
[----:B------:R-:W-:Y:S01]  /*dee0*/  STL [R1+0xb38], R22 ;  /* 0x000b381601007387 */ /* 0x000fe20000100800 */
[----:B------:R-:W-:-:S03]  /*def0*/  LEA.HI.X.SX32 R37, R37, R3, 0x1, P2 ;  /* 0x0000000325257211 */ /* 0x000fc600010f0eff */
[----:B------:R-:W-:Y:S01]  /*df00*/  STL [R1+0xb30], R66 ;  /* 0x000b304201007387 */ /* 0x000fe20000100800 */
[----:B------:R-:W-:-:S03]  /*df10*/  LEA R16, P0, R74, R92, 0x1 ;  /* 0x0000005c4a107211 */ /* 0x000fc600078008ff */
[----:B------:R-:W-:Y:S01]  /*df20*/  STL [R1+0xb24], R35 ;  /* 0x000b242301007387 */ /* 0x000fe20000100800 */
[----:B------:R-:W-:-:S03]  /*df30*/  LEA.HI.X.SX32 R69, R38, R3, 0x1, P4 ;  /* 0x0000000326457211 */ /* 0x000fc600020f0eff */
[----:B------:R-:W-:Y:S01]  /*df40*/  STL [R1+0xb2c], R67 ;  /* 0x000b2c4301007387 */ /* 0x000fe20000100800 */
[----:B------:R-:W-:-:S03]  /*df50*/  LEA R82, P2, R70, R92, 0x1 ;  /* 0x0000005c46527211 */ /* 0x000fc600078408ff */
[----:B------:R-:W-:Y:S01]  /*df60*/  STL [R1+0xb34], R23 ;  /* 0x000b341701007387 */ /* 0x000fe20000100800 */
[----:B------:R-:W-:Y:S01]  /*df70*/  IMAD R40, R40, UR49, RZ ;  /* 0x0000003128287c24 */ /* 0x000fe2000f8e02ff */
[----:B------:R-:W-:Y:S02]  /*df80*/  LEA R38, P4, R39, R92, 0x1 ;  /* 0x0000005c27267211 */ /* 0x000fe400078808ff */
[----:B------:R-:W-:Y:S01]  /*df90*/  STL [R1+0xb40], R10 ;  /* 0x000b400a01007387 */ /* 0x000fe20000100800 */
[----:B------:R-:W-:-:S03]  /*dfa0*/  LEA.HI.X.SX32 R17, R74, R3, 0x1, P0 ;  /* 0x000000034a117211 */ /* 0x000fc600000f0eff */
[----:B------:R-:W-:Y:S01]  /*dfb0*/  STL [R1+0xb48], R36 ;  /* 0x000b482401007387 */ /* 0x000fe20000100800 */
[----:B------:R-:W-:-:S03]  /*dfc0*/  LEA.HI.X.SX32 R83, R70, R3, 0x1, P2 ;  /* 0x0000000346537211 */ /* 0x000fc600010f0eff */
[----:B------:R-:W-:Y:S01]  /*dfd0*/  STL [R1+0xb3c], R11 ;  /* 0x000b3c0b01007387 */ /* 0x000fe20000100800 */
[----:B------:R-:W-:-:S03]  /*dfe0*/  LEA.HI.X.SX32 R39, R39, R3, 0x1, P4 ;  /* 0x0000000327277211 */ /* 0x000fc600020f0eff */
[----:B------:R-:W-:Y:S01]  /*dff0*/  STL [R1+0xb50], R68 ;  /* 0x000b504401007387 */ /* 0x000fe20000100800 */
[----:B------:R-:W-:-:S03]  /*e000*/  LEA R70, P0, R71, R92, 0x1 ;  /* 0x0000005c47467211 */ /* 0x000fc600078008ff */
[----:B------:R-:W-:Y:S01]  /*e010*/  STL [R1+0xb44], R37 ;  /* 0x000b442501007387 */ /* 0x000fe20000100800 */
[----:B------:R-:W-:Y:S01]  /*e020*/  IMAD R41, R41, UR50, RZ ;  /* 0x0000003229297c24 */ /* 0x000fe2000f8e02ff */
[-C--:B------:R-:W-:Y:S02]  /*e030*/  LEA R56, P2, R72, R92.reuse, 0x1 ;  /* 0x0000005c48387211 */ /* 0x080fe400078408ff */
[----:B------:R-:W-:Y:S01]  /*e040*/  STL [R1+0xb4c], R69 ;  /* 0x000b4c4501007387 */ /* 0x000fe20000100800 */
[----:B------:R-:W-:-:S03]  /*e050*/  LEA R84, P4, R40, R92, 0x1 ;  /* 0x0000005c28547211 */ /* 0x000fc600078808ff */
[----:B------:R-:W-:Y:S01]  /*e060*/  STL [R1+0xb58], R16 ;  /* 0x000b581001007387 */ /* 0x000fe20000100800 */
[----:B------:R-:W-:-:S03]  /*e070*/  IMAD R42, R42, UR52, RZ ;  /* 0x000000342a2a7c24 */ /* 0x000fc6000f8e02ff */
        /* <DEDUP_REMOVED lines=9> */
[----:B------:R-:W-:-:S03]  /*e110*/  LEA R72, P2, R73, R92, 0x1 ;  /* 0x0000005c49487211 */ /* 0x000fc600078408ff */
        /* <DEDUP_REMOVED lines=13> */
[----:B------:R-:W-:Y:S04]  /*e1f0*/  STL [R1+0xb88], R40 ;  /* 0x000b882801007387 */ /* 0x000fe80000100800 */
[----:B------:R-:W-:Y:S04]  /*e200*/  STL [R1+0xb98], R20 ;  /* 0x000b981401007387 */ /* 0x000fe80000100800 */
[----:B------:R-:W-:Y:S04]  /*e210*/  STL [R1+0xb90], R72 ;  /* 0x000b904801007387 */ /* 0x000fe80000100800 */
[----:B------:R-:W-:Y:S04]  /*e220*/  STL [R1+0xb84], R41 ;  /* 0x000b842901007387 */ /* 0x000fe80000100800 */
[----:B------:R-:W4:Y:S04]  /*e230*/  LDL.LU R0, [R1+0x71c] ;  /* 0x00071c0001007983 */ /* 0x000f280000300800 */
[----:B------:R-:W-:Y:S04]  /*e240*/  STL [R1+0xb8c], R73 ;  /* 0x000b8c4901007387 */ /* 0x000fe80000100800 */
[----:B------:R-:W-:Y:S04]  /*e250*/  STL [R1+0xb94], R21 ;  /* 0x000b941501007387 */ /* 0x000fe80000100800 */
[----:B------:R-:W-:Y:S04]  /*e260*/  STL [R1+0xba0], R86 ;  /* 0x000ba05601007387 */ /* 0x000fe80000100800 */
[----:B------:R-:W-:Y:S04]  /*e270*/  STL [R1+0xba8], R42 ;  /* 0x000ba82a01007387 */ /* 0x000fe80000100800 */
[----:B------:R-:W4:Y:S01]  /*e280*/  LDL.LU R93, [R1+0x70c] ;  /* 0x00070c00015d7983 */ /* 0x000f220000300800 */
[----:B0-----:R-:W-:Y:S01]  /*e290*/  IMAD R44, R44, UR14, RZ ;  /* 0x0000000e2c2c7c24 */ /* 0x001fe2000f8e02ff */
[----:B------:R-:W-:Y:S01]  /*e2a0*/  LEA.HI.X.SX32 R87, R55, R3, 0x1, P0 ;  /* 0x0000000337577211 */ /* 0x000fe200000f0eff */
[----:B-1----:R-:W-:-:S02]  /*e2b0*/  IMAD R46, R46, UR15, RZ ;  /* 0x0000000f2e2e7c24 */ /* 0x002fc4000f8e02ff */
[----:B------:R-:W-:Y:S01]  /*e2c0*/  IMAD R45, R45, UR55, RZ ;  /* 0x000000372d2d7c24 */ /* 0x000fe2000f8e02ff */
[CC--:B------:R-:W-:Y:S01]  /*e2d0*/  LEA R74, P4, R44.reuse, R92.reuse, 0x1 ;  /* 0x0000005c2c4a7211 */ /* 0x0c0fe200078808ff */
[----:B---3--:R-:W3:Y:S01]  /*e2e0*/  LDL R26, [R1+0xbdc] ;  /* 0x000bdc00011a7983 */ /* 0x008ee20000100800 */
[-C--:B------:R-:W-:Y:S02]  /*e2f0*/  LEA.HI.X.SX32 R43, R43, R3.reuse, 0x1, P2 ;  /* 0x000000032b2b7211 */ /* 0x080fe400010f0eff */
[-C--:B------:R-:W-:Y:S01]  /*e300*/  LEA.HI.X.SX32 R75, R44, R3.reuse, 0x1, P4 ;  /* 0x000000032c4b7211 */ /* 0x080fe200020f0eff */
[----:B------:R-:W-:Y:S01]  /*e310*/  STL [R1+0xb9c], R87 ;  /* 0x000b9c5701007387 */ /* 0x000fe20000100800 */
[-C--:B------:R-:W-:Y:S02]  /*e320*/  LEA R48, P0, R46, R92.reuse, 0x1 ;  /* 0x0000005c2e307211 */ /* 0x080fe400078008ff */
[C---:B------:R-:W-:Y:S01]  /*e330*/  LEA R88, P2, R45.reuse, R92, 0x1 ;  /* 0x0000005c2d587211 */ /* 0x040fe200078408ff */
[----:B------:R-:W-:Y:S04]  /*e340*/  STL [R1+0xbb0], R74 ;  /* 0x000bb04a01007387 */ /* 0x000fe80000100800 */
[----:B------:R-:W-:Y:S04]  /*e350*/  STL [R1+0xba4], R43 ;  /* 0x000ba42b01007387 */ /* 0x000fe80000100800 */
[----:B------:R-:W-:Y:S04]  /*e360*/  STL [R1+0xbac], R75 ;  /* 0x000bac4b01007387 */ /* 0x000fe80000100800 */
[----:B------:R-:W-:Y:S04]  /*e370*/  STL [R1+0xbb8], R48 ;  /* 0x000bb83001007387 */ /* 0x000fe80000100800 */
[----:B------:R-:W-:Y:S04]  /*e380*/  STL [R1+0xbc0], R88 ;  /* 0x000bc05801007387 */ /* 0x000fe80000100800 */
[----:B------:R-:W3:Y:S01]  /*e390*/  LDL.LU R55, [R1+0x6ac] ;  /* 0x0006ac0001377983 */ /* 0x000ee20000300800 */
[----:B------:R-:W-:-:S02]  /*e3a0*/  LEA.HI.X.SX32 R89, R45, R3, 0x1, P2 ;  /* 0x000000032d597211 */ /* 0x000fc400010f0eff */
[----:B------:R-:W-:Y:S01]  /*e3b0*/  LEA R44, P4, R12, R92, 0x1 ;  /* 0x0000005c0c2c7211 */ /* 0x000fe200078808ff */
[----:B------:R-:W3:Y:S01]  /*e3c0*/  LDL.LU R54, [R1+0x6c0] ;  /* 0x0006c00001367983 */ /* 0x000ee20000300800 */
[----:B------:R-:W-:-:S03]  /*e3d0*/  LEA.HI.X.SX32 R49, R46, R3, 0x1, P0 ;  /* 0x000000032e317211 */ /* 0x000fc600000f0eff */
[----:B--2---:R-:W2:Y:S01]  /*e3e0*/  LDL R90, [R1+0x9f4] ;  /* 0x0009f400015a7983 */ /* 0x004ea20000100800 */
[----:B------:R-:W-:-:S03]  /*e3f0*/  LEA.HI.X.SX32 R45, R12, R3, 0x1, P4 ;  /* 0x000000030c2d7211 */ /* 0x000fc600020f0eff */
[----:B------:R-:W2:Y:S01]  /*e400*/  LDL R91, [R1+0x9f8] ;  /* 0x0009f800015b7983 */ /* 0x000ea20000100800 */
[----:B------:R-:W-:-:S03]  /*e410*/  IMAD R47, R47, UR60, RZ ;  /* 0x0000003c2f2f7c24 */ /* 0x000fc6000f8e02ff */
[----:B------:R-:W2:Y:S01]  /*e420*/  LDL.LU R14, [R1+0x6c4] ;  /* 0x0006c400010e7983 */ /* 0x000ea20000300800 */
[----:B------:R-:W-:-:S03]  /*e430*/  LEA R78, P0, R79, R92, 0x1 ;  /* 0x0000005c4f4e7211 */ /* 0x000fc600078008ff */
[----:B------:R-:W2:Y:S01]  /*e440*/  LDL R15, [R1+0xa14] ;  /* 0x000a1400010f7983 */ /* 0x000ea20000100800 */
[----:B------:R-:W-:-:S03]  /*e450*/  LEA R12, P4, R13, R92, 0x1 ;  /* 0x0000005c0d0c7211 */ /* 0x000fc600078808ff */
[----:B------:R-:W2:Y:S04]  /*e460*/  LDL.LU R60, [R1+0x6c8] ;  /* 0x0006c800013c7983 */ /* 0x000ea80000300800 */
[----:B------:R-:W-:Y:S04]  /*e470*/  STL [R1+0xbb4], R49 ;  /* 0x000bb43101007387 */ /* 0x000fe80000100800 */
[----:B------:R-:W-:Y:S01]  /*e480*/  STL [R1+0xbc8], R44 ;  /* 0x000bc82c01007387 */ /* 0x000fe20000100800 */
[----:B------:R-:W-:-:S03]  /*e490*/  LEA R46, P5, R47, R92, 0x1 ;  /* 0x0000005c2f2e7211 */ /* 0x000fc600078a08ff */
[----:B------:R-:W-:Y:S04]  /*e4a0*/  STL [R1+0xbbc], R89 ;  /* 0x000bbc5901007387 */ /* 0x000fe80000100800 */
[----:B------:R-:W-:Y:S01]  /*e4b0*/  STL [R1+0xbc4], R45 ;  /* 0x000bc42d01007387 */ /* 0x000fe20000100800 */
[-C--:B------:R-:W-:Y:S02]  /*e4c0*/  LEA.HI.X.SX32 R79, R79, R3.reuse, 0x1, P0 ;  /* 0x000000034f4f7211 */ /* 0x080fe400000f0eff */
[-C--:B------:R-:W-:Y:S02]  /*e4d0*/  LEA.HI.X.SX32 R13, R13, R3.reuse, 0x1, P4 ;  /* 0x000000030d0d7211 */ /* 0x080fe400020f0eff */
[----:B------:R-:W-:Y:S02]  /*e4e0*/  LEA.HI.X.SX32 R47, R47, R3, 0x1, P5 ;  /* 0x000000032f2f7211 */ /* 0x000fe400028f0eff */
[----:B----4-:R-:W-:-:S04]  /*e4f0*/  LEA R52, P2, R0, R92, 0x1 ;  /* 0x0000005c00347211 */ /* 0x010fc800078408ff */
[----:B------:R-:W-:Y:S02]  /*e500*/  LEA.HI.X.SX32 R53, R0, R3, 0x1, P2 ;  /* 0x0000000300357211 */ /* 0x000fe400010f0eff */
[----:B------:R-:W0:Y:S01]  /*e510*/  LDC R0, c[0x0][0x3a0] ;  /* 0x0000e800ff007b82 */ /* 0x000e220000000800 */
[----:B------:R-:W-:-:S04]  /*e520*/  LEA R28, P6, R93, R92, 0x1 ;  /* 0x0000005c5d1c7211 */ /* 0x000fc800078c08ff */
[----:B------:R-:W-:Y:S02]  /*e530*/  LEA.HI.X.SX32 R29, R93, R3, 0x1, P6 ;  /* 0x000000035d1d7211 */ /* 0x000fe400030f0eff */
[----:B------:R-:W1:Y:S01]  /*e540*/  S2R R93, SR_TID.X ;  /* 0x00000000005d7919 */ /* 0x000e620000002100 */
[----:B------:R-:W-:Y:S04]  /*e550*/  STL [R1+0xbd0], R52 ;  /* 0x000bd03401007387 */ /* 0x000fe80000100800 */
[----:B------:R-:W-:Y:S01]  /*e560*/  STL [R1+0xbcc], R78 ;  /* 0x000bcc4e01007387 */ /* 0x000fe20000100800 */
[----:B0-----:R-:W-:-:S03]  /*e570*/  VIADD R18, R0, 0x3f ;  /* 0x0000003f00127836 */ /* 0x001fc60000000000 */
[----:B------:R-:W-:Y:S04]  /*e580*/  STL [R1+0xbd4], R12 ;  /* 0x000bd40c01007387 */ /* 0x000fe80000100800 */
[----:B------:R-:W4:Y:S04]  /*e590*/  LDL R61, [R1+0xa34] ;  /* 0x000a3400013d7983 */ /* 0x000f280000100800 */
[----:B------:R-:W-:Y:S04]  /*e5a0*/  STL [R1+0x9f0], R28 ;  /* 0x0009f01c01007387 */ /* 0x000fe80000100800 */
[----:B------:R-:W2:Y:S04]  /*e5b0*/  LDL.LU R80, [R1+0x6cc] ;  /* 0x0006cc0001507983 */ /* 0x000ea80000300800 */
[----:B------:R-:W-:Y:S01]  /*e5c0*/  STL [R1+0xbd8], R46 ;  /* 0x000bd82e01007387 */ /* 0x000fe20000100800 */
[----:B------:R-:W-:-:S03]  /*e5d0*/  ISETP.GT.AND P0, PT, R18, 0x3f, PT ;  /* 0x0000003f1200780c */ /* 0x000fc60003f04270 */
[----:B------:R-:W2:Y:S01]  /*e5e0*/  LDL R81, [R1+0xa54] ;  /* 0x000a540001517983 */ /* 0x000ea20000100800 */
[----:B-1----:R-:W-:-:S03]  /*e5f0*/  LOP3.LUT R93, R93, 0x3f, RZ, 0xc0, !PT ;  /* 0x0000003f5d5d7812 */ /* 0x002fc600078ec0ff */
[----:B------:R-:W-:Y:S04]  /*e600*/  STL [R1+0x9e0], R79 ;  /* 0x0009e04f01007387 */ /* 0x000fe80000100800 */
[----:B------:R-:W-:Y:S04]  /*e610*/  STL [R1+0x9e4], R53 ;  /* 0x0009e43501007387 */ /* 0x000fe80000100800 */
[----:B------:R-:W2:Y:S01]  /*e620*/  LDL R27, [R1+0xa94] ;  /* 0x000a9400011b7983 */ /* 0x000ea20000100800 */
[----:B------:R-:W-:-:S03]  /*e630*/  ISETP.LT.AND P0, PT, R93, R0, P0 ;  /* 0x000000005d00720c */ /* 0x000fc60000701270 */
[----:B------:R-:W-:Y:S04]  /*e640*/  STL [R1+0x9e8], R13 ;  /* 0x0009e80d01007387 */ /* 0x000fe80000100800 */
[----:B------:R-:W-:Y:S04]  /*e650*/  STL [R1+0x9dc], R29 ;  /* 0x0009dc1d01007387 */ /* 0x000fe80000100800 */
[----:B------:R-:W-:Y:S04]  /*e660*/  STL [R1+0x9ec], R47 ;  /* 0x0009ec2f01007387 */ /* 0x000fe80000100800 */
[----:B------:R-:W2:Y:S04]  /*e670*/  LDL.LU R18, [R1+0x1350] ;  /* 0x0013500001127983 */ /* 0x000ea80000300800 */
[----:B------:R-:W2:Y:S04]  /*e680*/  LDL.LU R0, [R1+0x134c] ;  /* 0x00134c0001007983 */ /* 0x000ea80000300800 */
[----:B------:R-:W2:Y:S04]  /*e690*/  LDL.LU R93, [R1+0x1348] ;  /* 0x00134800015d7983 */ /* 0x000ea80000300800 */
[----:B---3--:R0:W-:Y:S04]  /*e6a0*/  STS.U16 [R26+UR5+0x1b80], R55 ;  /* 0x001b80371a007988 */ /* 0x0081e80008000405 */
[----:B0-----:R-:W3:Y:S04]  /*e6b0*/  LDL.LU R55, [R1+0x1344] ;  /* 0x0013440001377983 */ /* 0x001ee80000300800 */
[----:B---3--:R0:W-:Y:S04]  /*e6c0*/  STS.U16 [R26+UR5+0x5b80], R55 ;  /* 0x005b80371a007988 */ /* 0x0081e80008000405 */
[----:B0-----:R-:W3:Y:S04]  /*e6d0*/  LDL.LU R55, [R1+0x1340] ;  /* 0x0013400001377983 */ /* 0x001ee80000300800 */
[----:B------:R0:W-:Y:S01]  /*e6e0*/  STS.U16 [R26+UR5+0x9b80], R54 ;  /* 0x009b80361a007988 */ /* 0x0001e20008000405 */
[----:B--2---:R-:W-:-:S02]  /*e6f0*/  @P0 LOP3.LUT R91, R91, R90, RZ, 0x3c, !PT ;  /* 0x0000005a5b5b0212 */ /* 0x004fc400078e3cff */
[----:B---3--:R-:W-:-:S06]  /*e700*/  PRMT R55, RZ, 0x7610, R55 ;  /* 0x00007610ff377816 */ /* 0x008fcc0000000037 */
[----:B------:R-:W2:Y:S04]  /*e710*/  @P0 LDG.E.U16 R55, desc[UR16][R28.64] ;  /* 0x000000101c370981 */ /* 0x000ea8000c1e1500 */
[----:B------:R-:W3:Y:S04]  /*e720*/  LDL.LU.64 R28, [R1+0x1338] ;  /* 0x00133800011c7983 */ /* 0x000ee80000300a00 */
[----:B0-----:R-:W2:Y:S01]  /*e730*/  LDL.LU R54, [R1+0x1330] ;  /* 0x0013300001367983 */ /* 0x001ea20000300800 */
[----:B------:R-:W-:Y:S02]  /*e740*/  @P0 LOP3.LUT R90, R91, R90, RZ, 0x3c, !PT ;  /* 0x0000005a5b5a0212 */ /* 0x000fe400078e3cff */
[----:B------:R-:W-:-:S02]  /*e750*/  PRMT R92, RZ, 0x7610, R92 ;  /* 0x00007610ff5c7816 */ /* 0x000fc4000000005c */
[----:B------:R-:W-:Y:S01]  /*e760*/  @P0 LOP3.LUT R91, R91, R90, RZ, 0x3c, !PT ;  /* 0x0000005a5b5b0212 */ /* 0x000fe200078e3cff */
[----:B------:R2:W-:Y:S04]  /*e770*/  STS.U16 [R26+UR5+0xdb80], R14 ;  /* 0x00db800e1a007988 */ /* 0x0005e80008000405 */
[----:B------:R-:W3:Y:S04]  /*e780*/  @P0 LDG.E.U16 R92, desc[UR16][R90.64] ;  /* 0x000000105a5c0981 */ /* 0x000ee8000c1e1500 */
[----:B------:R-:W3:Y:S01]  /*e790*/  LDL.LU.64 R90, [R1+0x1328] ;  /* 0x00132800015a7983 */ /* 0x000ee20000300a00 */
[----:B--2---:R-:W-:-:S03]  /*e7a0*/  @P0 IMAD.MOV.U32 R14, RZ, RZ, R54 ;  /* 0x000000ffff0e0224 */ /* 0x004fc600078e0036 */
[----:B------:R-:W2:Y:S01]  /*e7b0*/  LDL.LU R54, [R1+0x1320] ;  /* 0x0013200001367983 */ /* 0x000ea20000300800 */
[----:B------:R-:W-:Y:S02]  /*e7c0*/  PRMT R3, RZ, 0x7610, R3 ;  /* 0x00007610ff037816 */ /* 0x000fe40000000003 */
[----:B------:R-:W-:Y:S01]  /*e7d0*/  PRMT R25, RZ, 0x7610, R25 ;  /* 0x00007610ff197816 */ /* 0x000fe20000000019 */
[----:B------:R0:W-:Y:S01]  /*e7e0*/  STS.U16 [R26+UR5+0x1f80], R60 ;  /* 0x001f803c1a007988 */ /* 0x0001e20008000405 */
[----:B------:R-:W-:-:S03]  /*e7f0*/  PRMT R18, RZ, 0x7610, R18 ;  /* 0x00007610ff127816 */ /* 0x000fc60000000012 */
[----:B------:R1:W-:Y:S04]  /*e800*/  STS.U16 [R26+UR5+0x5f80], R80 ;  /* 0x005f80501a007988 */ /* 0x0003e80008000405 */
[----:B------:R2:W3:Y:S01]  /*e810*/  @P0 LDG.E.U16 R3, desc[UR16][R14.64] ;  /* 0x000000100e030981 */ /* 0x0004e2000c1e1500 */
[----:B0-----:R-:W-:Y:S02]  /*e820*/  @P0 IMAD.MOV.U32 R60, RZ, RZ, R93 ;  /* 0x000000ffff3c0224 */ /* 0x001fe400078e005d */
[----:B-1----:R-:W-:-:S03]  /*e830*/  @P0 IMAD.MOV.U32 R80, RZ, RZ, R0 ;  /* 0x000000ffff500224 */ /* 0x002fc600078e0000 */
[----:B----4-:R-:W4:Y:S04]  /*e840*/  @P0 LDG.E.U16 R25, desc[UR16][R60.64] ;  /* 0x000000103c190981 */ /* 0x010f28000c1e1500 */
[----:B------:R-:W3:Y:S04]  /*e850*/  LDL.LU.64 R14, [R1+0x1318] ;  /* 0x00131800010e7983 */ /* 0x000ee80000300a00 */
[----:B------:R-:W3:Y:S04]  /*e860*/  LDL.LU R93, [R1+0x1310] ;  /* 0x00131000015d7983 */ /* 0x000ee80000300800 */
[----:B------:R-:W4:Y:S04]  /*e870*/  LDL.LU.64 R60, [R1+0x1308] ;  /* 0x00130800013c7983 */ /* 0x000f280000300a00 */
[----:B------:R-:W4:Y:S04]  /*e880*/  LDL.LU R0, [R1+0x1300] ;  /* 0x0013000001007983 */ /* 0x000f280000300800 */
[----:B------:R-:W4:Y:S04]  /*e890*/  @P0 LDG.E.U16 R18, desc[UR16][R80.64] ;  /* 0x0000001050120981 */ /* 0x000f28000c1e1500 */
[----:B------:R-:W4:Y:S04]  /*e8a0*/  LDL.LU.64 R80, [R1+0x12f8] ;  /* 0x0012f80001507983 */ /* 0x000f280000300a00 */
[----:B--2---:R0:W-:Y:S04]  /*e8b0*/  STS.U16 [R26+UR5+0x9f80], R54 ;  /* 0x009f80361a007988 */ /* 0x0041e80008000405 */
[----:B0-----:R-:W2:Y:S04]  /*e8c0*/  LDL.LU R54, [R1+0x12f0] ;  /* 0x0012f00001367983 */ /* 0x001ea80000300800 */
[----:B---3--:R0:W-:Y:S01]  /*e8d0*/  STS.U16 [R26+UR5+0xdf80], R93 ;  /* 0x00df805d1a007988 */ /* 0x0081e20008000405 */
[----:B--2---:R-:W-:-:S06]  /*e8e0*/  PRMT R54, RZ, 0x7610, R54 ;  /* 0x00007610ff367816 */ /* 0x004fcc0000000036 */
[----:B----4-:R1:W2:Y:S04]  /*e8f0*/  @P0 LDG.E.U16 R54, desc[UR16][R80.64] ;  /* 0x0000001050360981 */ /* 0x0102a8000c1e1500 */
[----:B------:R-:W1:Y:S04]  /*e900*/  LDL.LU.64 R80, [R1+0x12e8] ;  /* 0x0012e80001507983 */ /* 0x000e680000300a00 */
[----:B0-----:R-:W3:Y:S01]  /*e910*/  LDL.LU R93, [R1+0x12e4] ;  /* 0x0012e400015d7983 */ /* 0x001ee20000300800 */
[----:B------:R-:W-:Y:S01]  /*e920*/  @P0 LOP3.LUT R15, R15, R14, RZ, 0x3c, !PT ;  /* 0x0000000e0f0f0212 */ /* 0x000fe200078e3cff */
[----:B------:R-:W-:-:S02]  /*e930*/  @P0 IMAD.MOV.U32 R26, RZ, RZ, R2 ;  /* 0x000000ffff1a0224 */ /* 0x000fc400078e0002 */
[----:B------:R0:W-:Y:S01]  /*e940*/  STS.U16 [R0+UR5+0x20000], R92 ;  /* 0x0200005c00007988 */ /* 0x0001e20008000405 */
[----:B------:R-:W-:-:S03]  /*e950*/  @P0 LOP3.LUT R14, R15, R14, RZ, 0x3c, !PT ;  /* 0x0000000e0f0e0212 */ /* 0x000fc600078e3cff */
[----:B------:R4:W-:Y:S01]  /*e960*/  STS.U16 [R0+UR5+0x20800], R25 ;  /* 0x0208001900007988 */ /* 0x0009e20008000405 */
[----:B------:R-:W-:-:S03]  /*e970*/  @P0 LOP3.LUT R15, R15, R14, RZ, 0x3c, !PT ;  /* 0x0000000e0f0f0212 */ /* 0x000fc600078e3cff */
[----:B------:R4:W-:Y:S01]  /*e980*/  STS.U16 [R0+UR5+0x20400], R3 ;  /* 0x0204000300007988 */ /* 0x0009e20008000405 */
[----:B0-----:R-:W-:-:S03]  /*e990*/  PRMT R92, RZ, 0x7610, R92 ;  /* 0x00007610ff5c7816 */ /* 0x001fc6000000005c */
[----:B------:R-:W2:Y:S01]  /*e9a0*/  LDL.LU R2, [R1+0x12e0] ;  /* 0x0012e00001027983 */ /* 0x000ea20000300800 */
[----:B----4-:R-:W-:Y:S02]  /*e9b0*/  @P0 IMAD.MOV.U32 R25, RZ, RZ, R24 ;  /* 0x000000ffff190224 */ /* 0x010fe400078e0018 */
[----:B------:R-:W-:Y:S01]  /*e9c0*/  @P0 IMAD.MOV.U32 R24, RZ, RZ, R19 ;  /* 0x000000ffff180224 */ /* 0x000fe200078e0013 */
[----:B------:R-:W-:Y:S01]  /*e9d0*/  PRMT R3, RZ, 0x7610, R3 ;  /* 0x00007610ff037816 */ /* 0x000fe20000000003 */
[----:B------:R0:W-:Y:S04]  /*e9e0*/  STS.U16 [R0+UR5+0x20c00], R18 ;  /* 0x020c001200007988 */ /* 0x0001e80008000405 */
[----:B------:R-:W4:Y:S04]  /*e9f0*/  @P0 LDG.E.U16 R92, desc[UR16][R24.64] ;  /* 0x00000010185c0981 */ /* 0x000f28000c1e1500 */
[----:B------:R-:W2:Y:S01]  /*ea00*/  @P0 LDG.E.U16 R3, desc[UR16][R50.64] ;  /* 0x0000001032030981 */ /* 0x000ea2000c1e1500 */
[----:B-1----:R-:W-:-:S02]  /*ea10*/  PRMT R81, RZ, 0x7610, R81 ;  /* 0x00007610ff517816 */ /* 0x002fc40000000051 */
[----:B------:R-:W-:Y:S02]  /*ea20*/  PRMT R80, RZ, 0x7610, R80 ;  /* 0x00007610ff507816 */ /* 0x000fe40000000050 */
[----:B---3--:R-:W-:Y:S02]  /*ea30*/  PRMT R93, RZ, 0x7610, R93 ;  /* 0x00007610ff5d7816 */ /* 0x008fe4000000005d */
[----:B------:R-:W3:Y:S04]  /*ea40*/  @P0 LDG.E.U16 R81, desc[UR16][R26.64] ;  /* 0x000000101a510981 */ /* 0x000ee8000c1e1500 */
[----:B------:R-:W4:Y:S04]  /*ea50*/  @P0 LDG.E.U16 R80, desc[UR16][R14.64] ;  /* 0x000000100e500981 */ /* 0x000f28000c1e1500 */
[----:B------:R-:W4:Y:S04]  /*ea60*/  @P0 LDG.E.U16 R93, desc[UR16][R58.64] ;  /* 0x000000103a5d0981 */ /* 0x000f28000c1e1500 */
[----:B------:R-:W4:Y:S04]  /*ea70*/  LDL.LU.64 R26, [R1+0x12d8] ;  /* 0x0012d800011a7983 */ /* 0x000f280000300a00 */
[----:B------:R-:W4:Y:S04]  /*ea80*/  LDL.LU.64 R14, [R1+0x12d0] ;  /* 0x0012d000010e7983 */ /* 0x000f280000300a00 */
[----:B------:R-:W4:Y:S04]  /*ea90*/  LDL.LU.64 R58, [R1+0x12c8] ;  /* 0x0012c800013a7983 */ /* 0x000f280000300a00 */
[----:B------:R-:W4:Y:S04]  /*eaa0*/  LDL.LU.64 R24, [R1+0x12c0] ;  /* 0x0012c00001187983 */ /* 0x000f280000300a00 */
[----:B0-----:R-:W4:Y:S04]  /*eab0*/  LDL R18, [R1+0x9fc] ;  /* 0x0009fc0001127983 */ /* 0x001f280000100800 */
[----:B------:R-:W4:Y:S04]  /*eac0*/  LDL R19, [R1+0xa00] ;  /* 0x000a000001137983 */ /* 0x000f280000100800 */
[----:B------:R-:W4:Y:S04]  /*ead0*/  LDL R50, [R1+0xa1c] ;  /* 0x000a1c0001327983 */ /* 0x000f280000100800 */
[----:B------:R-:W4:Y:S04]  /*eae0*/  LDL R51, [R1+0xa20] ;  /* 0x000a200001337983 */ /* 0x000f280000100800 */
[----:B--2---:R0:W-:Y:S04]  /*eaf0*/  STS.U16 [R0+UR5+0x21000], R54 ;  /* 0x0210003600007988 */ /* 0x0041e80008000405 */
[----:B0-----:R-:W2:Y:S04]  /*eb00*/  LDL.LU R54, [R1+0x12b8] ;  /* 0x0012b80001367983 */ /* 0x001ea80000300800 */
[----:B---3--:R0:W-:Y:S01]  /*eb10*/  STS.U16 [R0+UR5+0x21400], R81 ;  /* 0x0214005100007988 */ /* 0x0081e20008000405 */
[----:B--2---:R-:W-:-:S06]  /*eb20*/  PRMT R54, RZ, 0x7610, R54 ;  /* 0x00007610ff367816 */ /* 0x004fcc0000000036 */
[----:B------:R-:W2:Y:S04]  /*eb30*/  @P0 LDG.E.U16 R54, desc[UR16][R22.64] ;  /* 0x0000001016360981 */ /* 0x000ea8000c1e1500 */
[----:B------:R-:W3:Y:S04]  /*eb40*/  LDL.LU.64 R22, [R1+0x12b0] ;  /* 0x0012b00001167983 */ /* 0x000ee80000300a00 */
[----:B0-----:R-:W2:Y:S02]  /*eb50*/  LDL.LU R81, [R1+0x12a8] ;  /* 0x0012a80001517983 */ /* 0x001ea40000300800 */
[----:B--2---:R-:W-:-:S06]  /*eb60*/  PRMT R81, RZ, 0x7610, R81 ;  /* 0x00007610ff517816 */ /* 0x004fcc0000000051 */
[----:B------:R0:W2:Y:S04]  /*eb70*/  @P0 LDG.E.U16 R81, desc[UR16][R16.64] ;  /* 0x0000001010510981 */ /* 0x0000a8000c1e1500 */
[----:B------:R-:W0:Y:S04]  /*eb80*/  LDL.LU.64 R16, [R1+0x12a0] ;  /* 0x0012a00001107983 */ /* 0x000e280000300a00 */
[----:B----4-:R1:W-:Y:S04]  /*eb90*/  STS.U16 [R0+UR5+0x21800], R80 ;  /* 0x0218005000007988 */ /* 0x0103e80008000405 */
[----:B------:R4:W-:Y:S04]  /*eba0*/  STS.U16 [R0+UR5+0x21c00], R93 ;  /* 0x021c005d00007988 */ /* 0x0009e80008000405 */
[----:B-1----:R-:W2:Y:S01]  /*ebb0*/  LDL.LU R80, [R1+0x1298] ;  /* 0x0012980001507983 */ /* 0x002ea20000300800 */
[----:B0-----:R-:W-:-:S06]  /*ebc0*/  PRMT R17, RZ, 0x7610, R17 ;  /* 0x00007610ff117816 */ /* 0x001fcc0000000011 */
[----:B------:R-:W3:Y:S04]  /*ebd0*/  @P0 LDG.E.U16 R17, desc[UR16][R56.64] ;  /* 0x0000001038110981 */ /* 0x000ee8000c1e1500 */
[----:B------:R-:W3:Y:S04]  /*ebe0*/  LDL.LU.64 R56, [R1+0x1290] ;  /* 0x0012900001387983 */ /* 0x000ee80000300a00 */
[----:B----4-:R-:W4:Y:S01]  /*ebf0*/  LDL.LU R93, [R1+0x1288] ;  /* 0x00128800015d7983 */ /* 0x010f220000300800 */
[-C--:B------:R-:W-:Y:S02]  /*ec00*/  @P0 LOP3.LUT R19, R19, R18.reuse, RZ, 0x3c, !PT ;  /* 0x0000001213130212 */ /* 0x080fe400078e3cff */
[----:B--2---:R-:W-:Y:S01]  /*ec10*/  PRMT R80, RZ, 0x7610, R80 ;  /* 0x00007610ff507816 */ /* 0x004fe20000000050 */
[----:B------:R0:W-:Y:S01]  /*ec20*/  STS.U16 [R0+UR5+0x22000], R92 ;  /* 0x0220005c00007988 */ /* 0x0001e20008000405 */
[----:B------:R-:W-:-:S03]  /*ec30*/  @P0 LOP3.LUT R18, R19, R18, RZ, 0x3c, !PT ;  /* 0x0000001213120212 */ /* 0x000fc600078e3cff */
[----:B------:R1:W-:Y:S01]  /*ec40*/  STS.U16 [R0+UR5+0x22400], R3 ;  /* 0x0224000300007988 */ /* 0x0003e20008000405 */
[----:B------:R-:W-:-:S03]  /*ec50*/  @P0 LOP3.LUT R19, R19, R18, RZ, 0x3c, !PT ;  /* 0x0000001213130212 */ /* 0x000fc600078e3cff */
[----:B------:R-:W2:Y:S01]  /*ec60*/  @P0 LDG.E.U16 R80, desc[UR16][R20.64] ;  /* 0x0000001014500981 */ /* 0x000ea2000c1e1500 */
[----:B0-----:R-:W-:Y:S02]  /*ec70*/  PRMT R92, RZ, 0x7610, R92 ;  /* 0x00007610ff5c7816 */ /* 0x001fe4000000005c */
[----:B-1----:R-:W-:Y:S01]  /*ec80*/  PRMT R3, RZ, 0x7610, R3 ;  /* 0x00007610ff037816 */ /* 0x002fe20000000003 */
[----:B------:R0:W-:Y:S04]  /*ec90*/  STS.U16 [R0+UR5+0x22800], R54 ;  /* 0x0228003600007988 */ /* 0x0001e80008000405 */
[----:B------:R-:W2:Y:S04]  /*eca0*/  LDL.LU.64 R20, [R1+0x1280] ;  /* 0x0012800001147983 */ /* 0x000ea80000300a00 */
[----:B------:R-:W2:Y:S04]  /*ecb0*/  @P0 LDG.E.U16 R92, desc[UR16][R52.64] ;  /* 0x00000010345c0981 */ /* 0x000ea8000c1e1500 */
[----:B------:R-:W2:Y:S04]  /*ecc0*/  @P0 LDG.E.U16 R3, desc[UR16][R18.64] ;  /* 0x0000001012030981 */ /* 0x000ea8000c1e1500 */
[----:B------:R1:W-:Y:S01]  /*ecd0*/  STS.U16 [R0+UR5+0x22c00], R81 ;  /* 0x022c005100007988 */ /* 0x0003e20008000405 */
[----:B----4-:R-:W-:-:S06]  /*ece0*/  PRMT R93, RZ, 0x7610, R93 ;  /* 0x00007610ff5d7816 */ /* 0x010fcc000000005d */
[----:B------:R-:W4:Y:S04]  /*ecf0*/  @P0 LDG.E.U16 R93, desc[UR16][R48.64] ;  /* 0x00000010305d0981 */ /* 0x000f28000c1e1500 */
[----:B------:R-:W4:Y:S04]  /*ed00*/  LDL.LU.64 R48, [R1+0x1278] ;  /* 0x0012780001307983 */ /* 0x000f280000300a00 */
[----:B------:R-:W4:Y:S04]  /*ed10*/  LDL.LU.64 R52, [R1+0x1270] ;  /* 0x0012700001347983 */ /* 0x000f280000300a00 */
[----:B0-----:R-:W4:Y:S04]  /*ed20*/  LDL.LU R54, [R1+0x1268] ;  /* 0x0012680001367983 */ /* 0x001f280000300800 */
[----:B------:R-:W4:Y:S04]  /*ed30*/  LDL.LU.64 R18, [R1+0x1260] ;  /* 0x0012600001127983 */ /* 0x000f280000300a00 */
[----:B-1----:R-:W4:Y:S01]  /*ed40*/  LDL.LU R81, [R1+0x1258] ;  /* 0x0012580001517983 */ /* 0x002f220000300800 */
[----:B------:R-:W-:-:S04]  /*ed50*/  @P0 LOP3.LUT R51, R51, R50, RZ, 0x3c, !PT ;  /* 0x0000003233330212 */ /* 0x000fc800078e3cff */
[C---:B------:R-:W-:Y:S01]  /*ed60*/  @P0 LOP3.LUT R50, R51.reuse, R50, RZ, 0x3c, !PT ;  /* 0x0000003233320212 */ /* 0x040fe200078e3cff */
[----:B---3--:R0:W-:Y:S03]  /*ed70*/  STS.U16 [R0+UR5+0x23000], R17 ;  /* 0x0230001100007988 */ /* 0x0081e60008000405 */
[----:B------:R-:W-:Y:S01]  /*ed80*/  @P0 LOP3.LUT R51, R51, R50, RZ, 0x3c, !PT ;  /* 0x0000003233330212 */ /* 0x000fe200078e3cff */
[----:B0-----:R-:W-:Y:S02]  /*ed90*/  @P0 IMAD.MOV.U32 R17, RZ, RZ, R16 ;  /* 0x000000ffff110224 */ /* 0x001fe400078e0010 */
[----:B------:R-:W-:Y:S01]  /*eda0*/  @P0 IMAD.MOV.U32 R16, RZ, RZ, R2 ;  /* 0x000000ffff100224 */ /* 0x000fe200078e0002 */
[----:B--2---:R0:W-:Y:S01]  /*edb0*/  STS.U16 [R0+UR5+0x23400], R80 ;  /* 0x0234005000007988 */ /* 0x0041e20008000405 */
[----:B----4-:R-:W-:-:S06]  /*edc0*/  PRMT R54, RZ, 0x7610, R54 ;  /* 0x00007610ff367816 */ /* 0x010fcc0000000036 */
[----:B------:R-:W2:Y:S01]  /*edd0*/  @P0 LDG.E.U16 R54, desc[UR16][R50.64] ;  /* 0x0000001032360981 */ /* 0x000ea2000c1e1500 */
[----:B------:R-:W-:-:S06]  /*ede0*/  PRMT R81, RZ, 0x7610, R81 ;  /* 0x00007610ff517816 */ /* 0x000fcc0000000051 */
[----:B------:R-:W3:Y:S04]  /*edf0*/  @P0 LDG.E.U16 R81, desc[UR16][R16.64] ;  /* 0x0000001010510981 */ /* 0x000ee8000c1e1500 */
[----:B------:R-:W4:Y:S04]  /*ee00*/  LDL.LU.64 R50, [R1+0x1250] ;  /* 0x0012500001327983 */ /* 0x000f280000300a00 */
[----:B------:R-:W5:Y:S04]  /*ee10*/  LDL.LU R2, [R1+0x1248] ;  /* 0x0012480001027983 */ /* 0x000f680000300800 */
[----:B------:R-:W2:Y:S04]  /*ee20*/  LDL.LU.64 R16, [R1+0x1240] ;  /* 0x0012400001107983 */ /* 0x000ea80000300a00 */
[----:B0-----:R-:W2:Y:S04]  /*ee30*/  LDL.LU R80, [R1+0x1238] ;  /* 0x0012380001507983 */ /* 0x001ea80000300800 */
[----:B------:R0:W-:Y:S01]  /*ee40*/  STS.U16 [R0+UR5+0x23800], R93 ;  /* 0x0238005d00007988 */ /* 0x0001e20008000405 */
[----:B--2---:R-:W-:-:S06]  /*ee50*/  PRMT R80, RZ, 0x7610, R80 ;  /* 0x00007610ff507816 */ /* 0x004fcc0000000050 */
[----:B------:R-:W2:Y:S04]  /*ee60*/  @P0 LDG.E.U16 R80, desc[UR16][R48.64] ;  /* 0x0000001030500981 */ /* 0x000ea8000c1e1500 */
[----:B------:R-:W2:Y:S04]  /*ee70*/  LDL.LU.64 R48, [R1+0x1230] ;  /* 0x0012300001307983 */ /* 0x000ea80000300a00 */
[----:B0-----:R-:W2:Y:S04]  /*ee80*/  LDL.LU R93, [R1+0x122c] ;  /* 0x00122c00015d7983 */ /* 0x001ea80000300800 */
[----:B------:R0:W-:Y:S02]  /*ee90*/  STS.U16 [R0+UR5+0x23c00], R92 ;  /* 0x023c005c00007988 */ /* 0x0001e40008000405 */
[----:B0-----:R-:W-:-:S06]  /*eea0*/  PRMT R92, RZ, 0x7610, R92 ;  /* 0x00007610ff5c7816 */ /* 0x001fcc000000005c */
[----:B------:R-:W3:Y:S01]  /*eeb0*/  @P0 LDG.E.U16 R92, desc[UR16][R14.64] ;  /* 0x000000100e5c0981 */ /* 0x000ee2000c1e1500 */
[----:B--2---:R-:W-:-:S06]  /*eec0*/  PRMT R93, RZ, 0x7610, R93 ;  /* 0x00007610ff5d7816 */ /* 0x004fcc000000005d */
[----:B------:R0:W2:Y:S02]  /*eed0*/  @P0 LDG.E.U16 R93, desc[UR16][R22.64] ;  /* 0x00000010165d0981 */ /* 0x0000a4000c1e1500 */
[----:B0-----:R-:W-:Y:S02]  /*eee0*/  LOP3.LUT R23, R0, 0x20, RZ, 0x3c, !PT ;  /* 0x0000002000177812 */ /* 0x001fe400078e3cff */
[----:B------:R0:W5:Y:S04]  /*eef0*/  LDL.LU R22, [R1+0x1228] ;  /* 0x0012280001167983 */ /* 0x0001680000300800 */
[----:B------:R1:W-:Y:S04]  /*ef00*/  STS.U16 [R23+UR5+0x20100], R3 ;  /* 0x0201000317007988 */ /* 0x0003e80008000405 */
[----:B------:R-:W4:Y:S01]  /*ef10*/  LDL.LU.64 R14, [R1+0x1220] ;  /* 0x00122000010e7983 */ /* 0x000f220000300a00 */
[----:B-1----:R-:W-:-:S03]  /*ef20*/  PRMT R3, RZ, 0x7610, R3 ;  /* 0x00007610ff037816 */ /* 0x002fc60000000003 */
[----:B------:R1:W-:Y:S04]  /*ef30*/  STS.U16 [R23+UR5+0x20500], R54 ;  /* 0x0205003617007988 */ /* 0x0003e80008000405 */
[----:B---3--:R3:W-:Y:S04]  /*ef40*/  STS.U16 [R23+UR5+0x20900], R81 ;  /* 0x0209005117007988 */ /* 0x0087e80008000405 */
[----:B------:R-:W4:Y:S04]  /*ef50*/  @P0 LDG.E.U16 R3, desc[UR16][R90.64] ;  /* 0x000000105a030981 */ /* 0x000f28000c1e1500 */
[----:B-1----:R-:W4:Y:S04]  /*ef60*/  LDL.LU R54, [R1+0x1218] ;  /* 0x0012180001367983 */ /* 0x002f280000300800 */
[----:B------:R-:W4:Y:S04]  /*ef70*/  LDL.LU.64 R90, [R1+0x1210] ;  /* 0x00121000015a7983 */ /* 0x000f280000300a00 */
[----:B---3--:R-:W3:Y:S04]  /*ef80*/  LDL.LU R81, [R1+0x1208] ;  /* 0x0012080001517983 */ /* 0x008ee80000300800 */
[----:B------:R1:W-:Y:S04]  /*ef90*/  STS.U16 [R23+UR5+0x20d00], R80 ;  /* 0x020d005017007988 */ /* 0x0003e80008000405 */
[----:B--2---:R2:W-:Y:S01]  /*efa0*/  STS.U16 [R23+UR5+0x21100], R93 ;  /* 0x0211005d17007988 */ /* 0x0045e20008000405 */
[----:B----4-:R-:W-:-:S06]  /*efb0*/  PRMT R54, RZ, 0x7610, R54 ;  /* 0x00007610ff367816 */ /* 0x010fcc0000000036 */
[----:B------:R-:W4:Y:S01]  /*efc0*/  @P0 LDG.E.U16 R54, desc[UR16][R4.64] ;  /* 0x0000001004360981 */ /* 0x000f22000c1e1500 */
[----:B---3--:R-:W-:-:S03]  /*efd0*/  PRMT R81, RZ, 0x7610, R81 ;  /* 0x00007610ff517816 */ /* 0x008fc60000000051 */
[----:B------:R0:W5:Y:S04]  /*efe0*/  LDL.LU.64 R4, [R1+0x1200] ;  /* 0x0012000001047983 */ /* 0x0001680000300a00 */
[----:B-1----:R-:W3:Y:S04]  /*eff0*/  LDL.LU R80, [R1+0x11f8] ;  /* 0x0011f80001507983 */ /* 0x002ee80000300800 */
[----:B------:R-:W3:Y:S04]  /*f000*/  @P0 LDG.E.U16 R81, desc[UR16][R6.64] ;  /* 0x0000001006510981 */ /* 0x000ee8000c1e1500 */
[----:B------:R0:W5:Y:S04]  /*f010*/  LDL.LU.64 R6, [R1+0x11f0] ;  /* 0x0011f00001067983 */ /* 0x0001680000300a00 */
[----:B--2---:R-:W2:Y:S04]  /*f020*/  LDL.LU R93, [R1+0x11e8] ;  /* 0x0011e800015d7983 */ /* 0x004ea80000300800 */
[----:B------:R1:W-:Y:S04]  /*f030*/  STS.U16 [R23+UR5+0x21500], R92 ;  /* 0x0215005c17007988 */ /* 0x0003e80008000405 */
[----:B------:R0:W-:Y:S01]  /*f040*/  STS.U16 [R23+UR5+0x21900], R3 ;  /* 0x0219000317007988 */ /* 0x0001e20008000405 */
[----:B-1----:R-:W-:-:S02]  /*f050*/  PRMT R92, RZ, 0x7610, R92 ;  /* 0x00007610ff5c7816 */ /* 0x002fc4000000005c */
[----:B0-----:R-:W-:-:S04]  /*f060*/  PRMT R3, RZ, 0x7610, R3 ;  /* 0x00007610ff037816 */ /* 0x001fc80000000003 */
[----:B------:R-:W2:Y:S04]  /*f070*/  @P0 LDG.E.U16 R92, desc[UR16][R84.64] ;  /* 0x00000010545c0981 */ /* 0x000ea8000c1e1500 */
[----:B------:R-:W2:Y:S04]  /*f080*/  @P0 LDG.E.U16 R3, desc[UR16][R82.64] ;  /* 0x0000001052030981 */ /* 0x000ea8000c1e1500 */
[----:B----4-:R0:W-:Y:S01]  /*f090*/  STS.U16 [R23+UR5+0x21d00], R54 ;  /* 0x021d003617007988 */ /* 0x0101e20008000405 */
[----:B---3--:R-:W-:-:S06]  /*f0a0*/  PRMT R80, RZ, 0x7610, R80 ;  /* 0x00007610ff507816 */ /* 0x008fcc0000000050 */
[----:B------:R-:W3:Y:S01]  /*f0b0*/  @P0 LDG.E.U16 R80, desc[UR16][R8.64] ;  /* 0x0000001008500981 */ /* 0x000ee2000c1e1500 */
[----:B--2---:R-:W-:-:S03]  /*f0c0*/  PRMT R93, RZ, 0x7610, R93 ;  /* 0x00007610ff5d7816 */ /* 0x004fc6000000005d */
[----:B------:R1:W5:Y:S04]  /*f0d0*/  LDL.LU.64 R8, [R1+0x11e0] ;  /* 0x0011e00001087983 */ /* 0x0003680000300a00 */
[----:B------:R-:W2:Y:S04]  /*f0e0*/  @P0 LDG.E.U16 R93, desc[UR16][R10.64] ;  /* 0x000000100a5d0981 */ /* 0x000ea8000c1e1500 */
[----:B------:R4:W-:Y:S04]  /*f0f0*/  STS.U16 [R23+UR5+0x22100], R81 ;  /* 0x0221005117007988 */ /* 0x0009e80008000405 */
[----:B------:R1:W5:Y:S04]  /*f100*/  LDL.LU.64 R10, [R1+0x11d8] ;  /* 0x0011d800010a7983 */ /* 0x0003680000300a00 */
[----:B------:R1:W5:Y:S04]  /*f110*/  LDL.LU.64 R82, [R1+0x11d0] ;  /* 0x0011d00001527983 */ /* 0x0003680000300a00 */
[----:B0-----:R-:W2:Y:S04]  /*f120*/  LDL.LU R54, [R1+0x11c8] ;  /* 0x0011c80001367983 */ /* 0x001ea80000300800 */
[----:B------:R1:W5:Y:S04]  /*f130*/  LDL.LU.64 R84, [R1+0x11c0] ;  /* 0x0011c00001547983 */ /* 0x0003680000300a00 */
[----:B----4-:R-:W4:Y:S04]  /*f140*/  LDL.LU R81, [R1+0x11b8] ;  /* 0x0011b80001517983 */ /* 0x010f280000300800 */
[----:B---3--:R0:W-:Y:S01]  /*f150*/  STS.U16 [R23+UR5+0x22500], R80 ;  /* 0x0225005017007988 */ /* 0x0081e20008000405 */
[----:B----4-:R-:W-:-:S06]  /*f160*/  PRMT R81, RZ, 0x7610, R81 ;  /* 0x00007610ff517816 */ /* 0x010fcc0000000051 */
[----:B------:R-:W3:Y:S04]  /*f170*/  @P0 LDG.E.U16 R81, desc[UR16][R86.64] ;  /* 0x0000001056510981 */ /* 0x000ee8000c1e1500 */
[----:B------:R1:W5:Y:S04]  /*f180*/  LDL.LU.64 R86, [R1+0x11b0] ;  /* 0x0011b00001567983 */ /* 0x0003680000300a00 */
[----:B0-----:R-:W4:Y:S04]  /*f190*/  LDL.LU R80, [R1+0x11a8] ;  /* 0x0011a80001507983 */ /* 0x001f280000300800 */
[----:B--2---:R0:W-:Y:S01]  /*f1a0*/  STS.U16 [R23+UR5+0x22900], R93 ;  /* 0x0229005d17007988 */ /* 0x0041e20008000405 */
[----:B----4-:R-:W-:-:S06]  /*f1b0*/  PRMT R80, RZ, 0x7610, R80 ;  /* 0x00007610ff507816 */ /* 0x010fcc0000000050 */
[----:B------:R-:W2:Y:S04]  /*f1c0*/  @P0 LDG.E.U16 R80, desc[UR16][R88.64] ;  /* 0x0000001058500981 */ /* 0x000ea8000c1e1500 */
[----:B------:R1:W5:Y:S04]  /*f1d0*/  LDL.LU.64 R88, [R1+0x11a0] ;  /* 0x0011a00001587983 */ /* 0x0003680000300a00 */
[----:B0-----:R-:W4:Y:S01]  /*f1e0*/  LDL.LU R93, [R1+0x1198] ;  /* 0x00119800015d7983 */ /* 0x001f220000300800 */
[----:B------:R-:W-:-:S03]  /*f1f0*/  PRMT R54, RZ, 0x7610, R54 ;  /* 0x00007610ff367816 */ /* 0x000fc60000000036 */
[----:B------:R0:W-:Y:S04]  /*f200*/  STS.U16 [R23+UR5+0x22d00], R3 ;  /* 0x022d000317007988 */ /* 0x0001e80008000405 */
[----:B------:R-:W2:Y:S01]  /*f210*/  @P0 LDG.E.U16 R54, desc[UR16][R16.64] ;  /* 0x0000001010360981 */ /* 0x000ea2000c1e1500 */
[----:B0-----:R-:W-:-:S03]  /*f220*/  PRMT R3, RZ, 0x7610, R3 ;  /* 0x00007610ff037816 */ /* 0x001fc60000000003 */
[----:B------:R-:W-:Y:S04]  /*f230*/  STS.U16 [R23+UR5+0x23100], R92 ;  /* 0x0231005c17007988 */ /* 0x000fe80008000405 */
[----:B------:R-:W2:Y:S04]  /*f240*/  @P0 LDG.E.U16 R3, desc[UR16][R14.64] ;  /* 0x000000100e030981 */ /* 0x000ea8000c1e1500 */
[----:B---3--:R0:W-:Y:S01]  /*f250*/  STS.U16 [R23+UR5+0x23500], R81 ;  /* 0x0235005117007988 */ /* 0x0081e20008000405 */
[----:B----4-:R-:W-:-:S06]  /*f260*/  PRMT R93, RZ, 0x7610, R93 ;  /* 0x00007610ff5d7816 */ /* 0x010fcc000000005d */
[----:B------:R-:W3:Y:S04]  /*f270*/  @P0 LDG.E.U16 R93, desc[UR16][R12.64] ;  /* 0x000000100c5d0981 */ /* 0x000ee8000c1e1500 */
[----:B------:R1:W5:Y:S04]  /*f280*/  LDL.LU.64 R12, [R1+0x1190] ;  /* 0x00119000010c7983 */ /* 0x0003680000300a00 */
[----:B------:R1:W5:Y:S04]  /*f290*/  LDL.LU.64 R14, [R1+0x1188] ;  /* 0x00118800010e7983 */ /* 0x0003680000300a00 */
        /* <DEDUP_REMOVED lines=8> */
[----:B---3--:R0:W-:Y:S04]  /*f320*/  STS.U16 [R23+UR5+0x23d00], R93 ;  /* 0x023d005d17007988 */ /* 0x0081e80008000405 */
[----:B------:R-:W3:Y:S01]  /*f330*/  @P0 LDG.E.U16 R92, desc[UR16][R24.64] ;  /* 0x00000010185c0981 */ /* 0x000ee2000c1e1500 */
[----:B0-----:R-:W-:-:S05]  /*f340*/  LOP3.LUT R93, R0, 0x40, RZ, 0x3c, !PT ;  /* 0x00000040005d7812 */ /* 0x001fca00078e3cff */
[----:B------:R0:W-:Y:S04]  /*f350*/  STS.U16 [R93+UR5+0x20200], R3 ;  /* 0x020200035d007988 */ /* 0x0001e80008000405 */
[----:B------:R1:W-:Y:S01]  /*f360*/  STS.U16 [R93+UR5+0x20600], R54 ;  /* 0x020600365d007988 */ /* 0x0003e20008000405 */
[----:B0-----:R-:W-:-:S06]  /*f370*/  PRMT R3, RZ, 0x7610, R3 ;  /* 0x00007610ff037816 */ /* 0x001fcc0000000003 */
[----:B------:R-:W2:Y:S01]  /*f380*/  @P0 LDG.E.U16 R3, desc[UR16][R26.64] ;  /* 0x000000101a030981 */ /* 0x000ea2000c1e1500 */
[----:B----4-:R-:W-:-:S06]  /*f390*/  PRMT R80, RZ, 0x7610, R80 ;  /* 0x00007610ff507816 */ /* 0x010fcc0000000050 */
[----:B------:R-:W4:Y:S04]  /*f3a0*/  @P0 LDG.E.U16 R80, desc[UR16][R20.64] ;  /* 0x0000001014500981 */ /* 0x000f28000c1e1500 */
[----:B------:R0:W5:Y:S04]  /*f3b0*/  LDL.LU.64 R20, [R1+0x1160] ;  /* 0x0011600001147983 */ /* 0x0001680000300a00 */
[----:B------:R0:W5:Y:S04]  /*f3c0*/  LDL.LU R23, [R1+0x1158] ;  /* 0x0011580001177983 */ /* 0x0001680000300800 */
[----:B------:R0:W5:Y:S04]  /*f3d0*/  LDL.LU.64 R24, [R1+0x1150] ;  /* 0x0011500001187983 */ /* 0x0001680000300a00 */
[----:B-1----:R-:W3:Y:S04]  /*f3e0*/  LDL.LU R54, [R1+0x1148] ;  /* 0x0011480001367983 */ /* 0x002ee80000300800 */
[----:B------:R0:W5:Y:S04]  /*f3f0*/  LDL.LU.64 R26, [R1+0x1140] ;  /* 0x00114000011a7983 */ /* 0x0001680000300a00 */
[----:B--2---:R1:W-:Y:S04]  /*f400*/  STS.U16 [R93+UR5+0x20a00], R81 ;  /* 0x020a00515d007988 */ /* 0x0043e80008000405 */
[----:B-1----:R-:W2:Y:S04]  /*f410*/  LDL.LU R81, [R1+0x1138] ;  /* 0x0011380001517983 */ /* 0x002ea80000300800 */
[----:B----4-:R1:W-:Y:S01]  /*f420*/  STS.U16 [R93+UR5+0x20e00], R80 ;  /* 0x020e00505d007988 */ /* 0x0103e20008000405 */
[----:B---3--:R-:W-:-:S06]  /*f430*/  PRMT R54, RZ, 0x7610, R54 ;  /* 0x00007610ff367816 */ /* 0x008fcc0000000036 */
[----:B------:R-:W3:Y:S04]  /*f440*/  @P0 LDG.E.U16 R54, desc[UR16][R28.64] ;  /* 0x000000101c360981 */ /* 0x000ee8000c1e1500 */
[----:B------:R0:W5:Y:S04]  /*f450*/  LDL.LU.64 R28, [R1+0x1130] ;  /* 0x00113000011c7983 */ /* 0x0001680000300a00 */
[----:B-1----:R-:W4:Y:S01]  /*f460*/  LDL.LU R80, [R1+0x1128] ;  /* 0x0011280001507983 */ /* 0x002f220000300800 */
[----:B--2---:R-:W-:-:S06]  /*f470*/  PRMT R81, RZ, 0x7610, R81 ;  /* 0x00007610ff517816 */ /* 0x004fcc0000000051 */
[----:B------:R-:W2:Y:S04]  /*f480*/  @P0 LDG.E.U16 R81, desc[UR16][R30.64] ;  /* 0x000000101e510981 */ /* 0x000ea8000c1e1500 */
[----:B------:R1:W-:Y:S04]  /*f490*/  STS.U16 [R93+UR5+0x21200], R92 ;  /* 0x0212005c5d007988 */ /* 0x0003e80008000405 */
[----:B------:R0:W-:Y:S04]  /*f4a0*/  STS.U16 [R93+UR5+0x21600], R3 ;  /* 0x021600035d007988 */ /* 0x0001e80008000405 */
[----:B------:R0:W5:Y:S01]  /*f4b0*/  LDL.LU.64 R30, [R1+0x1120] ;  /* 0x00112000011e7983 */ /* 0x0001620000300a00 */
[----:B-1----:R-:W-:-:S06]  /*f4c0*/  PRMT R92, RZ, 0x7610, R92 ;  /* 0x00007610ff5c7816 */ /* 0x002fcc000000005c */
[----:B------:R-:W2:Y:S01]  /*f4d0*/  @P0 LDG.E.U16 R92, desc[UR16][R34.64] ;  /* 0x00000010225c0981 */ /* 0x000ea2000c1e1500 */
[----:B0-----:R-:W-:-:S06]  /*f4e0*/  PRMT R3, RZ, 0x7610, R3 ;  /* 0x00007610ff037816 */ /* 0x001fcc0000000003 */
[----:B------:R-:W2:Y:S04]  /*f4f0*/  @P0 LDG.E.U16 R3, desc[UR16][R36.64] ;  /* 0x0000001024030981 */ /* 0x000ea8000c1e1500 */
[----:B---3--:R0:W-:Y:S01]  /*f500*/  STS.U16 [R93+UR5+0x21a00], R54 ;  /* 0x021a00365d007988 */ /* 0x0081e20008000405 */
[----:B----4-:R-:W-:-:S06]  /*f510*/  PRMT R80, RZ, 0x7610, R80 ;  /* 0x00007610ff507816 */ /* 0x010fcc0000000050 */
[----:B------:R-:W3:Y:S04]  /*f520*/  @P0 LDG.E.U16 R80, desc[UR16][R32.64] ;  /* 0x0000001020500981 */ /* 0x000ee8000c1e1500 */
[----:B------:R1:W5:Y:S04]  /*f530*/  LDL.LU.64 R32, [R1+0x1118] ;  /* 0x0011180001207983 */ /* 0x0003680000300a00 */
[----:B------:R1:W5:Y:S04]  /*f540*/  LDL.LU.64 R34, [R1+0x1110] ;  /* 0x0011100001227983 */ /* 0x0003680000300a00 */
[----:B0-----:R-:W4:Y:S04]  /*f550*/  LDL.LU R54, [R1+0x1108] ;  /* 0x0011080001367983 */ /* 0x001f280000300800 */
[----:B------:R1:W5:Y:S04]  /*f560*/  LDL.LU.64 R36, [R1+0x1100] ;  /* 0x0011000001247983 */ /* 0x0003680000300a00 */
[----:B--2---:R0:W-:Y:S04]  /*f570*/  STS.U16 [R93+UR5+0x21e00], R81 ;  /* 0x021e00515d007988 */ /* 0x0041e80008000405 */
[----:B0-----:R-:W2:Y:S04]  /*f580*/  LDL.LU R81, [R1+0x10f8] ;  /* 0x0010f80001517983 */ /* 0x001ea80000300800 */
[----:B---3--:R0:W-:Y:S01]  /*f590*/  STS.U16 [R93+UR5+0x22200], R80 ;  /* 0x022200505d007988 */ /* 0x0081e20008000405 */
[----:B----4-:R-:W-:-:S06]  /*f5a0*/  PRMT R54, RZ, 0x7610, R54 ;  /* 0x00007610ff367816 */ /* 0x010fcc0000000036 */
[----:B------:R-:W3:Y:S04]  /*f5b0*/  @P0 LDG.E.U16 R54, desc[UR16][R38.64] ;  /* 0x0000001026360981 */ /* 0x000ee8000c1e1500 */
[----:B------:R1:W5:Y:S04]  /*f5c0*/  LDL.LU.64 R38, [R1+0x10f0] ;  /* 0x0010f00001267983 */ /* 0x0003680000300a00 */
[----:B0-----:R-:W4:Y:S01]  /*f5d0*/  LDL.LU R80, [R1+0x10e8] ;  /* 0x0010e80001507983 */ /* 0x001f220000300800 */
[----:B--2---:R-:W-:-:S06]  /*f5e0*/  PRMT R81, RZ, 0x7610, R81 ;  /* 0x00007610ff517816 */ /* 0x004fcc0000000051 */
[----:B------:R-:W2:Y:S04]  /*f5f0*/  @P0 LDG.E.U16 R81, desc[UR16][R40.64] ;  /* 0x0000001028510981 */ /* 0x000ea8000c1e1500 */
[----:B------:R0:W-:Y:S04]  /*f600*/  STS.U16 [R93+UR5+0x22600], R92 ;  /* 0x0226005c5d007988 */ /* 0x0001e80008000405 */
[----:B------:R1:W-:Y:S04]  /*f610*/  STS.U16 [R93+UR5+0x22a00], R3 ;  /* 0x022a00035d007988 */ /* 0x0003e80008000405 */
[----:B------:R2:W5:Y:S01]  /*f620*/  LDL.LU.64 R40, [R1+0x10e0] ;  /* 0x0010e00001287983 */ /* 0x0005620000300a00 */
[----:B0-----:R-:W-:-:S02]  /*f630*/  PRMT R92, RZ, 0x7610, R92 ;  /* 0x00007610ff5c7816 */ /* 0x001fc4000000005c */
[----:B-1----:R-:W-:-:S04]  /*f640*/  PRMT R3, RZ, 0x7610, R3 ;  /* 0x00007610ff037816 */ /* 0x002fc80000000003 */
[----:B------:R-:W2:Y:S04]  /*f650*/  @P0 LDG.E.U16 R92, desc[UR16][R44.64] ;  /* 0x000000102c5c0981 */ /* 0x000ea8000c1e1500 */
[----:B------:R-:W2:Y:S04]  /*f660*/  @P0 LDG.E.U16 R3, desc[UR16][R46.64] ;  /* 0x000000102e030981 */ /* 0x000ea8000c1e1500 */
[----:B---3--:R0:W-:Y:S01]  /*f670*/  STS.U16 [R93+UR5+0x22e00], R54 ;  /* 0x022e00365d007988 */ /* 0x0081e20008000405 */
[----:B----4-:R-:W-:-:S06]  /*f680*/  PRMT R80, RZ, 0x7610, R80 ;  /* 0x00007610ff507816 */ /* 0x010fcc0000000050 */
[----:B------:R-:W3:Y:S04]  /*f690*/  @P0 LDG.E.U16 R80, desc[UR16][R42.64] ;  /* 0x000000102a500981 */ /* 0x000ee8000c1e1500 */
[----:B--2---:R1:W-:Y:S04]  /*f6a0*/  STS.U16 [R93+UR5+0x23200], R81 ;  /* 0x023200515d007988 */ /* 0x0043e80008000405 */
[----:B------:R2:W5:Y:S04]  /*f6b0*/  LDL.LU.64 R42, [R1+0x10d8] ;  /* 0x0010d800012a7983 */ /* 0x0005680000300a00 */
[----:B------:R2:W5:Y:S04]  /*f6c0*/  LDL.LU.64 R44, [R1+0x10d0] ;  /* 0x0010d000012c7983 */ /* 0x0005680000300a00 */
[----:B0-----:R2:W5:Y:S04]  /*f6d0*/  LDL.LU R54, [R1+0x10c8] ;  /* 0x0010c80001367983 */ /* 0x0015680000300800 */
[----:B------:R2:W5:Y:S04]  /*f6e0*/  LDL.LU.64 R46, [R1+0x10c0] ;  /* 0x0010c000012e7983 */ /* 0x0005680000300a00 */
[----:B-1----:R-:W4:Y:S04]  /*f6f0*/  LDL.LU R81, [R1+0x10b8] ;  /* 0x0010b80001517983 */ /* 0x002f280000300800 */
[----:B---3--:R0:W-:Y:S01]  /*f700*/  STS.U16 [R93+UR5+0x23600], R80 ;  /* 0x023600505d007988 */ /* 0x0081e20008000405 */
[----:B----4-:R-:W-:-:S06]  /*f710*/  PRMT R81, RZ, 0x7610, R81 ;  /* 0x00007610ff517816 */ /* 0x010fcc0000000051 */
[----:B------:R-:W3:Y:S04]  /*f720*/  @P0 LDG.E.U16 R81, desc[UR16][R48.64] ;  /* 0x0000001030510981 */ /* 0x000ee8000c1e1500 */
[----:B------:R2:W5:Y:S04]  /*f730*/  LDL.LU.64 R48, [R1+0x10b0] ;  /* 0x0010b00001307983 */ /* 0x0005680000300a00 */
[----:B0-----:R-:W4:Y:S04]  /*f740*/  LDL.LU R80, [R1+0x10a8] ;  /* 0x0010a80001507983 */ /* 0x001f280000300800 */
[----:B------:R0:W-:Y:S04]  /*f750*/  STS.U16 [R93+UR5+0x23a00], R92 ;  /* 0x023a005c5d007988 */ /* 0x0001e80008000405 */
[----:B------:R1:W-:Y:S01]  /*f760*/  STS.U16 [R93+UR5+0x23e00], R3 ;  /* 0x023e00035d007988 */ /* 0x0003e20008000405 */
[----:B0-----:R-:W-:-:S02]  /*f770*/  PRMT R92, RZ, 0x7610, R92 ;  /* 0x00007610ff5c7816 */ /* 0x001fc4000000005c */
[----:B-1----:R-:W-:Y:S02]  /*f780*/  LOP3.LUT R93, R0, 0x60, RZ, 0x3c, !PT ;  /* 0x00000060005d7812 */ /* 0x002fe400078e3cff */
[----:B------:R-:W-:Y:S02]  /*f790*/  PRMT R3, RZ, 0x7610, R3 ;  /* 0x00007610ff037816 */ /* 0x000fe40000000003 */
[----:B------:R-:W2:Y:S04]  /*f7a0*/  @P0 LDG.E.U16 R92, desc[UR16][R52.64] ;  /* 0x00000010345c0981 */ /* 0x000ea8000c1e1500 */
[----:B------:R0:W-:Y:S04]  /*f7b0*/  STS.U16 [R93+UR5+0x23f00], R55 ;  /* 0x023f00375d007988 */ /* 0x0001e80008000405 */
[----:B------:R-:W2:Y:S04]  /*f7c0*/  @P0 LDG.E.U16 R3, desc[UR16][R56.64] ;  /* 0x0000001038030981 */ /* 0x000ea8000c1e1500 */
[----:B---3--:R1:W-:Y:S01]  /*f7d0*/  STS.U16 [R93+UR5+0x20300], R81 ;  /* 0x020300515d007988 */ /* 0x0083e20008000405 */
[----:B----4-:R-:W-:-:S06]  /*f7e0*/  PRMT R80, RZ, 0x7610, R80 ;  /* 0x00007610ff507816 */ /* 0x010fcc0000000050 */
[----:B------:R-:W3:Y:S04]  /*f7f0*/  @P0 LDG.E.U16 R80, desc[UR16][R50.64] ;  /* 0x0000001032500981 */ /* 0x000ee8000c1e1500 */
[----:B------:R4:W5:Y:S04]  /*f800*/  LDL.LU.64 R50, [R1+0x10a0] ;  /* 0x0010a00001327983 */ /* 0x0009680000300a00 */
[----:B------:R4:W5:Y:S04]  /*f810*/  LDL.LU.64 R52, [R1+0x1098] ;  /* 0x0010980001347983 */ /* 0x0009680000300a00 */
[----:B0-----:R4:W5:Y:S04]  /*f820*/  LDL.LU R55, [R1+0x1090] ;  /* 0x0010900001377983 */ /* 0x0019680000300800 */
[----:B------:R4:W5:Y:S04]  /*f830*/  LDL.LU.64 R56, [R1+0x1088] ;  /* 0x0010880001387983 */ /* 0x0009680000300a00 */
[----:B-1----:R-:W2:Y:S04]  /*f840*/  LDL.LU R81, [R1+0x1080] ;  /* 0x0010800001517983 */ /* 0x002ea80000300800 */
[----:B---3--:R0:W-:Y:S01]  /*f850*/  STS.U16 [R93+UR5+0x20700], R80 ;  /* 0x020700505d007988 */ /* 0x0081e20008000405 */
[----:B--2---:R-:W-:-:S06]  /*f860*/  PRMT R81, RZ, 0x7610, R81 ;  /* 0x00007610ff517816 */ /* 0x004fcc0000000051 */
[----:B------:R-:W2:Y:S04]  /*f870*/  @P0 LDG.E.U16 R81, desc[UR16][R58.64] ;  /* 0x000000103a510981 */ /* 0x000ea8000c1e1500 */
[----:B------:R4:W5:Y:S04]  /*f880*/  LDL.LU.64 R58, [R1+0x1078] ;  /* 0x00107800013a7983 */ /* 0x0009680000300a00 */
[----:B0-----:R-:W3:Y:S04]  /*f890*/  LDL.LU R80, [R1+0x1070] ;  /* 0x0010700001507983 */ /* 0x001ee80000300800 */
[----:B------:R0:W-:Y:S04]  /*f8a0*/  STS.U16 [R93+UR5+0x20b00], R92 ;  /* 0x020b005c5d007988 */ /* 0x0001e80008000405 */
[----:B------:R1:W-:Y:S01]  /*f8b0*/  STS.U16 [R93+UR5+0x20f00], R3 ;  /* 0x020f00035d007988 */ /* 0x0003e20008000405 */
[----:B0-----:R-:W-:-:S02]  /*f8c0*/  PRMT R92, RZ, 0x7610, R92 ;  /* 0x00007610ff5c7816 */ /* 0x001fc4000000005c */
[----:B-1----:R-:W-:-:S04]  /*f8d0*/  PRMT R3, RZ, 0x7610, R3 ;  /* 0x00007610ff037816 */ /* 0x002fc80000000003 */
[----:B------:R-:W4:Y:S04]  /*f8e0*/  @P0 LDG.E.U16 R92, desc[UR16][R62.64] ;  /* 0x000000103e5c0981 */ /* 0x000f28000c1e1500 */
[----:B------:R-:W4:Y:S04]  /*f8f0*/  @P0 LDG.E.U16 R3, desc[UR16][R64.64] ;  /* 0x0000001040030981 */ /* 0x000f28000c1e1500 */
[----:B--2---:R0:W-:Y:S01]  /*f900*/  STS.U16 [R93+UR5+0x21300], R81 ;  /* 0x021300515d007988 */ /* 0x0041e20008000405 */
[----:B---3--:R-:W-:-:S06]  /*f910*/  PRMT R80, RZ, 0x7610, R80 ;  /* 0x00007610ff507816 */ /* 0x008fcc0000000050 */
[----:B------:R-:W2:Y:S04]  /*f920*/  @P0 LDG.E.U16 R80, desc[UR16][R60.64] ;  /* 0x000000103c500981 */ /* 0x000ea8000c1e1500 */
[----:B------:R1:W5:Y:S04]  /*f930*/  LDL.LU.64 R60, [R1+0x1068] ;  /* 0x00106800013c7983 */ /* 0x0003680000300a00 */
[----:B------:R1:W5:Y:S04]  /*f940*/  LDL.LU.64 R62, [R1+0x1060] ;  /* 0x00106000013e7983 */ /* 0x0003680000300a00 */
[----:B------:R1:W5:Y:S04]  /*f950*/  LDL.LU.64 R64, [R1+0x1058] ;  /* 0x0010580001407983 */ /* 0x0003680000300a00 */
[----:B0-----:R-:W3:Y:S04]  /*f960*/  LDL.LU R81, [R1+0x1050] ;  /* 0x0010500001517983 */ /* 0x001ee80000300800 */
[----:B--2---:R0:W-:Y:S01]  /*f970*/  STS.U16 [R93+UR5+0x21700], R80 ;  /* 0x021700505d007988 */ /* 0x0041e20008000405 */
[----:B---3--:R-:W-:-:S06]  /*f980*/  PRMT R81, RZ, 0x7610, R81 ;  /* 0x00007610ff517816 */ /* 0x008fcc0000000051 */
[----:B------:R-:W2:Y:S04]  /*f990*/  @P0 LDG.E.U16 R81, desc[UR16][R76.64] ;  /* 0x000000104c510981 */ /* 0x000ea8000c1e1500 */
[----:B------:R-:W3:Y:S04]  /*f9a0*/  LDL.LU.64 R76, [R1+0x1048] ;  /* 0x00104800014c7983 */ /* 0x000ee80000300a00 */
[----:B0-----:R-:W3:Y:S04]  /*f9b0*/  LDL.LU R80, [R1+0x1040] ;  /* 0x0010400001507983 */ /* 0x001ee80000300800 */
[----:B----4-:R-:W-:Y:S04]  /*f9c0*/  STS.U16 [R93+UR5+0x21b00], R92 ;  /* 0x021b005c5d007988 */ /* 0x010fe80008000405 */
[----:B------:R-:W-:Y:S04]  /*f9d0*/  STS.U16 [R93+UR5+0x21f00], R3 ;  /* 0x021f00035d007988 */ /* 0x000fe80008000405 */
[----:B--2---:R0:W-:Y:S01]  /*f9e0*/  STS.U16 [R93+UR5+0x22300], R81 ;  /* 0x022300515d007988 */ /* 0x0041e20008000405 */
[----:B---3--:R-:W-:-:S02]  /*f9f0*/  PRMT R76, RZ, 0x7610, R76 ;  /* 0x00007610ff4c7816 */ /* 0x008fc4000000004c */
[----:B------:R-:W-:Y:S02]  /*fa00*/  PRMT R77, RZ, 0x7610, R77 ;  /* 0x00007610ff4d7816 */ /* 0x000fe4000000004d */
[----:B------:R-:W-:Y:S02]  /*fa10*/  PRMT R80, RZ, 0x7610, R80 ;  /* 0x00007610ff507816 */ /* 0x000fe40000000050 */
[----:B------:R-:W2:Y:S04]  /*fa20*/  @P0 LDG.E.U16 R76, desc[UR16][R66.64] ;  /* 0x00000010424c0981 */ /* 0x000ea8000c1e1500 */
[----:B------:R-:W3:Y:S04]  /*fa30*/  @P0 LDG.E.U16 R77, desc[UR16][R68.64] ;  /* 0x00000010444d0981 */ /* 0x000ee8000c1e1500 */
[----:B------:R-:W4:Y:S04]  /*fa40*/  @P0 LDG.E.U16 R80, desc[UR16][R70.64] ;  /* 0x0000001046500981 */ /* 0x000f28000c1e1500 */
[----:B------:R1:W5:Y:S04]  /*fa50*/  LDL.LU.64 R66, [R1+0x1038] ;  /* 0x0010380001427983 */ /* 0x0003680000300a00 */
[----:B------:R1:W5:Y:S04]  /*fa60*/  LDL.LU.64 R68, [R1+0x1030] ;  /* 0x0010300001447983 */ /* 0x0003680000300a00 */
[----:B------:R1:W5:Y:S04]  /*fa70*/  LDL.LU.64 R70, [R1+0x1028] ;  /* 0x0010280001467983 */ /* 0x0003680000300a00 */
[----:B0-----:R-:W2:Y:S01]  /*fa80*/  LDL.LU R81, [R1+0x1020] ;  /* 0x0010200001517983 */ /* 0x001ea20000300800 */
[----:B------:R-:W-:-:S06]  /*fa90*/  PRMT R92, RZ, 0x7610, R92 ;  /* 0x00007610ff5c7816 */ /* 0x000fcc000000005c */
[----:B------:R-:W3:Y:S01]  /*faa0*/  @P0 LDG.E.U16 R92, desc[UR16][R74.64] ;  /* 0x000000104a5c0981 */ /* 0x000ee2000c1e1500 */
[----:B------:R-:W-:-:S06]  /*fab0*/  PRMT R3, RZ, 0x7610, R3 ;  /* 0x00007610ff037816 */ /* 0x000fcc0000000003 */
[----:B------:R-:W3:Y:S01]  /*fac0*/  @P0 LDG.E.U16 R3, desc[UR16][R78.64] ;  /* 0x000000104e030981 */ /* 0x000ee2000c1e1500 */
[----:B--2---:R-:W-:-:S06]  /*fad0*/  PRMT R81, RZ, 0x7610, R81 ;  /* 0x00007610ff517816 */ /* 0x004fcc0000000051 */
[----:B------:R-:W2:Y:S04]  /*fae0*/  @P0 LDG.E.U16 R81, desc[UR16][R72.64] ;  /* 0x0000001048510981 */ /* 0x000ea8000c1e1500 */
[----:B------:R0:W-:Y:S04]  /*faf0*/  STS.U16 [R93+UR5+0x22700], R76 ;  /* 0x0227004c5d007988 */ /* 0x0001e80008000405 */
[----:B---3--:R3:W-:Y:S04]  /*fb00*/  STS.U16 [R93+UR5+0x22b00], R77 ;  /* 0x022b004d5d007988 */ /* 0x0087e80008000405 */
[----:B----4-:R4:W-:Y:S04]  /*fb10*/  STS.U16 [R93+UR5+0x22f00], R80 ;  /* 0x022f00505d007988 */ /* 0x0109e80008000405 */
[----:B------:R1:W5:Y:S04]  /*fb20*/  LDL.LU.64 R72, [R1+0x1018] ;  /* 0x0010180001487983 */ /* 0x0003680000300a00 */
[----:B0-----:R1:W5:Y:S04]  /*fb30*/  LDL.LU R76, [R1+0x1010] ;  /* 0x00101000014c7983 */ /* 0x0013680000300800 */
[----:B------:R1:W5:Y:S04]  /*fb40*/  LDL.LU.64 R74, [R1+0x1008] ;  /* 0x00100800014a7983 */ /* 0x0003680000300a00 */
[----:B---3--:R1:W5:Y:S04]  /*fb50*/  LDL.LU R77, [R1+0x1000] ;  /* 0x00100000014d7983 */ /* 0x0083680000300800 */
[----:B------:R1:W5:Y:S04]  /*fb60*/  LDL.LU.64 R78, [R1+0xff8] ;  /* 0x000ff800014e7983 */ /* 0x0003680000300a00 */
[----:B----4-:R1:W5:Y:S01]  /*fb70*/  LDL.LU R80, [R1+0xff4] ;  /* 0x000ff40001507983 */ /* 0x0103620000300800 */
[----:B------:R-:W-:-:S02]  /*fb80*/  UIADD3 UR4, UPT, UPT, UR5, 0x10000, URZ ;  /* 0x0001000005047890 */ /* 0x000fc4000fffe0ff */
[----:B------:R-:W-:Y:S02]  /*fb90*/  UIADD3 UR9, UPT, UPT, UR5, 0x24000, URZ ;  /* 0x0002400005097890 */ /* 0x000fe4000fffe0ff */
[----:B------:R-:W-:Y:S02]  /*fba0*/  USHF.R.U32.HI UR4, URZ, 0x4, UR4 ;  /* 0x00000004ff047899 */ /* 0x000fe40008011604 */
[----:B------:R-:W-:Y:S02]  /*fbb0*/  USHF.R.U32.HI UR10, URZ, 0x4, UR9 ;  /* 0x00000004ff0a7899 */ /* 0x000fe40008011609 */
[----:B------:R-:W-:Y:S02]  /*fbc0*/  USGXT.U32 UR9, UR4, 0xe ;  /* 0x0000000e0409789a */ /* 0x000fe40008000000 */
[----:B------:R-:W-:Y:S02]  /*fbd0*/  USGXT.U32 UR10, UR10, 0xe ;  /* 0x0000000e0a0a789a */ /* 0x000fe40008000000 */
[----:B------:R-:W-:-:S02]  /*fbe0*/  UIADD3 UR12, UP1, UPT, UR9, 0x2000080, URZ ;  /* 0x02000080090c7890 */ /* 0x000fc4000ff3e0ff */
[----:B------:R-:W-:Y:S01]  /*fbf0*/  UIADD3 UR14, UP2, UPT, UR10, 0x2, URZ ;  /* 0x000000020a0e7890 */ /* 0x000fe2000ff5e0ff */
[----:B------:R-:W-:Y:S01]  /*fc00*/  UMOV UR13, URZ ;  /* 0x000000ff000d7c82 */ /* 0x000fe20008000000 */
[----:B------:R-:W-:Y:S01]  /*fc10*/  UMOV UR15, URZ ;  /* 0x000000ff000f7c82 */ /* 0x000fe20008000000 */
[----:B------:R-:W-:Y:S02]  /*fc20*/  UIADD3.X UR13, UPT, UPT, UR13, 0x40004040, URZ, UP1, !UPT ;  /* 0x400040400d0d7890 */ /* 0x000fe40008ffe4ff */
[----:B------:R-:W-:Y:S01]  /*fc30*/  UIADD3.X UR15, UPT, UPT, UR15, 0x40004040, URZ, UP2, !UPT ;  /* 0x400040400f0f7890 */ /* 0x000fe200097fe4ff */
[----:B------:R-:W-:Y:S01]  /*fc40*/  UMOV UR4, URZ ;  /* 0x000000ff00047c82 */ /* 0x000fe20008000000 */
[----:B--2---:R0:W-:Y:S04]  /*fc50*/  STS.U16 [R93+UR5+0x23300], R81 ;  /* 0x023300515d007988 */ /* 0x0041e80008000405 */
[----:B------:R2:W-:Y:S04]  /*fc60*/  STS.U16 [R93+UR5+0x23700], R92 ;  /* 0x0237005c5d007988 */ /* 0x0005e80008000405 */
[----:B0-----:R1:W5:Y:S01]  /*fc70*/  LDL.LU R81, [R1+0xff0] ;  /* 0x000ff00001517983 */ /* 0x0013620000300800 */
[----:B--2---:R-:W0:Y:S03]  /*fc80*/  LDC R92, c[0x0][0x3a0] ;  /* 0x0000e800ff5c7b82 */ /* 0x004e260000000800 */
[----:B------:R2:W-:Y:S01]  /*fc90*/  STS.U16 [R93+UR5+0x23b00], R3 ;  /* 0x023b00035d007988 */ /* 0x0005e20008000405 */
[----:B------:R3:W-:Y:S06]  /*fca0*/  MEMBAR.ALL.CTA ;  /* 0x0000000000007992 */ /* 0x0007ec0000008000 */
[----:B---3--:R-:W3:Y:S04]  /*fcb0*/  FENCE.VIEW.ASYNC.S ;  /* 0x00000000000073c6 */ /* 0x008ee80000000000 */
[----:B--2---:R1:W5:Y:S01]  /*fcc0*/  LDL.LU R93, [R1+0xfec] ;  /* 0x000fec00015d7983 */ /* 0x0043620000300800 */
[----:B0-----:R-:W-:-:S05]  /*fcd0*/  VIADD R92, R92, 0x3f ;  /* 0x0000003f5c5c7836 */ /* 0x001fca0000000000 */
[----:B------:R-:W-:-:S04]  /*fce0*/  SHF.R.S32.HI R3, RZ, 0x1f, R92 ;  /* 0x0000001fff037819 */ /* 0x000fc8000001145c */
[----:B------:R-:W-:-:S04]  /*fcf0*/  LEA.HI R3, R3, R92, RZ, 0x6 ;  /* 0x0000005c03037211 */ /* 0x000fc800078f30ff */
[----:B------:R-:W-:-:S04]  /*fd00*/  SHF.R.S32.HI R3, RZ, 0x6, R3 ;  /* 0x00000006ff037819 */ /* 0x000fc80000011403 */
[----:B------:R-:W-:-:S05]  /*fd10*/  VIMNMX R3, PT, PT, R3, 0x1, !PT ;  /* 0x0000000103037848 */ /* 0x000fca0007fe0100 */
[----:B------:R-:W-:-:S05]  /*fd20*/  VIADD R3, R3, 0xffffffff ;  /* 0xffffffff03037836 */ /* 0x000fca0000000000 */
[----:B------:R1:W-:Y:S01]  /*fd30*/  STL [R1+0xfe0], R3 ;  /* 0x000fe00301007387 */ /* 0x0003e20000100800 */
[----:B---3--:R-:W-:Y:S01]  /*fd40*/  BAR.SYNC.DEFER_BLOCKING 0x0 ;  /* 0x0000000000007b1d */ /* 0x008fe20000010000 */
[----:B------:R-:W-:Y:S01]  /*fd50*/  ISETP.LT.OR P0, PT, R92, 0x40, P3 ;  /* 0x000000405c00780c */ /* 0x000fe20001f01670 */
[----:B------:R-:W-:Y:S01]  /*fd60*/  IMAD.SHL.U32 R92, R90, 0x40, RZ ;  /* 0x000000405a5c7824 */ /* 0x000fe200078e00ff */
[----:B------:R-:W-:Y:S01]  /*fd70*/  ISETP.NE.U32.AND P2, PT, R3, RZ, PT ;  /* 0x000000ff0300720c */ /* 0x000fe20003f45070 */
[----:B------:R-:W-:-:S10]  /*fd80*/  IMAD.SHL.U32 R90, R91, 0x40, RZ ;  /* 0x000000405b5a7824 */ /* 0x000fd400078e00ff */
[----:B-1----:R-:W-:Y:S05]  /*fd90*/  @P0 BRA `(.L_x_6) ;  /* 0x00000004007c0947 */ /* 0x002fea0003800000 */
[----:B------:R-:W-:Y:S02]  /*fda0*/  USHF.R.U32.HI UR58, URZ, 0x4, UR5 ;  /* 0x00000004ff3a7899 */ /* 0x000fe40008011605 */
[----:B------:R-:W-:Y:S02]  /*fdb0*/  UIADD3 UR50, UPT, UPT, UR5, 0x20000, URZ ;  /* 0x0002000005327890 */ /* 0x000fe4000fffe0ff */
[----:B------:R-:W-:Y:S02]  /*fdc0*/  USGXT.U32 UR58, UR58, 0xe ;  /* 0x0000000e3a3a789a */ /* 0x000fe40008000000 */
[----:B------:R-:W-:Y:S02]  /*fdd0*/  USHF.R.U32.HI UR50, URZ, 0x4, UR50 ;  /* 0x00000004ff327899 */ /* 0x000fe40008011632 */
[----:B------:R-:W-:Y:S02]  /*fde0*/  UIADD3 UR52, UP1, UPT, UR58, 0x2000080, URZ ;  /* 0x020000803a347890 */ /* 0x000fe4000ff3e0ff */
[----:B------:R-:W-:Y:S01]  /*fdf0*/  USGXT.U32 UR50, UR50, 0xe ;  /* 0x0000000e3232789a */ /* 0x000fe20008000000 */
[----:B------:R-:W-:Y:S01]  /*fe00*/  UMOV UR11, URZ ;  /* 0x000000ff000b7c82 */ /* 0x000fe20008000000 */
[----:B------:R-:W-:Y:S01]  /*fe10*/  UMOV UR56, UR8 ;  /* 0x0000000800387c82 */ /* 0x000fe20008000000 */
[----:B------:R-:W-:Y:S01]  /*fe20*/  UMOV UR57, URZ ;  /* 0x000000ff00397c82 */ /* 0x000fe20008000000 */
[----:B------:R-:W-:-:S02]  /*fe30*/  UIADD3 UR54, UP2, UPT, UR50, 0x2, URZ ;  /* 0x0000000232367890 */ /* 0x000fc4000ff5e0ff */
[----:B------:R-:W-:Y:S01]  /*fe40*/  UIADD3.X UR53, UPT, UPT, UR11, 0x40004040, URZ, UP1, !UPT ;  /* 0x400040400b357890 */ /* 0x000fe20008ffe4ff */
[----:B------:R-:W-:Y:S02]  /*fe50*/  UMOV UR51, URZ ;  /* 0x000000ff00337c82 */ /* 0x000fe40008000000 */
[----:B------:R-:W-:Y:S01]  /*fe60*/  UMOV UR11, UR56 ;  /* 0x00000038000b7c82 */ /* 0x000fe20008000000 */
[----:B------:R-:W-:Y:S02]  /*fe70*/  ULOP3.LUT UR56, UR58, 0x2000000, URZ, 0xfc, !UPT ;  /* 0x020000003a387892 */ /* 0x000fe4000f8efcff */
[----:B------:R-:W-:Y:S02]  /*fe80*/  UIADD3.X UR55, UPT, UPT, UR51, 0x40004040, URZ, UP2, !UPT ;  /* 0x4000404033377890 */ /* 0x000fe400097fe4ff */
[----:B------:R-:W-:Y:S02]  /*fe90*/  UIADD3.64 UR58, UPT, UPT, UR52, 0x80, URZ ;  /* 0x00000080343a7897 */ /* 0x000fe4000fffe0ff */
[----:B------:R-:W-:Y:S01]  /*fea0*/  UIADD3.64 UR60, UPT, UPT, UR54, 0x2, URZ ;  /* 0x00000002363c7897 */ /* 0x000fe2000fffe0ff */
[----:B------:R-:W-:Y:S01]  /*feb0*/  UMOV UR20, 0x0 ;  /* 0x0000000000147882 */ /* 0x000fe20000000000 */
[----:B------:R-:W-:Y:S01]  /*fec0*/  UMOV UR21, 0x8208490 ;  /* 0x0820849000157882 */ /* 0x000fe20000000000 */
[----:B------:R-:W-:Y:S01]  /*fed0*/  UMOV UR51, 0x40004040 ;  /* 0x4000404000337882 */ /* 0x000fe20000000000 */
[----:B------:R-:W-:Y:S01]  /*fee0*/  UMOV UR57, 0x40004040 ;  /* 0x4000404000397882 */ /* 0x000fe20000000000 */
[----:B------:R-:W-:Y:S01]  /*fef0*/  UIADD3.64 UR62, UPT, UPT, UR52, 0x100, URZ ;  /* 0x00000100343e7897 */ /* 0x000fe2000fffe0ff */
[----:B------:R0:W-:Y:S01]  /*ff00*/  UTCHMMA gdesc[UR56], gdesc[UR50], tmem[UR6], tmem[UR20], idesc[UR21], !UPT ;  /* 0x00ff1432380075ea */ /* 0x0001e2000f800006 */
[----:B------:R-:W-:-:S02]  /*ff10*/  UIADD3.64 UR64, UPT, UPT, UR54, 0x4, URZ ;  /* 0x0000000436407897 */ /* 0x000fc4000fffe0ff */
[----:B------:R-:W-:Y:S01]  /*ff20*/  UIADD3 UR74, UPT, UPT, UR6, 0x80, URZ ;  /* 0x00000080064a7890 */ /* 0x000fe2000fffe0ff */
[----:B------:R-:W-:Y:S01]  /*ff30*/  UMOV UR28, 0x0 ;  /* 0x00000000001c7882 */ /* 0x000fe20000000000 */
[----:B------:R-:W-:Y:S01]  /*ff40*/  UMOV UR29, 0x8208490 ;  /* 0x08208490001d7882 */ /* 0x000fe20000000000 */
[----:B------:R-:W-:Y:S02]  /*ff50*/  UIADD3 UR71, UPT, UPT, UR6, 0x80, URZ ;  /* 0x0000008006477890 */ /* 0x000fe4000fffe0ff */
[----:B------:R1:W-:Y:S01]  /*ff60*/  UTCHMMA gdesc[UR52], gdesc[UR54], tmem[UR6], tmem[UR28], idesc[UR29], UPT ;  /* 0x00ff1c36340075ea */ /* 0x0003e2000b800006 */
[----:B------:R-:W-:Y:S01]  /*ff70*/  UMOV UR44, 0x0 ;  /* 0x00000000002c7882 */ /* 0x000fe20000000000 */
[----:B0-----:R-:W-:Y:S02]  /*ff80*/  UIADD3.64 UR56, UPT, UPT, UR52, 0x380, URZ ;  /* 0x0000038034387897 */ /* 0x001fe4000fffe0ff */
[----:B------:R-:W-:Y:S01]  /*ff90*/  UIADD3.64 UR20, UPT, UPT, UR52, 0x400, URZ ;  /* 0x0000040034147897 */ /* 0x000fe2000fffe0ff */
[----:B------:R-:W-:Y:S01]  /*ffa0*/  UMOV UR45, 0x8208490 ;  /* 0x08208490002d7882 */ /* 0x000fe20000000000 */
[----:B------:R-:W-:Y:S01]  /*ffb0*/  UMOV UR40, 0x0 ;  /* 0x0000000000287882 */ /* 0x000fe20000000000 */
[----:B------:R-:W-:Y:S01]  /*ffc0*/  UMOV UR41, 0x8208490 ;  /* 0x0820849000297882 */ /* 0x000fe20000000000 */
[----:B------:R-:W-:-:S02]  /*ffd0*/  UIADD3 UR68, UPT, UPT, UR6, 0x80, URZ ;  /* 0x0000008006447890 */ /* 0x000fc4000fffe0ff */
[----:B------:R0:W-:Y:S01]  /*ffe0*/  UTCHMMA gdesc[UR58], gdesc[UR60], tmem[UR6], tmem[UR44], idesc[UR45], UPT ;  /* 0x00ff2c3c3a0075ea */ /* 0x0001e2000b800006 */
[----:B-1----:R-:W-:Y:S01]  /*fff0*/  UIADD3.64 UR28, UPT, UPT, UR52, 0x480, URZ ;  /* 0x00000480341c7897 */ /* 0x002fe2000fffe0ff */
[----:B------:R1:W-:Y:S01]  /*10000*/  UTCHMMA gdesc[UR62], gdesc[UR64], tmem[UR6], tmem[UR40], idesc[UR41], UPT ;  /* 0x00ff28403e0075ea */ /* 0x0003e2000b800006 */
[----:B------:R-:W-:Y:S01]  /*10010*/  UIADD3 UR77, UPT, UPT, UR6, 0x80, URZ ;  /* 0x00000080064d7890 */ /* 0x000fe2000fffe0ff */
[----:B------:R-:W-:Y:S01]  /*10020*/  UMOV UR34, 0x0 ;  /* 0x0000000000227882 */ /* 0x000fe20000000000 */
[----:B------:R-:W-:Y:S01]  /*10030*/  UMOV UR35, 0x8208490 ;  /* 0x0820849000237882 */ /* 0x000fe20000000000 */
[----:B------:R-:W-:Y:S01]  /*10040*/  UIADD3 UR76, UPT, UPT, UR6, 0x100, URZ ;  /* 0x00000100064c7890 */ /* 0x000fe2000fffe0ff */
[----:B------:R2:W-:Y:S01]  /*10050*/  UTCHMMA gdesc[UR56], gdesc[UR50], tmem[UR74], tmem[UR34], idesc[UR35], !UPT ;  /* 0x00ff2232380075ea */ /* 0x0005e2000f80004a */
[----:B------:R-:W-:Y:S02]  /*10060*/  UIADD3 UR75, UPT, UPT, UR6, 0x100, URZ ;  /* 0x00000100064b7890 */ /* 0x000fe4000fffe0ff */
[----:B0-----:R-:W-:-:S02]  /*10070*/  UIADD3.64 UR58, UPT, UPT, UR52, 0x500, URZ ;  /* 0x00000500343a7897 */ /* 0x001fc4000fffe0ff */
[----:B------:R-:W-:Y:S02]  /*10080*/  UIADD3.64 UR44, UPT, UPT, UR52, 0x780, URZ ;  /* 0x00000780342c7897 */ /* 0x000fe4000fffe0ff */
[----:B-1----:R-:W-:Y:S01]  /*10090*/  UIADD3.64 UR62, UPT, UPT, UR52, 0x800, URZ ;  /* 0x00000800343e7897 */ /* 0x002fe2000fffe0ff */
[----:B------:R-:W-:Y:S01]  /*100a0*/  UMOV UR26, 0x0 ;  /* 0x00000000001a7882 */ /* 0x000fe20000000000 */
[----:B------:R-:W-:Y:S01]  /*100b0*/  UMOV UR27, 0x8208490 ;  /* 0x08208490001b7882 */ /* 0x000fe20000000000 */
[----:B------:R-:W-:Y:S01]  /*100c0*/  UIADD3 UR73, UPT, UPT, UR6, 0x100, URZ ;  /* 0x0000010006497890 */ /* 0x000fe2000fffe0ff */
[----:B------:R0:W-:Y:S01]  /*100d0*/  UTCHMMA gdesc[UR20], gdesc[UR54], tmem[UR71], tmem[UR26], idesc[UR27], UPT ;  /* 0x00ff1a36140075ea */ /* 0x0001e2000b800047 */
[----:B------:R-:W-:Y:S02]  /*100e0*/  UIADD3.64 UR40, UPT, UPT, UR52, 0x880, URZ ;  /* 0x0000088034287897 */ /* 0x000fe4000fffe0ff */
[----:B------:R-:W-:Y:S02]  /*100f0*/  UIADD3 UR72, UPT, UPT, UR6, 0x100, URZ ;  /* 0x0000010006487890 */ /* 0x000fe4000fffe0ff */
[----:B--2---:R-:W-:-:S02]  /*10100*/  UIADD3.64 UR56, UPT, UPT, UR52, 0x900, URZ ;  /* 0x0000090034387897 */ /* 0x004fc4000fffe0ff */
[----:B------:R-:W-:Y:S02]  /*10110*/  UIADD3 UR70, UPT, UPT, UR6, 0x180, URZ ;  /* 0x0000018006467890 */ /* 0x000fe4000fffe0ff */
[----:B------:R-:W-:Y:S01]  /*10120*/  UIADD3.64 UR34, UPT, UPT, UR52, 0xb80, URZ ;  /* 0x00000b8034227897 */ /* 0x000fe2000fffe0ff */
[----:B------:R-:W-:Y:S01]  /*10130*/  UMOV UR18, 0x0 ;  /* 0x0000000000127882 */ /* 0x000fe20000000000 */
[----:B------:R-:W-:Y:S01]  /*10140*/  UMOV UR19, 0x8208490 ;  /* 0x0820849000137882 */ /* 0x000fe20000000000 */
[----:B------:R-:W-:Y:S01]  /*10150*/  UIADD3 UR69, UPT, UPT, UR6, 0x180, URZ ;  /* 0x0000018006457890 */ /* 0x000fe2000fffe0ff */
[----:B------:R1:W-:Y:S01]  /*10160*/  UTCHMMA gdesc[UR28], gdesc[UR60], tmem[UR68], tmem[UR18], idesc[UR19], UPT ;  /* 0x00ff123c1c0075ea */ /* 0x0003e2000b800044 */
[----:B0-----:R-:W-:Y:S01]  /*10170*/  UIADD3.64 UR26, UPT, UPT, UR52, 0xc00, URZ ;  /* 0x00000c00341a7897 */ /* 0x001fe2000fffe0ff */
[----:B------:R-:W-:Y:S01]  /*10180*/  UMOV UR46, 0x0 ;  /* 0x00000000002e7882 */ /* 0x000fe20000000000 */
[----:B------:R-:W-:Y:S01]  /*10190*/  UMOV UR47, 0x8208490 ;  /* 0x08208490002f7882 */ /* 0x000fe20000000000 */
[----:B------:R-:W-:Y:S01]  /*101a0*/  UIADD3 UR67, UPT, UPT, UR6, 0x180, URZ ;  /* 0x0000018006437890 */ /* 0x000fe2000fffe0ff */
[----:B------:R1:W-:Y:S01]  /*101b0*/  UTCHMMA gdesc[UR58], gdesc[UR64], tmem[UR77], tmem[UR46], idesc[UR47], UPT ;  /* 0x00ff2e403a0075ea */ /* 0x0003e2000b80004d */
[----:B------:R-:W-:Y:S01]  /*101c0*/  UIADD3.64 UR20, UPT, UPT, UR52, 0xc80, URZ ;  /* 0x00000c8034147897 */ /* 0x000fe2000fffe0ff */
[----:B------:R-:W-:Y:S01]  /*101d0*/  UMOV UR42, 0x0 ;  /* 0x00000000002a7882 */ /* 0x000fe20000000000 */
[----:B------:R-:W-:Y:S01]  /*101e0*/  UMOV UR43, 0x8208490 ;  /* 0x08208490002b7882 */ /* 0x000fe20000000000 */
[----:B------:R-:W-:Y:S01]  /*101f0*/  UIADD3 UR66, UPT, UPT, UR6, 0x180, URZ ;  /* 0x0000018006427890 */ /* 0x000fe2000fffe0ff */
[----:B------:R1:W-:Y:S01]  /*10200*/  UTCHMMA gdesc[UR44], gdesc[UR50], tmem[UR76], tmem[UR42], idesc[UR43], !UPT ;  /* 0x00ff2a322c0075ea */ /* 0x0003e2000f80004c */
[----:B------:R-:W-:Y:S01]  /*10210*/  UIADD3.64 UR52, UPT, UPT, UR52, 0xd00, URZ ;  /* 0x00000d0034347897 */ /* 0x000fe2000fffe0ff */
[----:B------:R-:W-:Y:S01]  /*10220*/  UMOV UR38, 0x0 ;  /* 0x0000000000267882 */ /* 0x000fe20000000000 */
[----:B------:R-:W-:Y:S01]  /*10230*/  UMOV UR39, 0x8208490 ;  /* 0x0820849000277882 */ /* 0x000fe20000000000 */
[----:B------:R-:W-:Y:S01]  /*10240*/  UMOV UR36, 0x0 ;  /* 0x0000000000247882 */ /* 0x000fe20000000000 */
[----:B------:R-:W-:Y:S01]  /*10250*/  UMOV UR37, 0x8208490 ;  /* 0x0820849000257882 */ /* 0x000fe20000000000 */
[----:B------:R-:W-:Y:S01]  /*10260*/  UMOV UR32, 0x0 ;  /* 0x0000000000207882 */ /* 0x000fe20000000000 */
[----:B------:R-:W-:Y:S01]  /*10270*/  UMOV UR33, 0x8208490 ;  /* 0x0820849000217882 */ /* 0x000fe20000000000 */
[----:B------:R1:W-:Y:S01]  /*10280*/  UTCHMMA gdesc[UR62], gdesc[UR54], tmem[UR75], tmem[UR38], idesc[UR39], UPT ;  /* 0x00ff26363e0075ea */ /* 0x0003e2000b80004b */
        /* <DEDUP_REMOVED lines=8> */
[----:B------:R1:W-:Y:S01]  /*10310*/  UTCHMMA gdesc[UR34], gdesc[UR50], tmem[UR70], tmem[UR30], idesc[UR31], !UPT ;  /* 0x00ff1e32220075ea */ /* 0x0003e2000f800046 */
[----:B------:R-:W-:Y:S01]  /*10320*/  UMOV UR48, 0x0 ;  /* 0x0000000000307882 */ /* 0x000fe20000000000 */
[----:B------:R-:W-:Y:S01]  /*10330*/  UMOV UR49, 0x8208490 ;  /* 0x0820849000317882 */ /* 0x000fe20000000000 */
[----:B------:R1:W-:Y:S01]  /*10340*/  UTCHMMA gdesc[UR26], gdesc[UR54], tmem[UR69], tmem[UR24], idesc[UR25], UPT ;  /* 0x00ff18361a0075ea */ /* 0x0003e2000b800045 */
[----:B------:R1:W-:Y:S01]  /*10350*/  UTCHMMA gdesc[UR20], gdesc[UR60], tmem[UR67], tmem[UR22], idesc[UR23], UPT ;  /* 0x00ff163c140075ea */ /* 0x0003e2000b800043 */
[----:B------:R1:W-:Y:S01]  /*10360*/  UTCHMMA gdesc[UR52], gdesc[UR64], tmem[UR66], tmem[UR48], idesc[UR49], UPT ;  /* 0x00ff3040340075ea */ /* 0x0003e2000b800042 */
[----:B------:R1:W-:Y:S01]  /*10370*/  UTCBAR [UR11], URZ ;  /* 0x000000ff0b0073e9 */ /* 0x0003e200080000ff */
[----:B------:R-:W-:Y:S01]  /*10380*/  NOP ;  /* 0x0000000000007918 */ /* 0x000fe20000000000 */
.L_x_6:
[----:B------:R0:W-:Y:S01]  /*10390*/  STL [R1+0x6c0], RZ ;  /* 0x0006c0ff01007387 */ /* 0x0001e20000100800 */
[----:B-1----:R-:W-:Y:S01]  /*103a0*/  UMOV UR18, UR14 ;  /* 0x0000000e00127c82 */ /* 0x002fe20008000000 */
[----:B------:R-:W-:Y:S01]  /*103b0*/  UMOV UR19, UR15 ;  /* 0x0000000f00137c82 */ /* 0x000fe20008000000 */
[----:B------:R-:W-:Y:S05]  /*103c0*/  @!P2 BRA `(.L_x_7) ;  /* 0x0000017800d4a947 */ /* 0x000fea0003800000 */
[----:B------:R-:W-:Y:S01]  /*103d0*/  SHF.R.S32.HI R3, RZ, 0x1f, R90 ;  /* 0x0000001fff037819 */ /* 0x000fe2000001145a */
[----:B------:R-:W-:Y:S01]  /*103e0*/  ULOP3.LUT UR14, UR9, 0x2000000, URZ, 0xfc, !UPT ;  /* 0x02000000090e7892 */ /* 0x000fe2000f8efcff */
[----:B------:R-:W-:Y:S01]  /*103f0*/  SHF.R.S32.HI R91, RZ, 0x1f, R92 ;  /* 0x0000001fff5b7819 */ /* 0x000fe2000001145c */
[----:B------:R-:W-:Y:S01]  /*10400*/  UIADD3.64 UR20, UPT, UPT, UR12, 0x80, URZ ;  /* 0x000000800c147897 */ /* 0x000fe2000fffe0ff */
[C---:B------:R-:W-:Y:S01]  /*10410*/  SHF.L.U64.HI R3, R90.reuse, 0x1, R3 ;  /* 0x000000015a037819 */ /* 0x040fe20000010203 */
[----:B------:R-:W-:Y:S01]  /*10420*/  IMAD.SHL.U32 R90, R90, 0x2, RZ ;  /* 0x000000025a5a7824 */ /* 0x000fe200078e00ff */
[C---:B------:R-:W-:Y:S01]  /*10430*/  SHF.L.U64.HI R91, R92.reuse, 0x1, R91 ;  /* 0x000000015c5b7819 */ /* 0x040fe2000001025b */
[----:B------:R-:W-:Y:S01]  /*10440*/  IMAD.SHL.U32 R92, R92, 0x2, RZ ;  /* 0x000000025c5c7824 */ /* 0x000fe200078e00ff */
[----:B------:R-:W-:Y:S02]  /*10450*/  UIADD3.64 UR22, UPT, UPT, UR18, 0x2, URZ ;  /* 0x0000000212167897 */ /* 0x000fe4000fffe0ff */
[----:B------:R-:W-:-:S02]  /*10460*/  UIADD3.64 UR24, UPT, UPT, UR12, 0x100, URZ ;  /* 0x000001000c187897 */ /* 0x000fc4000fffe0ff */
[----:B------:R-:W-:Y:S02]  /*10470*/  UIADD3.64 UR26, UPT, UPT, UR18, 0x4, URZ ;  /* 0x00000004121a7897 */ /* 0x000fe4000fffe0ff */
[----:B------:R-:W-:Y:S02]  /*10480*/  UIADD3.64 UR28, UPT, UPT, UR12, 0x380, URZ ;  /* 0x000003800c1c7897 */ /* 0x000fe4000fffe0ff */
[----:B------:R-:W-:Y:S02]  /*10490*/  UIADD3.64 UR30, UPT, UPT, UR12, 0x400, URZ ;  /* 0x000004000c1e7897 */ /* 0x000fe4000fffe0ff */
[----:B------:R-:W-:Y:S02]  /*104a0*/  UIADD3.64 UR32, UPT, UPT, UR12, 0x480, URZ ;  /* 0x000004800c207897 */ /* 0x000fe4000fffe0ff */
        /* <DEDUP_REMOVED lines=8> */
[----:B------:R-:W-:Y:S01]  /*10530*/  UIADD3.64 UR50, UPT, UPT, UR12, 0xd00, URZ ;  /* 0x00000d000c327897 */ /* 0x000fe2000fffe0ff */
[----:B------:R-:W-:Y:S01]  /*10540*/  UMOV UR11, 0x1 ;  /* 0x00000001000b7882 */ /* 0x000fe20000000000 */
[----:B------:R-:W-:Y:S01]  /*10550*/  UMOV UR9, URZ ;  /* 0x000000ff00097c82 */ /* 0x000fe20008000000 */
[----:B------:R-:W-:Y:S01]  /*10560*/  UMOV UR52, UR10 ;  /* 0x0000000a00347c82 */ /* 0x000fe20008000000 */
[----:B------:R-:W-:-:S08]  /*10570*/  UMOV UR53, 0x40004040 ;  /* 0x4000404000357882 */ /* 0x000fd00000000000 */
.L_x_10:
[----:B-----5:R1:W-:Y:S04]  /*10580*/  STL.64 [R1+0x1010], R82 ;  /* 0x0010105201007387 */ /* 0x0203e80000100a00 */
[----:B------:R-:W-:Y:S04]  /*10590*/  STL.64 [R1+0x1008], R84 ;  /* 0x0010085401007387 */ /* 0x000fe80000100a00 */
[----:B------:R-:W-:Y:S04]  /*105a0*/  STL.64 [R1+0x1000], R86 ;  /* 0x0010005601007387 */ /* 0x000fe80000100a00 */
[----:B------:R-:W-:Y:S01]  /*105b0*/  STL.64 [R1+0xff8], R88 ;  /* 0x000ff85801007387 */ /* 0x000fe20000100a00 */
[----:B-1----:R-:W-:-:S03]  /*105c0*/  IADD3 R82, P4, PT, R8, R92, RZ ;  /* 0x0000005c08527210 */ /* 0x002fc60007f9e0ff */
[----:B------:R1:W-:Y:S02]  /*105d0*/  STL.64 [R1+0xff0], R2 ;  /* 0x000ff00201007387 */ /* 0x0003e40000100a00 */
[-C--:B-1----:R-:W-:Y:S02]  /*105e0*/  IADD3 R3, P0, PT, R4, R92.reuse, RZ ;  /* 0x0000005c04037210 */ /* 0x082fe40007f1e0ff */
[----:B------:R-:W-:-:S03]  /*105f0*/  IADD3 R2, P2, PT, R6, R92, RZ ;  /* 0x0000005c06027210 */ /* 0x000fc60007f5e0ff */
[----:B------:R1:W-:Y:S02]  /*10600*/  STL [R1+0xf94], R3 ;  /* 0x000f940301007387 */ /* 0x0003e40000100800 */
[--C-:B------:R-:W-:Y:S02]  /*10610*/  IMAD.X R4, R7, 0x1, R91.reuse, P2 ;  /* 0x0000000107047824 */ /* 0x100fe400010e065b */
[----:B--2---:R2:W-:Y:S04]  /*10620*/  STL [R1+0xf98], R2 ;  /* 0x000f980201007387 */ /* 0x0045e80000100800 */
[----:B------:R-:W-:Y:S01]  /*10630*/  STL [R1+0xf9c], R82 ;  /* 0x000f9c5201007387 */ /* 0x000fe20000100800 */
[----:B-1----:R-:W-:Y:S01]  /*10640*/  IADD3 R3, P5, PT, R10, R92, RZ ;  /* 0x0000005c0a037210 */ /* 0x002fe20007fbe0ff */
[----:B--2---:R-:W-:-:S04]  /*10650*/  IMAD.X R2, R5, 0x1, R91, P0 ;  /* 0x0000000105027824 */ /* 0x004fc800000e065b */
[----:B------:R1:W-:Y:S04]  /*10660*/  STL [R1+0xfa0], R3 ;  /* 0x000fa00301007387 */ /* 0x0003e80000100800 */
[----:B------:R2:W-:Y:S04]  /*10670*/  STL [R1+0xf64], R2 ;  /* 0x000f640201007387 */ /* 0x0005e80000100800 */
[----:B------:R3:W-:Y:S01]  /*10680*/  STL [R1+0xf68], R4 ;  /* 0x000f680401007387 */ /* 0x0007e20000100800 */
[--C-:B-1----:R-:W-:Y:S02]  /*10690*/  IMAD.X R3, R9, 0x1, R91.reuse, P4 ;  /* 0x0000000109037824 */ /* 0x102fe400020e065b */
[----:B--2---:R-:W-:-:S03]  /*106a0*/  IMAD.X R2, R11, 0x1, R91, P5 ;  /* 0x000000010b027824 */ /* 0x004fc600028e065b */
[----:B------:R1:W-:Y:S01]  /*106b0*/  STL [R1+0xf6c], R3 ;  /* 0x000f6c0301007387 */ /* 0x0003e20000100800 */
[----:B---3--:R-:W-:-:S03]  /*106c0*/  IADD3 R4, P0, PT, R20, R92, RZ ;  /* 0x0000005c14047210 */ /* 0x008fc60007f1e0ff */
[----:B------:R2:W-:Y:S04]  /*106d0*/  STL [R1+0xf70], R2 ;  /* 0x000f700201007387 */ /* 0x0005e80000100800 */
[----:B------:R3:W-:Y:S01]  /*106e0*/  STL [R1+0xfa4], R4 ;  /* 0x000fa40401007387 */ /* 0x0007e20000100800 */
[-C--:B-1----:R-:W-:Y:S02]  /*106f0*/  IADD3 R3, P2, PT, R22, R92.reuse, RZ ;  /* 0x0000005c16037210 */ /* 0x082fe40007f5e0ff */
[----:B--2---:R-:W-:-:S03]  /*10700*/  IADD3 R2, P4, PT, R24, R92, RZ ;  /* 0x0000005c18027210 */ /* 0x004fc60007f9e0ff */
[----:B------:R1:W-:Y:S01]  /*10710*/  STL [R1+0xfa8], R3 ;  /* 0x000fa80301007387 */ /* 0x0003e20000100800 */
[----:B---3--:R-:W-:-:S03]  /*10720*/  IADD3 R4, P5, PT, R26, R92, RZ ;  /* 0x0000005c1a047210 */ /* 0x008fc60007fbe0ff */
[----:B------:R2:W-:Y:S04]  /*10730*/  STL [R1+0xfac], R2 ;  /* 0x000fac0201007387 */ /* 0x0005e80000100800 */
[----:B------:R3:W-:Y:S01]  /*10740*/  STL [R1+0xfb0], R4 ;  /* 0x000fb00401007387 */ /* 0x0007e20000100800 */
[--C-:B-1----:R-:W-:Y:S02]  /*10750*/  IMAD.X R3, R21, 0x1, R91.reuse, P0 ;  /* 0x0000000115037824 */ /* 0x102fe400000e065b */
[----:B--2---:R-:W-:-:S03]  /*10760*/  IMAD.X R2, R23, 0x1, R91, P2 ;  /* 0x0000000117027824 */ /* 0x004fc600010e065b */
[----:B------:R1:W-:Y:S01]  /*10770*/  STL [R1+0xf74], R3 ;  /* 0x000f740301007387 */ /* 0x0003e20000100800 */
[----:B---3--:R-:W-:-:S03]  /*10780*/  IMAD.X R4, R25, 0x1, R91, P4 ;  /* 0x0000000119047824 */ /* 0x008fc600020e065b */
[----:B------:R2:W-:Y:S04]  /*10790*/  STL [R1+0xf78], R2 ;  /* 0x000f780201007387 */ /* 0x0005e80000100800 */
[----:B------:R3:W-:Y:S01]  /*107a0*/  STL [R1+0xf7c], R4 ;  /* 0x000f7c0401007387 */ /* 0x0007e20000100800 */
[----:B-1----:R-:W-:Y:S01]  /*107b0*/  IMAD.X R3, R27, 0x1, R91, P5 ;  /* 0x000000011b037824 */ /* 0x002fe200028e065b */
[----:B--2---:R-:W-:-:S04]  /*107c0*/  IADD3 R2, P0, PT, R34, R92, RZ ;  /* 0x0000005c22027210 */ /* 0x004fc80007f1e0ff */
[----:B------:R1:W-:Y:S01]  /*107d0*/  STL [R1+0xf80], R3 ;  /* 0x000f800301007387 */ /* 0x0003e20000100800 */
[----:B---3--:R-:W-:-:S03]  /*107e0*/  IADD3 R4, P2, PT, R36, R92, RZ ;  /* 0x0000005c24047210 */ /* 0x008fc60007f5e0ff */
[----:B------:R2:W-:Y:S01]  /*107f0*/  STL [R1+0xf04], R2 ;  /* 0x000f040201007387 */ /* 0x0005e20000100800 */
[----:B------:R-:W-:-:S03]  /*10800*/  IMAD.X R34, R35, 0x1, R91, P0 ;  /* 0x0000000123227824 */ /* 0x000fc600000e065b */
[----:B------:R3:W-:Y:S01]  /*10810*/  STL [R1+0xf08], R4 ;  /* 0x000f080401007387 */ /* 0x0007e20000100800 */
[----:B------:R-:W-:Y:S01]  /*10820*/  IMAD.X R36, R37, 0x1, R91, P2 ;  /* 0x0000000125247824 */ /* 0x000fe200010e065b */
[-C--:B-1----:R-:W-:Y:S02]  /*10830*/  IADD3 R3, P4, PT, R38, R92.reuse, RZ ;  /* 0x0000005c26037210 */ /* 0x082fe40007f9e0ff */
[----:B--2---:R-:W-:-:S03]  /*10840*/  IADD3 R2, P5, PT, R40, R92, RZ ;  /* 0x0000005c28027210 */ /* 0x004fc60007fbe0ff */
[----:B------:R1:W-:Y:S01]  /*10850*/  STL [R1+0xf0c], R3 ;  /* 0x000f0c0301007387 */ /* 0x0003e20000100800 */
[--C-:B------:R-:W-:Y:S01]  /*10860*/  IMAD.X R38, R39, 0x1, R91.reuse, P4 ;  /* 0x0000000127267824 */ /* 0x100fe200020e065b */
[----:B---3--:R-:W-:Y:S02]  /*10870*/  IADD3 R4, P2, PT, R44, R92, RZ ;  /* 0x0000005c2c047210 */ /* 0x008fe40007f5e0ff */
[----:B------:R-:W-:Y:S01]  /*10880*/  STL [R1+0x1018], R34 ;  /* 0x0010182201007387 */ /* 0x000fe20000100800 */
[----:B------:R-:W-:-:S03]  /*10890*/  IMAD.X R40, R41, 0x1, R91, P5 ;  /* 0x0000000129287824 */ /* 0x000fc600028e065b */
[----:B------:R2:W-:Y:S01]  /*108a0*/  STL [R1+0xf10], R2 ;  /* 0x000f100201007387 */ /* 0x0005e20000100800 */
[--C-:B------:R-:W-:Y:S01]  /*108b0*/  IMAD.X R44, R45, 0x1, R91.reuse, P2 ;  /* 0x000000012d2c7824 */ /* 0x100fe200010e065b */
[-C--:B-1----:R-:W-:Y:S02]  /*108c0*/  IADD3 R3, P4, PT, R46, R92.reuse, RZ ;  /* 0x0000005c2e037210 */ /* 0x082fe40007f9e0ff */
[----:B------:R-:W-:Y:S03]  /*108d0*/  STL [R1+0x101c], R36 ;  /* 0x00101c2401007387 */ /* 0x000fe60000100800 */
[----:B------:R-:W-:Y:S01]  /*108e0*/  IMAD.X R46, R47, 0x1, R91, P4 ;  /* 0x000000012f2e7824 */ /* 0x000fe200020e065b */
[----:B------:R-:W-:Y:S01]  /*108f0*/  STL [R1+0x1020], R38 ;  /* 0x0010202601007387 */ /* 0x000fe20000100800 */
[----:B--2---:R-:W-:-:S03]  /*10900*/  IADD3 R2, P0, PT, R42, R92, RZ ;  /* 0x0000005c2a027210 */ /* 0x004fc60007f1e0ff */
[----:B------:R-:W-:Y:S02]  /*10910*/  STL [R1+0x1024], R40 ;  /* 0x0010242801007387 */ /* 0x000fe40000100800 */
[----:B------:R-:W-:Y:S02]  /*10920*/  IMAD.X R42, R43, 0x1, R91, P0 ;  /* 0x000000012b2a7824 */ /* 0x000fe400000e065b */
[----:B------:R1:W-:Y:S04]  /*10930*/  STL [R1+0xf14], R2 ;  /* 0x000f140201007387 */ /* 0x0003e80000100800 */
[----:B------:R2:W-:Y:S04]  /*10940*/  STL [R1+0xf18], R4 ;  /* 0x000f180401007387 */ /* 0x0005e80000100800 */
[----:B------:R3:W-:Y:S01]  /*10950*/  STL [R1+0xf1c], R3 ;  /* 0x000f1c0301007387 */ /* 0x0007e20000100800 */
[----:B-1----:R-:W-:-:S03]  /*10960*/  IADD3 R2, P5, PT, R48, R92, RZ ;  /* 0x0000005c30027210 */ /* 0x002fc60007fbe0ff */
[----:B------:R-:W-:Y:S01]  /*10970*/  STL [R1+0x1028], R42 ;  /* 0x0010282a01007387 */ /* 0x000fe20000100800 */
[-C--:B--2---:R-:W-:Y:S01]  /*10980*/  IADD3 R4, P2, PT, R52, R92.reuse, RZ ;  /* 0x0000005c34047210 */ /* 0x084fe20007f5e0ff */
[--C-:B------:R-:W-:Y:S02]  /*10990*/  IMAD.X R48, R49, 0x1, R91.reuse, P5 ;  /* 0x0000000131307824 */ /* 0x100fe400028e065b */
[----:B------:R1:W-:Y:S01]  /*109a0*/  STL [R1+0xf20], R2 ;  /* 0x000f200201007387 */ /* 0x0003e20000100800 */
[----:B---3--:R-:W-:Y:S01]  /*109b0*/  IADD3 R3, P4, PT, R54, R92, RZ ;  /* 0x0000005c36037210 */ /* 0x008fe20007f9e0ff */
[--C-:B------:R-:W-:Y:S02]  /*109c0*/  IMAD.X R52, R53, 0x1, R91.reuse, P2 ;  /* 0x0000000135347824 */ /* 0x100fe400010e065b */
[----:B------:R-:W-:Y:S02]  /*109d0*/  STL [R1+0x102c], R44 ;  /* 0x00102c2c01007387 */ /* 0x000fe40000100800 */
[----:B------:R-:W-:-:S02]  /*109e0*/  IMAD.X R54, R55, 0x1, R91, P4 ;  /* 0x0000000137367824 */ /* 0x000fc400020e065b */
[----:B------:R-:W-:Y:S01]  /*109f0*/  STL [R1+0x1030], R46 ;  /* 0x0010302e01007387 */ /* 0x000fe20000100800 */
[----:B-1----:R-:W-:-:S05]  /*10a00*/  IADD3 R2, P0, PT, R50, R92, RZ ;  /* 0x0000005c32027210 */ /* 0x002fca0007f1e0ff */
[----:B------:R1:W-:Y:S01]  /*10a10*/  STL [R1+0xf24], R2 ;  /* 0x000f240201007387 */ /* 0x0003e20000100800 */
[----:B------:R-:W-:-:S03]  /*10a20*/  IMAD.X R50, R51, 0x1, R91, P0 ;  /* 0x0000000133327824 */ /* 0x000fc600000e065b */
[----:B------:R2:W-:Y:S04]  /*10a30*/  STL [R1+0xf28], R4 ;  /* 0x000f280401007387 */ /* 0x0005e80000100800 */
[----:B------:R3:W-:Y:S01]  /*10a40*/  STL [R1+0xf2c], R3 ;  /* 0x000f2c0301007387 */ /* 0x0007e20000100800 */
[-C--:B-1----:R-:W-:Y:S02]  /*10a50*/  IADD3 R2, P5, PT, R56, R92.reuse, RZ ;  /* 0x0000005c38027210 */ /* 0x082fe40007fbe0ff */
[----:B--2---:R-:W-:-:S03]  /*10a60*/  IADD3 R4, P2, PT, R60, R92, RZ ;  /* 0x0000005c3c047210 */ /* 0x004fc60007f5e0ff */
[----:B------:R1:W-:Y:S01]  /*10a70*/  STL [R1+0xf30], R2 ;  /* 0x000f300201007387 */ /* 0x0003e20000100800 */
[--C-:B------:R-:W-:Y:S01]  /*10a80*/  IMAD.X R56, R57, 0x1, R91.reuse, P5 ;  /* 0x0000000139387824 */ /* 0x100fe200028e065b */
[----:B---3--:R-:W-:Y:S01]  /*10a90*/  IADD3 R3, P4, PT, R62, R92, RZ ;  /* 0x0000005c3e037210 */ /* 0x008fe20007f9e0ff */
[----:B------:R-:W-:-:S04]  /*10aa0*/  IMAD.X R60, R61, 0x1, R91, P2 ;  /* 0x000000013d3c7824 */ /* 0x000fc800010e065b */
[----:B------:R-:W-:Y:S01]  /*10ab0*/  IMAD.X R62, R63, 0x1, R91, P4 ;  /* 0x000000013f3e7824 */ /* 0x000fe200020e065b */
        /* <DEDUP_REMOVED lines=8> */
[----:B------:R-:W-:Y:S01]  /*10b40*/  IMAD.X R64, R65, 0x1, R91, P5 ;  /* 0x0000000141407824 */ /* 0x000fe200028e065b */
[-C--:B---3--:R-:W-:Y:S02]  /*10b50*/  IADD3 R3, P4, PT, R70, R92.reuse, RZ ;  /* 0x0000005c46037210 */ /* 0x088fe40007f9e0ff */
[----:B-1----:R-:W-:-:S05]  /*10b60*/  IADD3 R2, P0, PT, R66, R92, RZ ;  /* 0x0000005c42027210 */ /* 0x002fca0007f1e0ff */
[----:B------:R1:W-:Y:S01]  /*10b70*/  STL [R1+0xf44], R2 ;  /* 0x000f440201007387 */ /* 0x0003e20000100800 */
[----:B------:R-:W-:-:S03]  /*10b80*/  IMAD.X R66, R67, 0x1, R91, P0 ;  /* 0x0000000143427824 */ /* 0x000fc600000e065b */
[----:B------:R2:W-:Y:S01]  /*10b90*/  STL [R1+0xf48], R4 ;  /* 0x000f480401007387 */ /* 0x0005e20000100800 */
[----:B-1----:R-:W-:-:S03]  /*10ba0*/  IADD3 R2, P5, PT, R72, R92, RZ ;  /* 0x0000005c48027210 */ /* 0x002fc60007fbe0ff */
[----:B--2---:R-:W2:Y:S01]  /*10bb0*/  LDL.LU.64 R4, [R1] ;  /* 0x0000000001047983 */ /* 0x004ea20000300a00 */
[--C-:B------:R-:W-:Y:S01]  /*10bc0*/  IMAD.X R68, R69, 0x1, R91.reuse, P2 ;  /* 0x0000000145447824 */ /* 0x100fe200010e065b */
[----:B------:R-:W-:Y:S01]  /*10bd0*/  IADD3 R6, P2, PT, R76, R92, RZ ;  /* 0x0000005c4c067210 */ /* 0x000fe20007f5e0ff */
[--C-:B------:R-:W-:Y:S01]  /*10be0*/  IMAD.X R70, R71, 0x1, R91.reuse, P4 ;  /* 0x0000000147467824 */ /* 0x100fe200020e065b */
[----:B------:R1:W-:Y:S01]  /*10bf0*/  STL [R1+0xf4c], R3 ;  /* 0x000f4c0301007387 */ /* 0x0003e20000100800 */
[----:B------:R-:W-:-:S03]  /*10c00*/  IMAD.X R72, R73, 0x1, R91, P5 ;  /* 0x0000000149487824 */ /* 0x000fc600028e065b */
[----:B------:R3:W-:Y:S01]  /*10c10*/  STL [R1+0xf50], R2 ;  /* 0x000f500201007387 */ /* 0x0007e20000100800 */
[-C--:B-1----:R-:W-:Y:S02]  /*10c20*/  IADD3 R3, P4, PT, R78, R92.reuse, RZ ;  /* 0x0000005c4e037210 */ /* 0x082fe40007f9e0ff */
[----:B---3--:R-:W-:-:S05]  /*10c30*/  IADD3 R2, P0, PT, R74, R92, RZ ;  /* 0x0000005c4a027210 */ /* 0x008fca0007f1e0ff */
[----:B------:R1:W-:Y:S04]  /*10c40*/  STL [R1+0xf54], R2 ;  /* 0x000f540201007387 */ /* 0x0003e80000100800 */
[----:B------:R3:W-:Y:S01]  /*10c50*/  STL [R1+0xf58], R6 ;  /* 0x000f580601007387 */ /* 0x0007e20000100800 */
[----:B-1----:R-:W-:-:S03]  /*10c60*/  IADD3 R2, P5, PT, R80, R92, RZ ;  /* 0x0000005c50027210 */ /* 0x002fc60007fbe0ff */
[----:B---3--:R-:W3:Y:S04]  /*10c70*/  LDL.LU.64 R6, [R1+0x8] ;  /* 0x0000080001067983 */ /* 0x008ee80000300a00 */
[----:B------:R-:W-:Y:S04]  /*10c80*/  STL [R1+0xf5c], R3 ;  /* 0x000f5c0301007387 */ /* 0x000fe80000100800 */
[----:B------:R-:W4:Y:S04]  /*10c90*/  LDL.LU.64 R26, [R1+0x10] ;  /* 0x00001000011a7983 */ /* 0x000f280000300a00 */
[----:B------:R1:W-:Y:S04]  /*10ca0*/  STL [R1+0xf60], R2 ;  /* 0x000f600201007387 */ /* 0x0003e80000100800 */
[----:B------:R-:W4:Y:S04]  /*10cb0*/  LDL.LU.64 R8, [R1+0x18] ;  /* 0x0000180001087983 */ /* 0x000f280000300a00 */
[----:B------:R-:W4:Y:S01]  /*10cc0*/  LDL.LU.64 R20, [R1+0x20] ;  /* 0x0000200001147983 */ /* 0x000f220000300a00 */
[--C-:B------:R-:W-:Y:S01]  /*10cd0*/  IMAD.X R74, R75, 0x1, R91.reuse, P0 ;  /* 0x000000014b4a7824 */ /* 0x100fe200000e065b */
[-C--:B-1----:R-:W-:Y:S01]  /*10ce0*/  IADD3 R2, P0, PT, R12, R92.reuse, RZ ;  /* 0x0000005c0c027210 */ /* 0x082fe20007f1e0ff */
[--C-:B------:R-:W-:Y:S01]  /*10cf0*/  IMAD.X R76, R77, 0x1, R91.reuse, P2 ;  /* 0x000000014d4c7824 */ /* 0x100fe200010e065b */
[-C--:B------:R-:W-:Y:S01]  /*10d00*/  IADD3 R10, P2, PT, R14, R92.reuse, RZ ;  /* 0x0000005c0e0a7210 */ /* 0x080fe20007f5e0ff */
[--C-:B------:R-:W-:Y:S01]  /*10d10*/  IMAD.X R78, R79, 0x1, R91.reuse, P4 ;  /* 0x000000014f4e7824 */ /* 0x100fe200020e065b */
[----:B------:R-:W-:Y:S01]  /*10d20*/  IADD3 R3, P4, PT, R16, R92, RZ ;  /* 0x0000005c10037210 */ /* 0x000fe20007f9e0ff */
[--C-:B------:R-:W-:Y:S01]  /*10d30*/  IMAD.X R80, R81, 0x1, R91.reuse, P5 ;  /* 0x0000000151507824 */ /* 0x100fe200028e065b */
[----:B------:R1:W-:Y:S01]  /*10d40*/  STL [R1+0xfb4], R2 ;  /* 0x000fb40201007387 */ /* 0x0003e20000100800 */
[----:B------:R-:W-:-:S03]  /*10d50*/  IMAD.X R12, R13, 0x1, R91, P0 ;  /* 0x000000010d0c7824 */ /* 0x000fc600000e065b */
[----:B------:R0:W-:Y:S01]  /*10d60*/  STL [R1+0xfb8], R10 ;  /* 0x000fb80a01007387 */ /* 0x0001e20000100800 */
[----:B-1----:R-:W-:-:S03]  /*10d70*/  IADD3 R2, P5, PT, R18, R92, RZ ;  /* 0x0000005c12027210 */ /* 0x002fc60007fbe0ff */
[----:B------:R-:W-:Y:S01]  /*10d80*/  STL [R1+0xfbc], R3 ;  /* 0x000fbc0301007387 */ /* 0x000fe20000100800 */
[----:B------:R-:W-:-:S03]  /*10d90*/  IMAD.X R13, R15, 0x1, R91, P2 ;  /* 0x000000010f0d7824 */ /* 0x000fc600010e065b */
[----:B0-----:R-:W4:Y:S04]  /*10da0*/  LDL.LU.64 R10, [R1+0x28] ;  /* 0x00002800010a7983 */ /* 0x001f280000300a00 */
[----:B------:R0:W-:Y:S01]  /*10db0*/  STL [R1+0xfc0], R2 ;  /* 0x000fc00201007387 */ /* 0x0001e20000100800 */
[----:B------:R-:W-:-:S03]  /*10dc0*/  IMAD.X R14, R19, 0x1, R91, P5 ;  /* 0x00000001130e7824 */ /* 0x000fc600028e065b */
[----:B0-----:R-:W4:Y:S04]  /*10dd0*/  LDL.LU.64 R2, [R1+0x30] ;  /* 0x0000300001027983 */ /* 0x001f280000300a00 */
[----:B------:R0:W-:Y:S04]  /*10de0*/  STL [R1+0xf84], R12 ;  /* 0x000f840c01007387 */ /* 0x0001e80000100800 */
[----:B------:R-:W4:Y:S04]  /*10df0*/  LDL.LU.64 R36, [R1+0x38] ;  /* 0x0000380001247983 */ /* 0x000f280000300a00 */
[----:B------:R-:W4:Y:S01]  /*10e00*/  LDL.LU.64 R22, [R1+0x40] ;  /* 0x0000400001167983 */ /* 0x000f220000300a00 */
[----:B0-----:R-:W-:-:S03]  /*10e10*/  IMAD.X R12, R17, 0x1, R91, P4 ;  /* 0x00000001110c7824 */ /* 0x001fc600020e065b */
[----:B------:R0:W-:Y:S04]  /*10e20*/  STL [R1+0xf88], R13 ;  /* 0x000f880d01007387 */ /* 0x0001e80000100800 */
[----:B------:R1:W-:Y:S04]  /*10e30*/  STL [R1+0xf8c], R12 ;  /* 0x000f8c0c01007387 */ /* 0x0003e80000100800 */
[----:B------:R1:W-:Y:S01]  /*10e40*/  STL [R1+0xf90], R14 ;  /* 0x000f900e01007387 */ /* 0x0003e20000100800 */
[-C--:B0-----:R-:W-:Y:S02]  /*10e50*/  IADD3 R13, P0, PT, R28, R92.reuse, RZ ;  /* 0x0000005c1c0d7210 */ /* 0x081fe40007f1e0ff */
[----:B-1----:R-:W-:Y:S01]  /*10e60*/  IADD3 R12, P2, PT, R30, R92, RZ ;  /* 0x0000005c1e0c7210 */ /* 0x002fe20007f5e0ff */
[----:B------:R-:W4:Y:S04]  /*10e70*/  LDL.LU.64 R14, [R1+0x48] ;  /* 0x00004800010e7983 */ /* 0x000f280000300a00 */
[----:B------:R0:W-:Y:S04]  /*10e80*/  STL [R1+0x6a8], R13 ;  /* 0x0006a80d01007387 */ /* 0x0001e80000100800 */
[----:B------:R-:W4:Y:S01]  /*10e90*/  LDL.LU.64 R24, [R1+0x50] ;  /* 0x0000500001187983 */ /* 0x000f220000300a00 */
[----:B------:R-:W-:-:S02]  /*10ea0*/  IMAD.X R28, R29, 0x1, R91, P0 ;  /* 0x000000011d1c7824 */ /* 0x000fc400000e065b */
[----:B------:R-:W-:Y:S01]  /*10eb0*/  IMAD.X R30, R31, 0x1, R91, P2 ;  /* 0x000000011f1e7824 */ /* 0x000fe200010e065b */
[----:B------:R2:W-:Y:S01]  /*10ec0*/  STL [R1+0x6ac], R12 ;  /* 0x0006ac0c01007387 */ /* 0x0005e20000100800 */
[----:B0-----:R-:W-:-:S05]  /*10ed0*/  IADD3 R13, P4, PT, R32, R92, RZ ;  /* 0x0000005c200d7210 */ /* 0x001fca0007f9e0ff */
[----:B------:R4:W-:Y:S01]  /*10ee0*/  STL [R1+0x6c4], R13 ;  /* 0x0006c40d01007387 */ /* 0x0009e20000100800 */
[----:B------:R-:W-:Y:S01]  /*10ef0*/  IMAD.X R32, R33, 0x1, R91, P4 ;  /* 0x0000000121207824 */ /* 0x000fe200020e065b */
[----:B--2---:R-:W-:-:S05]  /*10f00*/  IADD3 R12, P5, PT, R4, R92, RZ ;  /* 0x0000005c040c7210 */ /* 0x004fca0007fbe0ff */
[----:B------:R0:W-:Y:S01]  /*10f10*/  STL [R1], R12 ;  /* 0x0000000c01007387 */ /* 0x0001e20000100800 */
[----:B------:R-:W-:Y:S01]  /*10f20*/  IMAD.X R5, R5, 0x1, R91, P5 ;  /* 0x0000000105057824 */ /* 0x000fe200028e065b */
[----:B---3--:R-:W-:-:S05]  /*10f30*/  IADD3 R4, P0, PT, R6, R92, RZ ;  /* 0x0000005c06047210 */ /* 0x008fca0007f1e0ff */
[----:B------:R1:W-:Y:S01]  /*10f40*/  STL [R1+0x8], R4 ;  /* 0x0000080401007387 */ /* 0x0003e20000100800 */
[----:B------:R-:W-:Y:S01]  /*10f50*/  IMAD.X R6, R7, 0x1, R91, P0 ;  /* 0x0000000107067824 */ /* 0x000fe200000e065b */
[----:B----4-:R-:W-:-:S05]  /*10f60*/  IADD3 R13, P2, PT, R26, R92, RZ ;  /* 0x0000005c1a0d7210 */ /* 0x010fca0007f5e0ff */
[----:B------:R-:W-:Y:S01]  /*10f70*/  STL [R1+0x10], R13 ;  /* 0x0000100d01007387 */ /* 0x000fe20000100800 */
[-C--:B0-----:R-:W-:Y:S02]  /*10f80*/  IADD3 R12, P4, PT, R8, R92.reuse, RZ ;  /* 0x0000005c080c7210 */ /* 0x081fe40007f9e0ff */
[----:B-1----:R-:W-:-:S03]  /*10f90*/  IADD3 R4, P5, PT, R20, R92, RZ ;  /* 0x0000005c14047210 */ /* 0x002fc60007fbe0ff */
[----:B------:R-:W-:Y:S04]  /*10fa0*/  STL [R1+0x18], R12 ;  /* 0x0000180c01007387 */ /* 0x000fe80000100800 */
[----:B------:R-:W2:Y:S01]  /*10fb0*/  LDL.LU.64 R16, [R1+0x58] ;  /* 0x0000580001107983 */ /* 0x000ea20000300a00 */
[--C-:B------:R-:W-:Y:S02]  /*10fc0*/  IMAD.X R7, R27, 0x1, R91.reuse, P2 ;  /* 0x000000011b077824 */ /* 0x100fe400010e065b */
[--C-:B------:R-:W-:Y:S01]  /*10fd0*/  IMAD.X R8, R9, 0x1, R91.reuse, P4 ;  /* 0x0000000109087824 */ /* 0x100fe200020e065b */
[----:B------:R0:W-:Y:S04]  /*10fe0*/  STL [R1+0x20], R4 ;  /* 0x0000200401007387 */ /* 0x0001e80000100800 */
[----:B------:R-:W3:Y:S01]  /*10ff0*/  LDL.LU.64 R34, [R1+0x60] ;  /* 0x0000600001227983 */ /* 0x000ee20000300a00 */
[----:B------:R-:W-:-:S03]  /*11000*/  IMAD.X R9, R21, 0x1, R91, P5 ;  /* 0x0000000115097824 */ /* 0x000fc600028e065b */
[----:B------:R-:W4:Y:S04]  /*11010*/  LDL.LU.64 R18, [R1+0x68] ;  /* 0x0000680001127983 */ /* 0x000f280000300a00 */
[----:B------:R-:W4:Y:S01]  /*11020*/  LDL.LU.64 R26, [R1+0x70] ;  /* 0x00007000011a7983 */ /* 0x000f220000300a00 */
[----:B0-----:R-:W-:-:S03]  /*11030*/  IADD3 R4, P0, PT, R10, R92, RZ ;  /* 0x0000005c0a047210 */ /* 0x001fc60007f1e0ff */
[----:B------:R-:W4:Y:S02]  /*11040*/  LDL.LU.64 R20, [R1+0x78] ;  /* 0x0000780001147983 */ /* 0x000f240000300a00 */
[----:B------:R-:W-:Y:S02]  /*11050*/  IMAD.X R10, R11, 0x1, R91, P0 ;  /* 0x000000010b0a7824 */ /* 0x000fe400000e065b */
[----:B------:R0:W-:Y:S01]  /*11060*/  STL [R1+0x28], R4 ;  /* 0x0000280401007387 */ /* 0x0001e20000100800 */
[----:B------:R-:W-:-:S05]  /*11070*/  IADD3 R13, P2, PT, R2, R92, RZ ;  /* 0x0000005c020d7210 */ /* 0x000fca0007f5e0ff */
[----:B------:R1:W-:Y:S01]  /*11080*/  STL [R1+0x30], R13 ;  /* 0x0000300d01007387 */ /* 0x0003e20000100800 */
[----:B------:R-:W-:Y:S01]  /*11090*/  IMAD.X R11, R3, 0x1, R91, P2 ;  /* 0x00000001030b7824 */ /* 0x000fe200010e065b */
[-C--:B------:R-:W-:Y:S02]  /*110a0*/  IADD3 R12, P4, PT, R36, R92.reuse, RZ ;  /* 0x0000005c240c7210 */ /* 0x080fe40007f9e0ff */
[----:B0-----:R-:W-:-:S03]  /*110b0*/  IADD3 R4, P5, PT, R22, R92, RZ ;  /* 0x0000005c16047210 */ /* 0x001fc60007fbe0ff */
[----:B------:R0:W-:Y:S04]  /*110c0*/  STL [R1+0x38], R12 ;  /* 0x0000380c01007387 */ /* 0x0001e80000100800 */
[----:B------:R0:W-:Y:S04]  /*110d0*/  STL [R1+0x40], R4 ;  /* 0x0000400401007387 */ /* 0x0001e80000100800 */
[----:B------:R-:W4:Y:S01]  /*110e0*/  LDL.LU.64 R2, [R1+0x80] ;  /* 0x0000800001027983 */ /* 0x000f220000300a00 */
[--C-:B-1----:R-:W-:Y:S02]  /*110f0*/  IMAD.X R13, R23, 0x1, R91.reuse, P5 ;  /* 0x00000001170d7824 */ /* 0x102fe400028e065b */
[----:B0-----:R-:W-:Y:S01]  /*11100*/  IMAD.X R12, R37, 0x1, R91, P4 ;  /* 0x00000001250c7824 */ /* 0x001fe200020e065b */
[----:B------:R-:W-:-:S05]  /*11110*/  IADD3 R4, P0, PT, R14, R92, RZ ;  /* 0x0000005c0e047210 */ /* 0x000fca0007f1e0ff */
[----:B------:R3:W-:Y:S01]  /*11120*/  STL [R1+0x48], R4 ;  /* 0x0000480401007387 */ /* 0x0007e20000100800 */
[----:B------:R-:W-:Y:S01]  /*11130*/  IMAD.X R14, R15, 0x1, R91, P0 ;  /* 0x000000010f0e7824 */ /* 0x000fe200000e065b */
[----:B------:R-:W-:-:S05]  /*11140*/  IADD3 R23, P2, PT, R24, R92, RZ ;  /* 0x0000005c18177210 */ /* 0x000fca0007f5e0ff */
[----:B------:R-:W-:Y:S01]  /*11150*/  STL [R1+0x50], R23 ;  /* 0x0000501701007387 */ /* 0x000fe20000100800 */
[----:B------:R-:W-:Y:S01]  /*11160*/  IMAD.X R15, R25, 0x1, R91, P2 ;  /* 0x00000001190f7824 */ /* 0x000fe200010e065b */
[----:B--2---:R-:W-:-:S05]  /*11170*/  IADD3 R22, P4, PT, R16, R92, RZ ;  /* 0x0000005c10167210 */ /* 0x004fca0007f9e0ff */
[----:B------:R0:W-:Y:S01]  /*11180*/  STL [R1+0x58], R22 ;  /* 0x0000581601007387 */ /* 0x0001e20000100800 */
[----:B---3--:R-:W-:-:S03]  /*11190*/  IADD3 R4, P5, PT, R34, R92, RZ ;  /* 0x0000005c22047210 */ /* 0x008fc60007fbe0ff */
[----:B0-----:R-:W2:Y:S04]  /*111a0*/  LDL.LU.64 R22, [R1+0x88] ;  /* 0x0000880001167983 */ /* 0x001ea80000300a00 */
[----:B------:R4:W-:Y:S04]  /*111b0*/  STL [R1+0x60], R4 ;  /* 0x0000600401007387 */ /* 0x0009e80000100800 */
[----:B------:R-:W3:Y:S04]  /*111c0*/  LDL.LU.64 R40, [R1+0x90] ;  /* 0x0000900001287983 */ /* 0x000ee80000300a00 */
[----:B------:R-:W3:Y:S01]  /*111d0*/  LDL.LU.64 R24, [R1+0x98] ;  /* 0x0000980001187983 */ /* 0x000ee20000300a00 */
[----:B------:R-:W-:-:S03]  /*111e0*/  IMAD.X R16, R17, 0x1, R91, P4 ;  /* 0x0000000111107824 */ /* 0x000fc600020e065b */
[----:B------:R-:W3:Y:S01]  /*111f0*/  LDL.LU.64 R38, [R1+0xa0] ;  /* 0x0000a00001267983 */ /* 0x000ee20000300a00 */
[-C--:B----4-:R-:W-:Y:S01]  /*11200*/  IADD3 R4, P0, PT, R18, R92.reuse, RZ ;  /* 0x0000005c12047210 */ /* 0x090fe20007f1e0ff */
[--C-:B------:R-:W-:Y:S01]  /*11210*/  IMAD.X R17, R35, 0x1, R91.reuse, P5 ;  /* 0x0000000123117824 */ /* 0x100fe200028e065b */
[-C--:B------:R-:W-:Y:S02]  /*11220*/  IADD3 R31, P2, PT, R26, R92.reuse, RZ ;  /* 0x0000005c1a1f7210 */ /* 0x080fe40007f5e0ff */
[----:B------:R-:W-:Y:S01]  /*11230*/  IADD3 R29, P4, PT, R20, R92, RZ ;  /* 0x0000005c141d7210 */ /* 0x000fe20007f9e0ff */
[----:B------:R0:W-:Y:S01]  /*11240*/  STL [R1+0x68], R4 ;  /* 0x0000680401007387 */ /* 0x0001e20000100800 */
[--C-:B------:R-:W-:Y:S02]  /*11250*/  IMAD.X R18, R19, 0x1, R91.reuse, P0 ;  /* 0x0000000113127824 */ /* 0x100fe400000e065b */
[--C-:B------:R-:W-:Y:S01]  /*11260*/  IMAD.X R19, R27, 0x1, R91.reuse, P2 ;  /* 0x000000011b137824 */ /* 0x100fe200010e065b */
[----:B------:R-:W-:Y:S01]  /*11270*/  STL [R1+0x70], R31 ;  /* 0x0000701f01007387 */ /* 0x000fe20000100800 */
[----:B------:R-:W-:-:S03]  /*11280*/  IMAD.X R20, R21, 0x1, R91, P4 ;  /* 0x0000000115147824 */ /* 0x000fc600020e065b */
[----:B------:R-:W-:Y:S01]  /*11290*/  STL [R1+0x78], R29 ;  /* 0x0000781d01007387 */ /* 0x000fe20000100800 */
[----:B0-----:R-:W-:-:S05]  /*112a0*/  IADD3 R4, P5, PT, R2, R92, RZ ;  /* 0x0000005c02047210 */ /* 0x001fca0007fbe0ff */
[----:B------:R2:W-:Y:S04]  /*112b0*/  STL [R1+0x80], R4 ;  /* 0x0000800401007387 */ /* 0x0005e80000100800 */
[----:B------:R-:W4:Y:S01]  /*112c0*/  LDL.LU.64 R26, [R1+0xa8] ;  /* 0x0000a800011a7983 */ /* 0x000f220000300a00 */
[----:B------:R-:W-:-:S03]  /*112d0*/  IMAD.X R21, R3, 0x1, R91, P5 ;  /* 0x0000000103157824 */ /* 0x000fc600028e065b */
[----:B------:R-:W4:Y:S04]  /*112e0*/  LDL.LU.64 R36, [R1+0xb0] ;  /* 0x0000b00001247983 */ /* 0x000f280000300a00 */
[----:B------:R-:W4:Y:S04]  /*112f0*/  LDL.LU.64 R34, [R1+0xb8] ;  /* 0x0000b80001227983 */ /* 0x000f280000300a00 */
[----:B------:R-:W4:Y:S01]  /*11300*/  LDL.LU.64 R2, [R1+0xc0] ;  /* 0x0000c00001027983 */ /* 0x000f220000300a00 */
[----:B--2---:R-:W-:-:S05]  /*11310*/  IADD3 R4, P0, PT, R22, R92, RZ ;  /* 0x0000005c16047210 */ /* 0x004fca0007f1e0ff */
[----:B------:R0:W-:Y:S01]  /*11320*/  STL [R1+0x88], R4 ;  /* 0x0000880401007387 */ /* 0x0001e20000100800 */
[----:B------:R-:W-:Y:S01]  /*11330*/  IMAD.X R22, R23, 0x1, R91, P0 ;  /* 0x0000000117167824 */ /* 0x000fe200000e065b */
[-C--:B---3--:R-:W-:Y:S02]  /*11340*/  IADD3 R31, P2, PT, R40, R92.reuse, RZ ;  /* 0x0000005c281f7210 */ /* 0x088fe40007f5e0ff */
[----:B------:R-:W-:-:S03]  /*11350*/  IADD3 R29, P4, PT, R24, R92, RZ ;  /* 0x0000005c181d7210 */ /* 0x000fc60007f9e0ff */
[----:B------:R-:W-:Y:S01]  /*11360*/  STL [R1+0x90], R31 ;  /* 0x0000901f01007387 */ /* 0x000fe20000100800 */
[--C-:B------:R-:W-:Y:S01]  /*11370*/  IMAD.X R23, R41, 0x1, R91.reuse, P2 ;  /* 0x0000000129177824 */ /* 0x100fe200010e065b */
[----:B0-----:R-:W-:Y:S02]  /*11380*/  IADD3 R4, P5, PT, R38, R92, RZ ;  /* 0x0000005c26047210 */ /* 0x001fe40007fbe0ff */
[----:B------:R-:W-:Y:S01]  /*11390*/  STL [R1+0x98], R29 ;  /* 0x0000981d01007387 */ /* 0x000fe20000100800 */
[----:B------:R-:W-:-:S03]  /*113a0*/  IMAD.X R24, R25, 0x1, R91, P4 ;  /* 0x0000000119187824 */ /* 0x000fc600020e065b */
[----:B------:R4:W-:Y:S01]  /*113b0*/  STL [R1+0xa0], R4 ;  /* 0x0000a00401007387 */ /* 0x0009e20000100800 */
[----:B------:R-:W-:-:S03]  /*113c0*/  IMAD.X R25, R39, 0x1, R91, P5 ;  /* 0x0000000127197824 */ /* 0x000fc600028e065b */
[----:B------:R-:W2:Y:S04]  /*113d0*/  LDL.LU.64 R46, [R1+0xc8] ;  /* 0x0000c800012e7983 */ /* 0x000ea80000300a00 */
[----:B------:R-:W3:Y:S04]  /*113e0*/  LDL.LU.64 R44, [R1+0xd0] ;  /* 0x0000d000012c7983 */ /* 0x000ee80000300a00 */
[----:B------:R-:W3:Y:S04]  /*113f0*/  LDL.LU.64 R42, [R1+0xd8] ;  /* 0x0000d800012a7983 */ /* 0x000ee80000300a00 */
[----:B------:R-:W3:Y:S01]  /*11400*/  LDL.LU.64 R40, [R1+0xe0] ;  /* 0x0000e00001287983 */ /* 0x000ee20000300a00 */
[----:B----4-:R-:W-:-:S02]  /*11410*/  IADD3 R4, P0, PT, R26, R92, RZ ;  /* 0x0000005c1a047210 */ /* 0x010fc40007f1e0ff */
[----:B------:R-:W-:-:S03]  /*11420*/  IADD3 R31, P2, PT, R36, R92, RZ ;  /* 0x0000005c241f7210 */ /* 0x000fc60007f5e0ff */
[----:B------:R0:W-:Y:S01]  /*11430*/  STL [R1+0xa8], R4 ;  /* 0x0000a80401007387 */ /* 0x0001e20000100800 */
[--C-:B------:R-:W-:Y:S01]  /*11440*/  IMAD.X R26, R27, 0x1, R91.reuse, P0 ;  /* 0x000000011b1a7824 */ /* 0x100fe200000e065b */
[----:B------:R-:W-:Y:S02]  /*11450*/  IADD3 R29, P4, PT, R34, R92, RZ ;  /* 0x0000005c221d7210 */ /* 0x000fe40007f9e0ff */
[----:B------:R-:W-:Y:S01]  /*11460*/  STL [R1+0xb0], R31 ;  /* 0x0000b01f01007387 */ /* 0x000fe20000100800 */
[----:B------:R-:W-:-:S03]  /*11470*/  IMAD.X R27, R37, 0x1, R91, P2 ;  /* 0x00000001251b7824 */ /* 0x000fc600010e065b */
[----:B------:R-:W-:Y:S01]  /*11480*/  STL [R1+0x6c8], R29 ;  /* 0x0006c81d01007387 */ /* 0x000fe20000100800 */
[----:B0-----:R-:W-:-:S05]  /*11490*/  IADD3 R4, P5, PT, R2, R92, RZ ;  /* 0x0000005c02047210 */ /* 0x001fca0007fbe0ff */
[----:B------:R0:W-:Y:S01]  /*114a0*/  STL [R1+0x71c], R4 ;  /* 0x00071c0401007387 */ /* 0x0001e20000100800 */
[----:B------:R-:W-:-:S03]  /*114b0*/  IMAD.X R2, R3, 0x1, R91, P5 ;  /* 0x0000000103027824 */ /* 0x000fc600028e065b */
[----:B------:R-:W4:Y:S01]  /*114c0*/  LDL.LU.64 R38, [R1+0xe8] ;  /* 0x0000e80001267983 */ /* 0x000f220000300a00 */
[----:B0-----:R-:W-:-:S05]  /*114d0*/  IMAD.X R4, R35, 0x1, R91, P4 ;  /* 0x0000000123047824 */ /* 0x001fca00020e065b */
[----:B------:R-:W-:Y:S04]  /*114e0*/  STL [R1+0xb8], R4 ;  /* 0x0000b80401007387 */ /* 0x000fe80000100800 */
[----:B------:R-:W4:Y:S04]  /*114f0*/  LDL.LU.64 R36, [R1+0xf0] ;  /* 0x0000f00001247983 */ /* 0x000f280000300a00 */
[----:B------:R0:W-:Y:S04]  /*11500*/  STL [R1+0xc0], R2 ;  /* 0x0000c00201007387 */ /* 0x0001e80000100800 */
[----:B------:R-:W4:Y:S04]  /*11510*/  LDL.LU.64 R34, [R1+0xf8] ;  /* 0x0000f80001227983 */ /* 0x000f280000300a00 */
[----:B0-----:R-:W4:Y:S01]  /*11520*/  LDL.LU.64 R2, [R1+0x100] ;  /* 0x0001000001027983 */ /* 0x001f220000300a00 */
[----:B--2---:R-:W-:-:S02]  /*11530*/  IADD3 R29, P0, PT, R46, R92, RZ ;  /* 0x0000005c2e1d7210 */ /* 0x004fc40007f1e0ff */
[----:B---3--:R-:W-:-:S03]  /*11540*/  IADD3 R4, P2, PT, R44, R92, RZ ;  /* 0x0000005c2c047210 */ /* 0x008fc60007f5e0ff */
[----:B------:R0:W-:Y:S01]  /*11550*/  STL [R1+0x720], R29 ;  /* 0x0007201d01007387 */ /* 0x0001e20000100800 */
[----:B------:R-:W-:-:S03]  /*11560*/  IADD3 R31, P4, PT, R42, R92, RZ ;  /* 0x0000005c2a1f7210 */ /* 0x000fc60007f9e0ff */
[----:B------:R1:W-:Y:S01]  /*11570*/  STL [R1+0x724], R4 ;  /* 0x0007240401007387 */ /* 0x0003e20000100800 */
[----:B0-----:R-:W-:-:S03]  /*11580*/  IADD3 R29, P5, PT, R40, R92, RZ ;  /* 0x0000005c281d7210 */ /* 0x001fc60007fbe0ff */
[----:B------:R0:W-:Y:S01]  /*11590*/  STL [R1+0x728], R31 ;  /* 0x0007281f01007387 */ /* 0x0001e20000100800 */
[----:B-1----:R-:W-:-:S03]  /*115a0*/  IMAD.X R4, R47, 0x1, R91, P0 ;  /* 0x000000012f047824 */ /* 0x002fc600000e065b */
[----:B------:R1:W-:Y:S01]  /*115b0*/  STL [R1+0x77c], R29 ;  /* 0x00077c1d01007387 */ /* 0x0003e20000100800 */
[----:B0-----:R-:W-:-:S03]  /*115c0*/  IMAD.X R31, R45, 0x1, R91, P2 ;  /* 0x000000012d1f7824 */ /* 0x001fc600010e065b */
[----:B------:R0:W-:Y:S01]  /*115d0*/  STL [R1+0xc8], R4 ;  /* 0x0000c80401007387 */ /* 0x0001e20000100800 */
[----:B-1----:R-:W-:-:S03]  /*115e0*/  IMAD.X R29, R43, 0x1, R91, P4 ;  /* 0x000000012b1d7824 */ /* 0x002fc600020e065b */
[----:B------:R-:W-:Y:S04]  /*115f0*/  STL [R1+0xd0], R31 ;  /* 0x0000d01f01007387 */ /* 0x000fe80000100800 */
[----:B------:R-:W2:Y:S01]  /*11600*/  LDL.LU.64 R46, [R1+0x108] ;  /* 0x00010800012e7983 */ /* 0x000ea20000300a00 */
[----:B0-----:R-:W-:-:S03]  /*11610*/  IMAD.X R4, R41, 0x1, R91, P5 ;  /* 0x0000000129047824 */ /* 0x001fc600028e065b */
[----:B------:R-:W-:Y:S04]  /*11620*/  STL [R1+0xd8], R29 ;  /* 0x0000d81d01007387 */ /* 0x000fe80000100800 */
[----:B------:R-:W3:Y:S04]  /*11630*/  LDL.LU.64 R44, [R1+0x110] ;  /* 0x00011000012c7983 */ /* 0x000ee80000300a00 */
[----:B------:R4:W-:Y:S04]  /*11640*/  STL [R1+0xe0], R4 ;  /* 0x0000e00401007387 */ /* 0x0009e80000100800 */
[----:B------:R-:W3:Y:S04]  /*11650*/  LDL.LU.64 R42, [R1+0x118] ;  /* 0x00011800012a7983 */ /* 0x000ee80000300a00 */
[----:B------:R-:W3:Y:S01]  /*11660*/  LDL.LU.64 R40, [R1+0x120] ;  /* 0x0001200001287983 */ /* 0x000ee20000300a00 */
[----:B----4-:R-:W-:-:S02]  /*11670*/  IADD3 R4, P0, PT, R38, R92, RZ ;  /* 0x0000005c26047210 */ /* 0x010fc40007f1e0ff */
[----:B------:R-:W-:-:S03]  /*11680*/  IADD3 R31, P2, PT, R36, R92, RZ ;  /* 0x0000005c241f7210 */ /* 0x000fc60007f5e0ff */
[----:B------:R0:W-:Y:S01]  /*11690*/  STL [R1+0x780], R4 ;  /* 0x0007800401007387 */ /* 0x0001e20000100800 */
[----:B------:R-:W-:-:S03]  /*116a0*/  IADD3 R29, P4, PT, R34, R92, RZ ;  /* 0x0000005c221d7210 */ /* 0x000fc60007f9e0ff */
[----:B------:R1:W-:Y:S01]  /*116b0*/  STL [R1+0x784], R31 ;  /* 0x0007841f01007387 */ /* 0x0003e20000100800 */
[----:B0-----:R-:W-:-:S03]  /*116c0*/  IADD3 R4, P5, PT, R2, R92, RZ ;  /* 0x0000005c02047210 */ /* 0x001fc60007fbe0ff */
[----:B------:R0:W-:Y:S01]  /*116d0*/  STL [R1+0x788], R29 ;  /* 0x0007881d01007387 */ /* 0x0001e20000100800 */
[----:B-1----:R-:W-:-:S03]  /*116e0*/  IMAD.X R31, R39, 0x1, R91, P0 ;  /* 0x00000001271f7824 */ /* 0x002fc600000e065b */
[----:B------:R1:W-:Y:S01]  /*116f0*/  STL [R1+0xbe0], R4 ;  /* 0x000be00401007387 */ /* 0x0003e20000100800 */
[--C-:B------:R-:W-:Y:S02]  /*11700*/  IMAD.X R2, R3, 0x1, R91.reuse, P5 ;  /* 0x0000000103027824 */ /* 0x100fe400028e065b */
[--C-:B0-----:R-:W-:Y:S01]  /*11710*/  IMAD.X R29, R37, 0x1, R91.reuse, P2 ;  /* 0x00000001251d7824 */ /* 0x101fe200010e065b */
[----:B------:R-:W-:Y:S01]  /*11720*/  STL [R1+0xe8], R31 ;  /* 0x0000e81f01007387 */ /* 0x000fe20000100800 */
[----:B-1----:R-:W-:-:S03]  /*11730*/  IMAD.X R4, R35, 0x1, R91, P4 ;  /* 0x0000000123047824 */ /* 0x002fc600020e065b */
[----:B------:R-:W-:Y:S04]  /*11740*/  STL [R1+0xf0], R29 ;  /* 0x0000f01d01007387 */ /* 0x000fe80000100800 */
[----:B------:R-:W4:Y:S04]  /*11750*/  LDL.LU.64 R38, [R1+0x128] ;  /* 0x0001280001267983 */ /* 0x000f280000300a00 */
[----:B------:R-:W-:Y:S04]  /*11760*/  STL [R1+0xf8], R4 ;  /* 0x0000f80401007387 */ /* 0x000fe80000100800 */
[----:B------:R-:W4:Y:S04]  /*11770*/  LDL.LU.64 R36, [R1+0x130] ;  /* 0x0001300001247983 */ /* 0x000f280000300a00 */
[----:B------:R0:W-:Y:S04]  /*11780*/  STL [R1+0x100], R2 ;  /* 0x0001000201007387 */ /* 0x0001e80000100800 */
[----:B------:R-:W4:Y:S04]  /*11790*/  LDL.LU.64 R34, [R1+0x138] ;  /* 0x0001380001227983 */ /* 0x000f280000300a00 */
[----:B0-----:R-:W4:Y:S01]  /*117a0*/  LDL.LU.64 R2, [R1+0x140] ;  /* 0x0001400001027983 */ /* 0x001f220000300a00 */
[----:B--2---:R-:W-:-:S05]  /*117b0*/  IADD3 R29, P0, PT, R46, R92, RZ ;  /* 0x0000005c2e1d7210 */ /* 0x004fca0007f1e0ff */
[----:B------:R0:W-:Y:S01]  /*117c0*/  STL [R1+0xbe4], R29 ;  /* 0x000be41d01007387 */ /* 0x0001e20000100800 */
[----:B---3--:R-:W-:-:S05]  /*117d0*/  IADD3 R4, P2, PT, R44, R92, RZ ;  /* 0x0000005c2c047210 */ /* 0x008fca0007f5e0ff */
[----:B------:R1:W-:Y:S01]  /*117e0*/  STL [R1+0xbe8], R4 ;  /* 0x000be80401007387 */ /* 0x0003e20000100800 */
[-C--:B------:R-:W-:Y:S02]  /*117f0*/  IADD3 R31, P4, PT, R42, R92.reuse, RZ ;  /* 0x0000005c2a1f7210 */ /* 0x080fe40007f9e0ff */
        /* <DEDUP_REMOVED lines=15> */
[----:B----4-:R-:W-:-:S05]  /*118f0*/  IADD3 R4, P0, PT, R38, R92, RZ ;  /* 0x0000005c26047210 */ /* 0x010fca0007f1e0ff */
[----:B------:R0:W-:Y:S01]  /*11900*/  STL [R1+0xbf4], R4 ;  /* 0x000bf40401007387 */ /* 0x0001e20000100800 */
[-C--:B------:R-:W-:Y:S02]  /*11910*/  IADD3 R31, P2, PT, R36, R92.reuse, RZ ;  /* 0x0000005c241f7210 */ /* 0x080fe40007f5e0ff */
        /* <DEDUP_REMOVED lines=816> */
[----:B------:R-:W4:Y:S01]  /*14c20*/  LDL.LU.64 R82, [R1+0x680] ;  /* 0x0006800001527983 */ /* 0x000f220000300a00 */
[----:B--2---:R-:W-:-:S05]  /*14c30*/  IADD3 R2, P0, PT, R46, R92, RZ ;  /* 0x0000005c2e027210 */ /* 0x004fca0007f1e0ff */
[----:B------:R0:W-:Y:S01]  /*14c40*/  STL [R1+0xec4], R2 ;  /* 0x000ec40201007387 */ /* 0x0001e20000100800 */
[----:B---3--:R-:W-:-:S05]  /*14c50*/  IADD3 R4, P2, PT, R44, R92, RZ ;  /* 0x0000005c2c047210 */ /* 0x008fca0007f5e0ff */
[----:B------:R-:W-:Y:S01]  /*14c60*/  STL [R1+0xec8], R4 ;  /* 0x000ec80401007387 */ /* 0x000fe20000100800 */
[----:B------:R-:W-:-:S03]  /*14c70*/  IADD3 R3, P4, PT, R42, R92, RZ ;  /* 0x0000005c2a037210 */ /* 0x000fc60007f9e0ff */
[----:B------:R-:W2:Y:S01]  /*14c80*/  LDL.LU.64 R84, [R1+0x688] ;  /* 0x0006880001547983 */ /* 0x000ea20000300a00 */
[----:B0-----:R-:W-:-:S03]  /*14c90*/  IADD3 R2, P5, PT, R40, R92, RZ ;  /* 0x0000005c28027210 */ /* 0x001fc60007fbe0ff */
[----:B------:R-:W-:Y:S04]  /*14ca0*/  STL [R1+0xecc], R3 ;  /* 0x000ecc0301007387 */ /* 0x000fe80000100800 */
[----:B------:R-:W3:Y:S04]  /*14cb0*/  LDL.LU.64 R86, [R1+0x690] ;  /* 0x0006900001567983 */ /* 0x000ee80000300a00 */
[----:B------:R0:W-:Y:S04]  /*14cc0*/  STL [R1+0xed0], R2 ;  /* 0x000ed00201007387 */ /* 0x0001e80000100800 */
[----:B------:R-:W3:Y:S04]  /*14cd0*/  LDL.LU.64 R88, [R1+0x698] ;  /* 0x0006980001587983 */ /* 0x000ee80000300a00 */
[----:B0-----:R-:W3:Y:S01]  /*14ce0*/  LDL.LU.64 R2, [R1+0x6a0] ;  /* 0x0006a00001027983 */ /* 0x001ee20000300a00 */
[----:B------:R-:W-:-:S02]  /*14cf0*/  IMAD.X R4, R47, 0x1, R91, P0 ;  /* 0x000000012f047824 */ /* 0x000fc400000e065b */
[--C-:B------:R-:W-:Y:S01]  /*14d00*/  IMAD.X R29, R45, 0x1, R91.reuse, P2 ;  /* 0x000000012d1d7824 */ /* 0x100fe200010e065b */
[----:B------:R0:W5:Y:S04]  /*14d10*/  LDL.LU R46, [R1+0x1030] ;  /* 0x00103000012e7983 */ /* 0x0001680000300800 */
[----:B------:R0:W5:Y:S01]  /*14d20*/  LDL.LU R44, [R1+0x102c] ;  /* 0x00102c00012c7983 */ /* 0x0001620000300800 */
[----:B------:R-:W-:-:S03]  /*14d30*/  IMAD.X R31, R41, 0x1, R91, P5 ;  /* 0x00000001291f7824 */ /* 0x000fc600028e065b */
[----:B------:R1:W-:Y:S04]  /*14d40*/  STL [R1+0x648], R4 ;  /* 0x0006480401007387 */ /* 0x0003e80000100800 */
[----:B------:R0:W5:Y:S01]  /*14d50*/  LDL.LU R42, [R1+0x1028] ;  /* 0x00102800012a7983 */ /* 0x0001620000300800 */
[----:B-1----:R-:W-:-:S03]  /*14d60*/  IMAD.X R4, R43, 0x1, R91, P4 ;  /* 0x000000012b047824 */ /* 0x002fc600020e065b */
[----:B------:R4:W-:Y:S04]  /*14d70*/  STL [R1+0x650], R29 ;  /* 0x0006501d01007387 */ /* 0x0009e80000100800 */
[----:B------:R0:W5:Y:S04]  /*14d80*/  LDL.LU R40, [R1+0x1024] ;  /* 0x0010240001287983 */ /* 0x0001680000300800 */
[----:B------:R1:W-:Y:S04]  /*14d90*/  STL [R1+0x658], R4 ;  /* 0x0006580401007387 */ /* 0x0003e80000100800 */
[----:B------:R0:W-:Y:S01]  /*14da0*/  STL [R1+0x660], R31 ;  /* 0x0006601f01007387 */ /* 0x0001e20000100800 */
[----:B----4-:R-:W-:-:S05]  /*14db0*/  IADD3 R29, P0, PT, R38, R92, RZ ;  /* 0x0000005c261d7210 */ /* 0x010fca0007f1e0ff */
[----:B------:R4:W-:Y:S01]  /*14dc0*/  STL [R1+0xed4], R29 ;  /* 0x000ed41d01007387 */ /* 0x0009e20000100800 */
[----:B-1----:R-:W-:-:S05]  /*14dd0*/  IADD3 R4, P2, PT, R36, R92, RZ ;  /* 0x0000005c24047210 */ /* 0x002fca0007f5e0ff */
[----:B------:R1:W-:Y:S01]  /*14de0*/  STL [R1+0xed8], R4 ;  /* 0x000ed80401007387 */ /* 0x0003e20000100800 */
[-C--:B0-----:R-:W-:Y:S02]  /*14df0*/  IADD3 R31, P4, PT, R34, R92.reuse, RZ ;  /* 0x0000005c221f7210 */ /* 0x081fe40007f9e0ff */
[----:B----4-:R-:W-:-:S03]  /*14e00*/  IADD3 R29, P5, PT, R82, R92, RZ ;  /* 0x0000005c521d7210 */ /* 0x010fc60007fbe0ff */
[----:B------:R-:W-:Y:S01]  /*14e10*/  STL [R1+0xedc], R31 ;  /* 0x000edc1f01007387 */ /* 0x000fe20000100800 */
[----:B-1----:R-:W-:-:S03]  /*14e20*/  IMAD.X R4, R39, 0x1, R91, P0 ;  /* 0x0000000127047824 */ /* 0x002fc600000e065b */
[----:B------:R0:W5:Y:S04]  /*14e30*/  LDL.LU R38, [R1+0x1020] ;  /* 0x0010200001267983 */ /* 0x0001680000300800 */
[----:B------:R1:W-:Y:S04]  /*14e40*/  STL [R1+0xee0], R29 ;  /* 0x000ee01d01007387 */ /* 0x0003e80000100800 */
[----:B------:R0:W5:Y:S04]  /*14e50*/  LDL.LU R36, [R1+0x101c] ;  /* 0x00101c0001247983 */ /* 0x0001680000300800 */
[----:B------:R4:W-:Y:S01]  /*14e60*/  STL [R1+0x668], R4 ;  /* 0x0006680401007387 */ /* 0x0009e20000100800 */
[----:B-1----:R-:W-:-:S03]  /*14e70*/  IMAD.X R29, R37, 0x1, R91, P2 ;  /* 0x00000001251d7824 */ /* 0x002fc600010e065b */
[----:B------:R0:W5:Y:S01]  /*14e80*/  LDL.LU R34, [R1+0x1018] ;  /* 0x0010180001227983 */ /* 0x0001620000300800 */
[--C-:B------:R-:W-:Y:S02]  /*14e90*/  IMAD.X R31, R83, 0x1, R91.reuse, P5 ;  /* 0x00000001531f7824 */ /* 0x100fe400028e065b */
[----:B----4-:R-:W-:Y:S01]  /*14ea0*/  IMAD.X R4, R35, 0x1, R91, P4 ;  /* 0x0000000123047824 */ /* 0x010fe200020e065b */
[----:B------:R-:W-:Y:S04]  /*14eb0*/  STL [R1+0x670], R29 ;  /* 0x0006701d01007387 */ /* 0x000fe80000100800 */
[----:B------:R-:W4:Y:S04]  /*14ec0*/  LDL.LU.64 R82, [R1+0x1010] ;  /* 0x0010100001527983 */ /* 0x000f280000300a00 */
[----:B------:R2:W-:Y:S04]  /*14ed0*/  STL [R1+0x678], R4 ;  /* 0x0006780401007387 */ /* 0x0005e80000100800 */
[----:B------:R1:W-:Y:S01]  /*14ee0*/  STL [R1+0x680], R31 ;  /* 0x0006801f01007387 */ /* 0x0003e20000100800 */
[----:B--2---:R-:W-:-:S05]  /*14ef0*/  IADD3 R4, P0, PT, R84, R92, RZ ;  /* 0x0000005c54047210 */ /* 0x004fca0007f1e0ff */
[----:B------:R2:W-:Y:S01]  /*14f00*/  STL [R1+0xee4], R4 ;  /* 0x000ee40401007387 */ /* 0x0005e20000100800 */
[----:B---3--:R-:W-:-:S05]  /*14f10*/  IADD3 R29, P2, PT, R86, R92, RZ ;  /* 0x0000005c561d7210 */ /* 0x008fca0007f5e0ff */
[----:B------:R3:W-:Y:S01]  /*14f20*/  STL [R1+0xee8], R29 ;  /* 0x000ee81d01007387 */ /* 0x0007e20000100800 */
[-C--:B-1----:R-:W-:Y:S02]  /*14f30*/  IADD3 R31, P4, PT, R88, R92.reuse, RZ ;  /* 0x0000005c581f7210 */ /* 0x082fe40007f9e0ff */
[----:B--2---:R-:W-:Y:S01]  /*14f40*/  IADD3 R4, P5, PT, R2, R92, RZ ;  /* 0x0000005c02047210 */ /* 0x004fe20007fbe0ff */
[--C-:B---3--:R-:W-:Y:S02]  /*14f50*/  IMAD.X R29, R85, 0x1, R91.reuse, P0 ;  /* 0x00000001551d7824 */ /* 0x108fe400000e065b */
[----:B------:R1:W-:Y:S04]  /*14f60*/  STL [R1+0xeec], R31 ;  /* 0x000eec1f01007387 */ /* 0x0003e80000100800 */
[----:B------:R-:W2:Y:S04]  /*14f70*/  LDL.LU.64 R84, [R1+0x1008] ;  /* 0x0010080001547983 */ /* 0x000ea80000300a00 */
[----:B------:R3:W-:Y:S04]  /*14f80*/  STL [R1+0xef0], R4 ;  /* 0x000ef00401007387 */ /* 0x0007e80000100800 */
[----:B-1----:R-:W2:Y:S04]  /*14f90*/  LDL.LU R31, [R1+0x9f0] ;  /* 0x0009f000011f7983 */ /* 0x002ea80000300800 */
[----:B------:R1:W-:Y:S01]  /*14fa0*/  STL [R1+0x688], R29 ;  /* 0x0006881d01007387 */ /* 0x0003e20000100800 */
[----:B---3--:R-:W-:-:S03]  /*14fb0*/  IMAD.X R4, R87, 0x1, R91, P2 ;  /* 0x0000000157047824 */ /* 0x008fc600010e065b */
[----:B------:R-:W3:Y:S04]  /*14fc0*/  LDL.LU.64 R86, [R1+0x1000] ;  /* 0x0010000001567983 */ /* 0x000ee80000300a00 */
[----:B------:R-:W3:Y:S04]  /*14fd0*/  LDL.LU R35, [R1+0xbd8] ;  /* 0x000bd80001237983 */ /* 0x000ee80000300800 */
[----:B------:R-:W3:Y:S04]  /*14fe0*/  LDL.LU R33, [R1+0xbd4] ;  /* 0x000bd40001217983 */ /* 0x000ee80000300800 */
[----:B------:R0:W-:Y:S04]  /*14ff0*/  STL [R1+0x690], R4 ;  /* 0x0006900401007387 */ /* 0x0001e80000100800 */
[----:B-1----:R-:W3:Y:S01]  /*15000*/  LDL.LU R29, [R1+0xbd0] ;  /* 0x000bd000011d7983 */ /* 0x002ee20000300800 */
[----:B0-----:R-:W-:-:S03]  /*15010*/  IMAD.X R4, R89, 0x1, R91, P4 ;  /* 0x0000000159047824 */ /* 0x001fc600020e065b */
[----:B------:R-:W3:Y:S01]  /*15020*/  LDL.LU.64 R88, [R1+0xff8] ;  /* 0x000ff80001587983 */ /* 0x000ee20000300a00 */
[----:B------:R-:W-:-:S03]  /*15030*/  IMAD.X R39, R3, 0x1, R91, P5 ;  /* 0x0000000103277824 */ /* 0x000fc600028e065b */
[----:B------:R-:W3:Y:S04]  /*15040*/  LDL.LU.64 R2, [R1+0xff0] ;  /* 0x000ff00001027983 */ /* 0x000ee80000300a00 */
[----:B------:R2:W-:Y:S04]  /*15050*/  STL [R1+0x698], R4 ;  /* 0x0006980401007387 */ /* 0x0005e80000100800 */
[----:B------:R-:W-:Y:S01]  /*15060*/  STL [R1+0x6a0], R39 ;  /* 0x0006a02701007387 */ /* 0x000fe20000100800 */
[----:B----4-:R-:W-:-:S05]  /*15070*/  IADD3 R37, P0, PT, R82, R92, RZ ;  /* 0x0000005c52257210 */ /* 0x010fca0007f1e0ff */
[----:B------:R-:W-:Y:S01]  /*15080*/  STL [R1+0xef4], R37 ;  /* 0x000ef42501007387 */ /* 0x000fe20000100800 */
[----:B------:R-:W-:Y:S01]  /*15090*/  IMAD.X R82, R83, 0x1, R91, P0 ;  /* 0x0000000153527824 */ /* 0x000fe200000e065b */
[----:B--2---:R-:W-:-:S05]  /*150a0*/  IADD3 R4, P2, PT, R84, R92, RZ ;  /* 0x0000005c54047210 */ /* 0x004fca0007f5e0ff */
[----:B------:R0:W-:Y:S01]  /*150b0*/  STL [R1+0xef8], R4 ;  /* 0x000ef80401007387 */ /* 0x0001e20000100800 */
[----:B------:R-:W-:Y:S01]  /*150c0*/  IMAD.X R84, R85, 0x1, R91, P2 ;  /* 0x0000000155547824 */ /* 0x000fe200010e065b */
[----:B------:R-:W-:Y:S02]  /*150d0*/  IADD3 R31, P0, PT, R31, R90, RZ ;  /* 0x0000005a1f1f7210 */ /* 0x000fe40007f1e0ff */
[----:B0-----:R-:W2:Y:S01]  /*150e0*/  LDL.LU R4, [R1+0xbcc] ;  /* 0x000bcc0001047983 */ /* 0x001ea20000300800 */
[----:B---3--:R-:W-:Y:S02]  /*150f0*/  IADD3 R39, P4, PT, R86, R92, RZ ;  /* 0x0000005c56277210 */ /* 0x008fe40007f9e0ff */
[----:B------:R-:W-:-:S03]  /*15100*/  IADD3 R35, P2, PT, R35, R90, RZ ;  /* 0x0000005a23237210 */ /* 0x000fc60007f5e0ff */
[----:B------:R-:W-:Y:S01]  /*15110*/  STL [R1+0xefc], R39 ;  /* 0x000efc2701007387 */ /* 0x000fe20000100800 */
[----:B------:R-:W-:Y:S01]  /*15120*/  IMAD.X R86, R87, 0x1, R91, P4 ;  /* 0x0000000157567824 */ /* 0x000fe200020e065b */
[----:B------:R-:W-:Y:S02]  /*15130*/  IADD3 R33, P4, PT, R33, R90, RZ ;  /* 0x0000005a21217210 */ /* 0x000fe40007f9e0ff */
[----:B------:R-:W-:-:S05]  /*15140*/  IADD3 R37, P5, PT, R88, R92, RZ ;  /* 0x0000005c58257210 */ /* 0x000fca0007fbe0ff */
[----:B------:R-:W-:Y:S01]  /*15150*/  STL [R1+0xf00], R37 ;  /* 0x000f002501007387 */ /* 0x000fe20000100800 */
[----:B------:R-:W-:Y:S01]  /*15160*/  IMAD.X R88, R89, 0x1, R91, P5 ;  /* 0x0000000159587824 */ /* 0x000fe200028e065b */
[-C--:B------:R-:W-:Y:S02]  /*15170*/  IADD3 R29, P5, PT, R29, R90.reuse, RZ ;  /* 0x0000005a1d1d7210 */ /* 0x080fe40007fbe0ff */
[----:B------:R0:W-:Y:S04]  /*15180*/  STL [R1+0x9f0], R31 ;  /* 0x0009f01f01007387 */ /* 0x0001e80000100800 */
[----:B0-----:R-:W3:Y:S04]  /*15190*/  LDL.LU R31, [R1+0x9dc] ;  /* 0x0009dc00011f7983 */ /* 0x001ee80000300800 */
[----:B------:R-:W4:Y:S04]  /*151a0*/  LDL.LU R83, [R1+0xbc8] ;  /* 0x000bc80001537983 */ /* 0x000f280000300800 */
[----:B------:R-:W-:Y:S04]  /*151b0*/  STL [R1+0xbd8], R35 ;  /* 0x000bd82301007387 */ /* 0x000fe80000100800 */
[----:B------:R-:W4:Y:S04]  /*151c0*/  LDL.LU R81, [R1+0x9ec] ;  /* 0x0009ec0001517983 */ /* 0x000f280000300800 */
[----:B------:R-:W-:Y:S04]  /*151d0*/  STL [R1+0xbd4], R33 ;  /* 0x000bd42101007387 */ /* 0x000fe80000100800 */
[----:B------:R-:W4:Y:S04]  /*151e0*/  LDL.LU R79, [R1+0xbc0] ;  /* 0x000bc000014f7983 */ /* 0x000f280000300800 */
[----:B------:R0:W-:Y:S04]  /*151f0*/  STL [R1+0xbd0], R29 ;  /* 0x000bd01d01007387 */ /* 0x0001e80000100800 */
        /* <DEDUP_REMOVED lines=20> */
[----:B------:R-:W4:Y:S04]  /*15340*/  LDL.LU R39, [R1+0xb8c] ;  /* 0x000b8c0001277983 */ /* 0x000f280000300800 */
[----:B------:R-:W4:Y:S01]  /*15350*/  LDL.LU R37, [R1+0xb68] ;  /* 0x000b680001257983 */ /* 0x000f220000300800 */
[----:B--2---:R-:W-:-:S05]  /*15360*/  IADD3 R4, P6, PT, R4, R90, RZ ;  /* 0x0000005a04047210 */ /* 0x004fca0007fde0ff */
[----:B------:R0:W-:Y:S04]  /*15370*/  STL [R1+0xbcc], R4 ;  /* 0x000bcc0401007387 */ /* 0x0001e80000100800 */
[----:B0-----:R-:W2:Y:S04]  /*15380*/  LDL.LU R4, [R1+0xb84] ;  /* 0x000b840001047983 */ /* 0x001ea80000300800 */
[----:B------:R-:W2:Y:S04]  /*15390*/  LDL.LU R35, [R1+0xb60] ;  /* 0x000b600001237983 */ /* 0x000ea80000300800 */
[----:B------:R-:W2:Y:S01]  /*153a0*/  LDL.LU R33, [R1+0xb7c] ;  /* 0x000b7c0001217983 */ /* 0x000ea20000300800 */
[----:B---3--:R-:W-:Y:S01]  /*153b0*/  IMAD.X R31, R31, 0x1, R3, P0 ;  /* 0x000000011f1f7824 */ /* 0x008fe200000e0603 */
[----:B----4-:R-:W-:-:S04]  /*153c0*/  IADD3 R83, P0, PT, R83, R90, RZ ;  /* 0x0000005a53537210 */ /* 0x010fc80007f1e0ff */
[----:B------:R0:W-:Y:S01]  /*153d0*/  STL [R1+0x9dc], R31 ;  /* 0x0009dc1f01007387 */ /* 0x0001e20000100800 */
[----:B------:R-:W-:-:S03]  /*153e0*/  IMAD.X R81, R81, 0x1, R3, P2 ;  /* 0x0000000151517824 */ /* 0x000fc600010e0603 */
[----:B0-----:R-:W3:Y:S01]  /*153f0*/  LDL.LU R31, [R1+0xb58] ;  /* 0x000b5800011f7983 */ /* 0x001ee20000300800 */
[----:B------:R-:W-:-:S03]  /*15400*/  IADD3 R79, P2, PT, R79, R90, RZ ;  /* 0x0000005a4f4f7210 */ /* 0x000fc60007f5e0ff */
[----:B------:R-:W-:Y:S04]  /*15410*/  STL [R1+0xbc8], R83 ;  /* 0x000bc85301007387 */ /* 0x000fe80000100800 */
[----:B------:R-:W-:Y:S01]  /*15420*/  STL [R1+0x9ec], R81 ;  /* 0x0009ec5101007387 */ /* 0x000fe20000100800 */
[----:B------:R-:W-:-:S03]  /*15430*/  IMAD.X R77, R77, 0x1, R3, P4 ;  /* 0x000000014d4d7824 */ /* 0x000fc600020e0603 */
[----:B------:R-:W-:Y:S01]  /*15440*/  STL [R1+0xbc0], R79 ;  /* 0x000bc04f01007387 */ /* 0x000fe20000100800 */
[----:B------:R-:W-:-:S03]  /*15450*/  IADD3 R75, P4, PT, R75, R90, RZ ;  /* 0x0000005a4b4b7210 */ /* 0x000fc60007f9e0ff */
        /* <DEDUP_REMOVED lines=31> */
[-C--:B------:R-:W-:Y:S01]  /*15650*/  IADD3 R43, P0, PT, R43, R90.reuse, RZ ;  /* 0x0000005a2b2b7210 */ /* 0x080fe20007f1e0ff */
[--C-:B------:R-:W-:Y:S01]  /*15660*/  IMAD.X R41, R41, 0x1, R3.reuse, P2 ;  /* 0x0000000129297824 */ /* 0x100fe200010e0603 */
[-C--:B------:R-:W-:Y:S01]  /*15670*/  IADD3 R29, P2, PT, R29, R90.reuse, RZ ;  /* 0x0000005a1d1d7210 */ /* 0x080fe20007f5e0ff */
[----:B------:R-:W-:Y:S04]  /*15680*/  STL [R1+0xb9c], R45 ;  /* 0x000b9c2d01007387 */ /* 0x000fe80000100800 */
[----:B------:R0:W-:Y:S04]  /*15690*/  STL [R1+0xb70], R29 ;  /* 0x000b701d01007387 */ /* 0x0001e80000100800 */
[----:B------:R-:W-:Y:S04]  /*156a0*/  STL [R1+0xb78], R43 ;  /* 0x000b782b01007387 */ /* 0x000fe80000100800 */
[----:B0-----:R-:W4:Y:S01]  /*156b0*/  LDL.LU R29, [R1+0xb74] ;  /* 0x000b7400011d7983 */ /* 0x001f220000300800 */
[----:B------:R-:W-:Y:S01]  /*156c0*/  IMAD.X R39, R39, 0x1, R3, P4 ;  /* 0x0000000127277824 */ /* 0x000fe200020e0603 */
[----:B------:R-:W-:-:S02]  /*156d0*/  IADD3 R37, P4, PT, R37, R90, RZ ;  /* 0x0000005a25257210 */ /* 0x000fc40007f9e0ff */
[----:B------:R-:W-:Y:S01]  /*156e0*/  STL [R1+0xb94], R41 ;  /* 0x000b942901007387 */ /* 0x000fe20000100800 */
[----:B--2---:R-:W-:Y:S01]  /*156f0*/  IMAD.X R4, R4, 0x1, R3, P5 ;  /* 0x0000000104047824 */ /* 0x004fe200028e0603 */
[----:B------:R-:W-:-:S04]  /*15700*/  IADD3 R35, P5, PT, R35, R90, RZ ;  /* 0x0000005a23237210 */ /* 0x000fc80007fbe0ff */
[----:B------:R0:W-:Y:S01]  /*15710*/  STL [R1+0xb84], R4 ;  /* 0x000b840401007387 */ /* 0x0001e20000100800 */
[----:B------:R-:W-:-:S03]  /*15720*/  IMAD.X R33, R33, 0x1, R3, P6 ;  /* 0x0000000121217824 */ /* 0x000fc600030e0603 */
[----:B------:R-:W-:Y:S04]  /*15730*/  STL [R1+0xb8c], R39 ;  /* 0x000b8c2701007387 */ /* 0x000fe80000100800 */
[----:B0-----:R-:W2:Y:S04]  /*15740*/  LDL.LU R4, [R1+0xb50] ;  /* 0x000b500001047983 */ /* 0x001ea80000300800 */
[----:B------:R-:W-:Y:S04]  /*15750*/  STL [R1+0xb68], R37 ;  /* 0x000b682501007387 */ /* 0x000fe80000100800 */
[----:B------:R-:W2:Y:S04]  /*15760*/  LDL.LU R83, [R1+0xb6c] ;  /* 0x000b6c0001537983 */ /* 0x000ea80000300800 */
[----:B------:R-:W-:Y:S04]  /*15770*/  STL [R1+0xb60], R35 ;  /* 0x000b602301007387 */ /* 0x000fe80000100800 */
[----:B------:R-:W2:Y:S04]  /*15780*/  LDL.LU R81, [R1+0xb48] ;  /* 0x000b480001517983 */ /* 0x000ea80000300800 */
[----:B------:R-:W-:Y:S04]  /*15790*/  STL [R1+0xb7c], R33 ;  /* 0x000b7c2101007387 */ /* 0x000fe80000100800 */
[----:B------:R-:W2:Y:S01]  /*157a0*/  LDL.LU R79, [R1+0xb64] ;  /* 0x000b6400014f7983 */ /* 0x000ea20000300800 */
[----:B---3--:R-:W-:-:S05]  /*157b0*/  IADD3 R31, P6, PT, R31, R90, RZ ;  /* 0x0000005a1f1f7210 */ /* 0x008fca0007fde0ff */
[----:B------:R0:W-:Y:S04]  /*157c0*/  STL [R1+0xb58], R31 ;  /* 0x000b581f01007387 */ /* 0x0001e80000100800 */
[----:B------:R-:W3:Y:S04]  /*157d0*/  LDL.LU R77, [R1+0xb40] ;  /* 0x000b4000014d7983 */ /* 0x000ee80000300800 */
        /* <DEDUP_REMOVED lines=18> */
[----:B0-----:R-:W3:Y:S04]  /*15900*/  LDL.LU R31, [R1+0xb14] ;  /* 0x000b1400011f7983 */ /* 0x001ee80000300800 */
[----:B------:R-:W3:Y:S04]  /*15910*/  LDL.LU R39, [R1+0xaf0] ;  /* 0x000af00001277983 */ /* 0x000ee80000300800 */
[----:B------:R-:W3:Y:S01]  /*15920*/  LDL.LU R37, [R1+0xb0c] ;  /* 0x000b0c0001257983 */ /* 0x000ee20000300800 */
[----:B----4-:R-:W-:-:S05]  /*15930*/  IMAD.X R29, R29, 0x1, R3, P0 ;  /* 0x000000011d1d7824 */ /* 0x010fca00000e0603 */
[----:B------:R0:W-:Y:S04]  /*15940*/  STL [R1+0xb74], R29 ;  /* 0x000b741d01007387 */ /* 0x0001e80000100800 */
[----:B0-----:R-:W4:Y:S04]  /*15950*/  LDL.LU R29, [R1+0xae8] ;  /* 0x000ae800011d7983 */ /* 0x001f280000300800 */
[----:B------:R-:W4:Y:S04]  /*15960*/  LDL.LU R35, [R1+0xb04] ;  /* 0x000b040001237983 */ /* 0x000f280000300800 */
[----:B------:R-:W4:Y:S01]  /*15970*/  LDL.LU R33, [R1+0xae0] ;  /* 0x000ae00001217983 */ /* 0x000f220000300800 */
[----:B--2---:R-:W-:-:S05]  /*15980*/  IADD3 R4, P0, PT, R4, R90, RZ ;  /* 0x0000005a04047210 */ /* 0x004fca0007f1e0ff */
[----:B------:R0:W-:Y:S01]  /*15990*/  STL [R1+0xb50], R4 ;  /* 0x000b500401007387 */ /* 0x0001e20000100800 */
[----:B------:R-:W-:-:S03]  /*159a0*/  IMAD.X R83, R83, 0x1, R3, P2 ;  /* 0x0000000153537824 */ /* 0x000fc600010e0603 */
[----:B0-----:R-:W2:Y:S01]  /*159b0*/  LDL.LU R4, [R1+0xafc] ;  /* 0x000afc0001047983 */ /* 0x001ea20000300800 */
[----:B------:R-:W-:-:S03]  /*159c0*/  IADD3 R81, P2, PT, R81, R90, RZ ;  /* 0x0000005a51517210 */ /* 0x000fc60007f5e0ff */
[----:B------:R-:W-:Y:S01]  /*159d0*/  STL [R1+0xb6c], R83 ;  /* 0x000b6c5301007387 */ /* 0x000fe20000100800 */
[----:B------:R-:W-:-:S03]  /*159e0*/  IMAD.X R79, R79, 0x1, R3, P4 ;  /* 0x000000014f4f7824 */ /* 0x000fc600020e0603 */
[----:B------:R-:W-:Y:S04]  /*159f0*/  STL [R1+0xb48], R81 ;  /* 0x000b485101007387 */ /* 0x000fe80000100800 */
[----:B------:R-:W-:Y:S01]  /*15a00*/  STL [R1+0xb64], R79 ;  /* 0x000b644f01007387 */ /* 0x000fe20000100800 */
[----:B---3--:R-:W-:Y:S01]  /*15a10*/  IADD3 R77, P4, PT, R77, R90, RZ ;  /* 0x0000005a4d4d7210 */ /* 0x008fe20007f9e0ff */
[----:B------:R-:W-:-:S04]  /*15a20*/  IMAD.X R75, R75, 0x1, R3, P5 ;  /* 0x000000014b4b7824 */ /* 0x000fc800028e0603 */
        /* <DEDUP_REMOVED lines=34> */
[----:B------:R-:W-:Y:S01]  /*15c50*/  IMAD.X R31, R31, 0x1, R3, P4 ;  /* 0x000000011f1f7824 */ /* 0x000fe200020e0603 */
[----:B------:R-:W-:-:S04]  /*15c60*/  IADD3 R39, P4, PT, R39, R90, RZ ;  /* 0x0000005a27277210 */ /* 0x000fc80007f9e0ff */
[----:B------:R0:W-:Y:S01]  /*15c70*/  STL [R1+0xb14], R31 ;  /* 0x000b141f01007387 */ /* 0x0001e20000100800 */
[----:B------:R-:W-:-:S03]  /*15c80*/  IMAD.X R37, R37, 0x1, R3, P5 ;  /* 0x0000000125257824 */ /* 0x000fc600028e0603 */
[----:B------:R-:W-:Y:S04]  /*15c90*/  STL [R1+0xb1c], R43 ;  /* 0x000b1c2b01007387 */ /* 0x000fe80000100800 */
[----:B0-----:R-:W3:Y:S04]  /*15ca0*/  LDL.LU R31, [R1+0xad8] ;  /* 0x000ad800011f7983 */ /* 0x001ee80000300800 */
[----:B------:R-:W-:Y:S01]  /*15cb0*/  STL [R1+0xaf8], R41 ;  /* 0x000af82901007387 */ /* 0x000fe20000100800 */
[----:B----4-:R-:W-:-:S05]  /*15cc0*/  IADD3 R29, P5, PT, R29, R90, RZ ;  /* 0x0000005a1d1d7210 */ /* 0x010fca0007fbe0ff */
[----:B------:R0:W-:Y:S04]  /*15cd0*/  STL [R1+0xae8], R29 ;  /* 0x000ae81d01007387 */ /* 0x0001e80000100800 */
[----:B------:R-:W-:Y:S04]  /*15ce0*/  STL [R1+0xaf0], R39 ;  /* 0x000af02701007387 */ /* 0x000fe80000100800 */
[----:B0-----:R-:W4:Y:S01]  /*15cf0*/  LDL.LU R29, [R1+0xaf4] ;  /* 0x000af400011d7983 */ /* 0x001f220000300800 */
[----:B------:R-:W-:Y:S01]  /*15d00*/  IMAD.X R35, R35, 0x1, R3, P6 ;  /* 0x0000000123237824 */ /* 0x000fe200030e0603 */
[----:B------:R-:W-:-:S02]  /*15d10*/  IADD3 R33, P6, PT, R33, R90, RZ ;  /* 0x0000005a21217210 */ /* 0x000fc40007fde0ff */
[----:B------:R-:W-:Y:S04]  /*15d20*/  STL [R1+0xb0c], R37 ;  /* 0x000b0c2501007387 */ /* 0x000fe80000100800 */
[----:B------:R-:W4:Y:S04]  /*15d30*/  LDL.LU R83, [R1+0xad0] ;  /* 0x000ad00001537983 */ /* 0x000f280000300800 */
[----:B------:R-:W-:Y:S04]  /*15d40*/  STL [R1+0xb04], R35 ;  /* 0x000b042301007387 */ /* 0x000fe80000100800 */
[----:B------:R-:W4:Y:S04]  /*15d50*/  LDL.LU R81, [R1+0xaec] ;  /* 0x000aec0001517983 */ /* 0x000f280000300800 */
[----:B------:R-:W-:Y:S04]  /*15d60*/  STL [R1+0xae0], R33 ;  /* 0x000ae02101007387 */ /* 0x000fe80000100800 */
[----:B------:R-:W4:Y:S01]  /*15d70*/  LDL.LU R79, [R1+0xac8] ;  /* 0x000ac800014f7983 */ /* 0x000f220000300800 */
[----:B--2---:R-:W-:-:S05]  /*15d80*/  IMAD.X R4, R4, 0x1, R3, P0 ;  /* 0x0000000104047824 */ /* 0x004fca00000e0603 */
[----:B------:R0:W-:Y:S04]  /*15d90*/  STL [R1+0xafc], R4 ;  /* 0x000afc0401007387 */ /* 0x0001e80000100800 */
[----:B------:R-:W2:Y:S04]  /*15da0*/  LDL.LU R77, [R1+0xae4] ;  /* 0x000ae400014d7983 */ /* 0x000ea80000300800 */
        /* <DEDUP_REMOVED lines=18> */
[----:B0-----:R-:W2:Y:S04]  /*15ed0*/  LDL.LU R4, [R1+0xa78] ;  /* 0x000a780001047983 */ /* 0x001ea80000300800 */
[----:B------:R-:W2:Y:S04]  /*15ee0*/  LDL.LU R39, [R1+0xa94] ;  /* 0x000a940001277983 */ /* 0x000ea80000300800 */
[----:B------:R-:W2:Y:S04]  /*15ef0*/  LDL.LU R37, [R1+0xa70] ;  /* 0x000a700001257983 */ /* 0x000ea80000300800 */
[----:B------:R-:W2:Y:S01]  /*15f00*/  LDL.LU R35, [R1+0xa8c] ;  /* 0x000a8c0001237983 */ /* 0x000ea20000300800 */
[----:B---3--:R-:W-:-:S05]  /*15f10*/  IADD3 R31, P0, PT, R31, R90, RZ ;  /* 0x0000005a1f1f7210 */ /* 0x008fca0007f1e0ff */
[----:B------:R0:W-:Y:S04]  /*15f20*/  STL [R1+0xad8], R31 ;  /* 0x000ad81f01007387 */ /* 0x0001e80000100800 */
[----:B------:R-:W3:Y:S04]  /*15f30*/  LDL.LU R33, [R1+0xa84] ;  /* 0x000a840001217983 */ /* 0x000ee80000300800 */
[----:B0-----:R-:W3:Y:S01]  /*15f40*/  LDL.LU R31, [R1+0xa68] ;  /* 0x000a6800011f7983 */ /* 0x001ee20000300800 */
[----:B----4-:R-:W-:-:S05]  /*15f50*/  IMAD.X R29, R29, 0x1, R3, P2 ;  /* 0x000000011d1d7824 */ /* 0x010fca00010e0603 */
[----:B------:R0:W-:Y:S04]  /*15f60*/  STL [R1+0xaf4], R29 ;  /* 0x000af41d01007387 */ /* 0x0001e80000100800 */
[----:B0-----:R-:W4:Y:S01]  /*15f70*/  LDL.LU R29, [R1+0xa7c] ;  /* 0x000a7c00011d7983 */ /* 0x001f220000300800 */
[----:B------:R-:W-:Y:S01]  /*15f80*/  IADD3 R83, P2, PT, R83, R90, RZ ;  /* 0x0000005a53537210 */ /* 0x000fe20007f5e0ff */
[----:B------:R-:W-:-:S04]  /*15f90*/  IMAD.X R81, R81, 0x1, R3, P4 ;  /* 0x0000000151517824 */ /* 0x000fc800020e0603 */
[----:B------:R0:W-:Y:S01]  /*15fa0*/  STL [R1+0xad0], R83 ;  /* 0x000ad05301007387 */ /* 0x0001e20000100800 */
[----:B------:R-:W-:-:S03]  /*15fb0*/  IADD3 R79, P4, PT, R79, R90, RZ ;  /* 0x0000005a4f4f7210 */ /* 0x000fc60007f9e0ff */
[----:B------:R1:W-:Y:S04]  /*15fc0*/  STL [R1+0xaec], R81 ;  /* 0x000aec5101007387 */ /* 0x0003e80000100800 */
[----:B------:R0:W-:Y:S01]  /*15fd0*/  STL [R1+0xac8], R79 ;  /* 0x000ac84f01007387 */ /* 0x0001e20000100800 */
[----:B--2---:R-:W-:Y:S01]  /*15fe0*/  IMAD.X R77, R77, 0x1, R3, P5 ;  /* 0x000000014d4d7824 */ /* 0x004fe200028e0603 */
[----:B------:R-:W-:-:S04]  /*15ff0*/  IADD3 R75, P5, PT, R75, R90, RZ ;  /* 0x0000005a4b4b7210 */ /* 0x000fc80007fbe0ff */
[----:B------:R2:W-:Y:S01]  /*16000*/  STL [R1+0xae4], R77 ;  /* 0x000ae44d01007387 */ /* 0x0005e20000100800 */
[----:B------:R-:W-:-:S03]  /*16010*/  IMAD.X R73, R73, 0x1, R3, P6 ;  /* 0x0000000149497824 */ /* 0x000fc600030e0603 */
[----:B------:R0:W-:Y:S01]  /*16020*/  STL [R1+0xac0], R75 ;  /* 0x000ac04b01007387 */ /* 0x0001e20000100800 */
[----:B------:R-:W-:-:S03]  /*16030*/  IADD3 R71, P6, PT, R71, R90, RZ ;  /* 0x0000005a47477210 */ /* 0x000fc60007fde0ff */
        /* <DEDUP_REMOVED lines=27> */
[-C--:B------:R-:W-:Y:S01]  /*161f0*/  IADD3 R43, P2, PT, R43, R90.reuse, RZ ;  /* 0x0000005a2b2b7210 */ /* 0x080fe20007f5e0ff */
[--C-:B------:R-:W-:Y:S01]  /*16200*/  IMAD.X R41, R41, 0x1, R3.reuse, P4 ;  /* 0x0000000129297824 */ /* 0x100fe200020e0603 */
[----:B------:R-:W-:Y:S01]  /*16210*/  IADD3 R4, P4, PT, R4, R90, RZ ;  /* 0x0000005a04047210 */ /* 0x000fe20007f9e0ff */
[----:B------:R0:W-:Y:S01]  /*16220*/  STL [R1+0xaa4], R45 ;  /* 0x000aa42d01007387 */ /* 0x0001e20000100800 */
[----:B------:R-:W-:-:S03]  /*16230*/  IMAD.X R39, R39, 0x1, R3, P5 ;  /* 0x0000000127277824 */ /* 0x000fc600028e0603 */
[----:B------:R-:W-:Y:S01]  /*16240*/  STL [R1+0xa78], R4 ;  /* 0x000a780401007387 */ /* 0x000fe20000100800 */
[----:B------:R-:W-:-:S03]  /*16250*/  IADD3 R37, P5, PT, R37, R90, RZ ;  /* 0x0000005a25257210 */ /* 0x000fc60007fbe0ff */
[----:B------:R0:W-:Y:S01]  /*16260*/  STL [R1+0xa80], R43 ;  /* 0x000a802b01007387 */ /* 0x0001e20000100800 */
[----:B------:R-:W-:-:S03]  /*16270*/  IMAD.X R35, R35, 0x1, R3, P6 ;  /* 0x0000000123237824 */ /* 0x000fc600030e0603 */
[----:B------:R0:W-:Y:S04]  /*16280*/  STL [R1+0xa9c], R41 ;  /* 0x000a9c2901007387 */ /* 0x0001e80000100800 */
[----:B------:R0:W-:Y:S04]  /*16290*/  STL [R1+0xa94], R39 ;  /* 0x000a942701007387 */ /* 0x0001e80000100800 */
[----:B------:R0:W-:Y:S04]  /*162a0*/  STL [R1+0xa70], R37 ;  /* 0x000a702501007387 */ /* 0x0001e80000100800 */
[----:B------:R0:W-:Y:S04]  /*162b0*/  STL [R1+0xa8c], R35 ;  /* 0x000a8c2301007387 */ /* 0x0001e80000100800 */
[----:B------:R-:W2:Y:S01]  /*162c0*/  LDL.LU R89, [R1+0xa60] ;  /* 0x000a600001597983 */ /* 0x000ea20000300800 */
[----:B---3--:R-:W-:Y:S01]  /*162d0*/  IMAD.X R33, R33, 0x1, R3, P0 ;  /* 0x0000000121217824 */ /* 0x008fe200000e0603 */
[----:B------:R-:W-:-:S04]  /*162e0*/  IADD3 R31, P0, PT, R31, R90, RZ ;  /* 0x0000005a1f1f7210 */ /* 0x000fc80007f1e0ff */
[----:B------:R3:W-:Y:S04]  /*162f0*/  STL [R1+0xa84], R33 ;  /* 0x000a842101007387 */ /* 0x0007e80000100800 */
[----:B------:R-:W2:Y:S04]  /*16300*/  LDL.LU R87, [R1+0xa74] ;  /* 0x000a740001577983 */ /* 0x000ea80000300800 */
[----:B------:R0:W-:Y:S04]  /*16310*/  STL [R1+0xa68], R31 ;  /* 0x000a681f01007387 */ /* 0x0001e80000100800 */
[----:B------:R-:W2:Y:S01]  /*16320*/  LDL.LU R85, [R1+0xa58] ;  /* 0x000a580001557983 */ /* 0x000ea20000300800 */
[----:B----4-:R-:W-:-:S05]  /*16330*/  IMAD.X R29, R29, 0x1, R3, P2 ;  /* 0x000000011d1d7824 */ /* 0x010fca00010e0603 */
[----:B------:R4:W-:Y:S04]  /*16340*/  STL [R1+0xa7c], R29 ;  /* 0x000a7c1d01007387 */ /* 0x0009e80000100800 */
[----:B0-----:R-:W2:Y:S04]  /*16350*/  LDL.LU R83, [R1+0xa6c] ;  /* 0x000a6c0001537983 */ /* 0x001ea80000300800 */
[----:B-1----:R-:W2:Y:S04]  /*16360*/  LDL.LU R81, [R1+0xa50] ;  /* 0x000a500001517983 */ /* 0x002ea80000300800 */
[----:B------:R-:W2:Y:S04]  /*16370*/  LDL.LU R79, [R1+0xa64] ;  /* 0x000a6400014f7983 */ /* 0x000ea80000300800 */
[----:B--2---:R-:W2:Y:S04]  /*16380*/  LDL.LU R77, [R1+0xa48] ;  /* 0x000a4800014d7983 */ /* 0x004ea80000300800 */
        /* <DEDUP_REMOVED lines=21> */
[----:B---3--:R-:W3:Y:S04]  /*164e0*/  LDL.LU R33, [R1+0xa04] ;  /* 0x000a040001217983 */ /* 0x008ee80000300800 */
[----:B------:R-:W3:Y:S04]  /*164f0*/  LDL.LU R31, [R1+0x9fc] ;  /* 0x0009fc00011f7983 */ /* 0x000ee80000300800 */
[----:B----4-:R-:W4:Y:S01]  /*16500*/  LDL.LU R29, [R1+0x9f4] ;  /* 0x0009f400011d7983 */ /* 0x010f220000300800 */
[----:B------:R-:W-:-:S06]  /*16510*/  USHF.L.U32 UR4, UR4, 0x1f, URZ ;  /* 0x0000001f04047899 */ /* 0x000fcc00080006ff */
[----:B------:R-:W-:-:S04]  /*16520*/  IMAD.U32 R4, RZ, RZ, UR4 ;  /* 0x00000004ff047e24 */ /* 0x000fc8000f8e00ff */
[----:B------:R-:W0:Y:S01]  /*16530*/  SYNCS.PHASECHK.TRANS64.TRYWAIT P6, [UR8], R4 ;  /* 0x00000004ff0075a7 */ /* 0x000e2200080c1108 */
[----:B------:R-:W-:-:S05]  /*16540*/  IADD3 R89, P2, PT, R89, R90, RZ ;  /* 0x0000005a59597210 */ /* 0x000fca0007f5e0ff */
[----:B------:R1:W-:Y:S01]  /*16550*/  STL [R1+0xa60], R89 ;  /* 0x000a605901007387 */ /* 0x0003e20000100800 */
[----:B------:R-:W-:Y:S01]  /*16560*/  IMAD.X R87, R87, 0x1, R3, P4 ;  /* 0x0000000157577824 */ /* 0x000fe200020e0603 */
[----:B------:R-:W-:-:S04]  /*16570*/  IADD3 R85, P4, PT, R85, R90, RZ ;  /* 0x0000005a55557210 */ /* 0x000fc80007f9e0ff */
[----:B------:R1:W-:Y:S04]  /*16580*/  STL [R1+0xa74], R87 ;  /* 0x000a745701007387 */ /* 0x0003e80000100800 */
[----:B------:R1:W-:Y:S01]  /*16590*/  STL [R1+0xa58], R85 ;  /* 0x000a585501007387 */ /* 0x0003e20000100800 */
[----:B------:R-:W-:Y:S01]  /*165a0*/  IMAD.X R83, R83, 0x1, R3, P5 ;  /* 0x0000000153537824 */ /* 0x000fe200028e0603 */
[----:B------:R-:W-:-:S04]  /*165b0*/  IADD3 R81, P5, PT, R81, R90, RZ ;  /* 0x0000005a51517210 */ /* 0x000fc80007fbe0ff */
[----:B------:R1:W-:Y:S01]  /*165c0*/  STL [R1+0xa6c], R83 ;  /* 0x000a6c5301007387 */ /* 0x0003e20000100800 */
[----:B------:R-:W-:-:S03]  /*165d0*/  IMAD.X R79, R79, 0x1, R3, P0 ;  /* 0x000000014f4f7824 */ /* 0x000fc600000e0603 */
[----:B------:R1:W-:Y:S01]  /*165e0*/  STL [R1+0xa50], R81 ;  /* 0x000a505101007387 */ /* 0x0003e20000100800 */
[----:B--2---:R-:W-:-:S03]  /*165f0*/  IADD3 R77, P0, PT, R77, R90, RZ ;  /* 0x0000005a4d4d7210 */ /* 0x004fc60007f1e0ff */
        /* <DEDUP_REMOVED lines=20> */
[----:B------:R-:W-:Y:S02]  /*16740*/  IMAD.X R55, R55, 0x1, R3, P4 ;  /* 0x0000000137377824 */ /* 0x000fe400020e0603 */
        /* <DEDUP_REMOVED lines=18> */
[----:B------:R1:W-:Y:S01]  /*16870*/  STL [R1+0xa1c], R43 ;  /* 0x000a1c2b01007387 */ /* 0x0003e20000100800 */
[----:B---3--:R-:W-:-:S03]  /*16880*/  IMAD.X R33, R33, 0x1, R3, P0 ;  /* 0x0000000121217824 */ /* 0x008fc600000e0603 */
[----:B------:R1:W-:Y:S01]  /*16890*/  STL [R1+0xa00], R41 ;  /* 0x000a002901007387 */ /* 0x0003e20000100800 */
[----:B------:R-:W-:-:S03]  /*168a0*/  IMAD.X R31, R31, 0x1, R3, P2 ;  /* 0x000000011f1f7824 */ /* 0x000fc600010e0603 */
[----:B------:R1:W-:Y:S01]  /*168b0*/  STL [R1+0xa14], R39 ;  /* 0x000a142701007387 */ /* 0x0003e20000100800 */
[----:B----4-:R-:W-:-:S03]  /*168c0*/  IMAD.X R29, R29, 0x1, R3, P4 ;  /* 0x000000011d1d7824 */ /* 0x010fc600020e0603 */
[----:B------:R1:W-:Y:S04]  /*168d0*/  STL [R1+0x9f8], R37 ;  /* 0x0009f82501007387 */ /* 0x0003e80000100800 */
[----:B------:R1:W-:Y:S04]  /*168e0*/  STL [R1+0xa0c], R35 ;  /* 0x000a0c2301007387 */ /* 0x0003e80000100800 */
[----:B------:R1:W-:Y:S04]  /*168f0*/  STL [R1+0x9f4], R29 ;  /* 0x0009f41d01007387 */ /* 0x0003e80000100800 */
[----:B------:R1:W-:Y:S04]  /*16900*/  STL [R1+0xa04], R33 ;  /* 0x000a042101007387 */ /* 0x0003e80000100800 */
[----:B------:R1:W-:Y:S01]  /*16910*/  STL [R1+0x9fc], R31 ;  /* 0x0009fc1f01007387 */ /* 0x0003e20000100800 */
[----:B0-----:R-:W-:Y:S05]  /*16920*/  @!P6 BRA `(.L_x_8) ;  /* 0x0000023c00d0e947 */ /* 0x001fea0003800000 */
.L_x_16:
[----:B------:R-:W-:Y:S04]  /*16930*/  STL [R1+0x1b68], R4 ;  /* 0x001b680401007387 */ /* 0x000fe80000100800 */
        /* <DEDUP_REMOVED lines=73> */
[----:B------:R0:W-:Y:S04]  /*16dd0*/  STL [R1+0x1c90], R4 ;  /* 0x001c900401007387 */ /* 0x0001e80000100800 */
        /* <DEDUP_REMOVED lines=30> */
[----:B-----5:R-:W-:Y:S04]  /*16fc0*/  STL [R1+0x1aec], R34 ;  /* 0x001aec2201007387 */ /* 0x020fe80000100800 */
        /* <DEDUP_REMOVED lines=53> */
[----:B-1----:R-:W2:Y:S01]  /*17320*/  LDL.LU R31, [R1+0x6c0] ;  /* 0x0006c000011f7983 */ /* 0x002ea20000300800 */
[----:B0-----:R-:W-:-:S03]  /*17330*/  PRMT R4, RZ, 0x7610, R4 ;  /* 0x00007610ff047816 */ /* 0x001fc60000000004 */
        /* <DEDUP_REMOVED lines=26> */
[----:B------:R0:W-:Y:S04]  /*174e0*/  STL.S16 [R1+0x9d0], R4 ;  /* 0x0009d00401007387 */ /* 0x0001e80000100600 */
[----:B0-----:R-:W3:Y:S01]  /*174f0*/  LDL.LU R4, [R1+0x1c90] ;  /* 0x001c900001047983 */ /* 0x001ee20000300800 */
[----:B--2---:R-:W-:Y:S01]  /*17500*/  VIADD R31, R31, 0x1 ;  /* 0x000000011f1f7836 */ /* 0x004fe20000000000 */
[----:B---3--:R-:W-:-:S05]  /*17510*/  PRMT R4, RZ, 0x7610, R4 ;  /* 0x00007610ff047816 */ /* 0x008fca0000000004 */
[----:B------:R0:W-:Y:S04]  /*17520*/  STL.S16 [R1+0x9cc], R4 ;  /* 0x0009cc0401007387 */ /* 0x0001e80000100600 */
[----:B0-----:R-:W2:Y:S04]  /*17530*/  LDL.LU R4, [R1+0x1c8c] ;  /* 0x001c8c0001047983 */ /* 0x001ea80000300800 */
[----:B------:R-:W-:Y:S01]  /*17540*/  STL [R1+0x6c0], R31 ;  /* 0x0006c01f01007387 */ /* 0x000fe20000100800 */
[----:B--2---:R-:W-:-:S05]  /*17550*/  PRMT R4, RZ, 0x7610, R4 ;  /* 0x00007610ff047816 */ /* 0x004fca0000000004 */
[----:B------:R0:W-:Y:S04]  /*17560*/  STL.S16 [R1+0x9c8], R4 ;  /* 0x0009c80401007387 */ /* 0x0001e80000100600 */
[----:B0-----:R-:W2:Y:S02]  /*17570*/  LDL.LU R4, [R1+0x1c88] ;  /* 0x001c880001047983 */ /* 0x001ea40000300800 */
        /* <DEDUP_REMOVED lines=155> */
[----:B0-----:R-:W2:Y:S01]  /*17f30*/  LDL.LU R4, [R1+0x1bb8] ;  /* 0x001bb80001047983 */ /* 0x001ea20000300800 */
[----:B------:R-:W-:Y:S02]  /*17f40*/  PRMT R90, RZ, 0x7610, R90 ;  /* 0x00007610ff5a7816 */ /* 0x000fe4000000005a */
[----:B------:R-:W-:Y:S02]  /*17f50*/  PRMT R91, RZ, 0x7610, R91 ;  /* 0x00007610ff5b7816 */ /* 0x000fe4000000005b */
[----:B------:R-:W-:Y:S02]  /*17f60*/  PRMT R92, RZ, 0x7610, R92 ;  /* 0x00007610ff5c7816 */ /* 0x000fe4000000005c */
[----:B------:R-:W-:Y:S01]  /*17f70*/  PRMT R93, RZ, 0x7610, R93 ;  /* 0x00007610ff5d7816 */ /* 0x000fe2000000005d */
[----:B------:R-:W-:Y:S04]  /*17f80*/  STL [R1+0x17f0], R90 ;  /* 0x0017f05a01007387 */ /* 0x000fe80000100800 */
[----:B------:R-:W-:Y:S04]  /*17f90*/  STL [R1+0x1800], R91 ;  /* 0x0018005b01007387 */ /* 0x000fe80000100800 */
[----:B------:R-:W-:Y:S01]  /*17fa0*/  STL.64 [R1+0x17e0], R92 ;  /* 0x0017e05c01007387 */ /* 0x000fe20000100a00 */
        /* <DEDUP_REMOVED lines=60> */
[----:B------:R-:W-:-:S02]  /*18370*/  PRMT R83, RZ, 0x7610, R83 ;  /* 0x00007610ff537816 */ /* 0x000fc40000000053 */
[----:B------:R-:W-:Y:S02]  /*18380*/  PRMT R81, RZ, 0x7610, R81 ;  /* 0x00007610ff517816 */ /* 0x000fe40000000051 */
[----:B------:R-:W-:Y:S02]  /*18390*/  PRMT R79, RZ, 0x7610, R79 ;  /* 0x00007610ff4f7816 */ /* 0x000fe4000000004f */
        /* <DEDUP_REMOVED lines=32> */
[----:B--2---:R-:W-:-:S05]  /*185a0*/  PRMT R4, RZ, 0x7610, R4 ;  /* 0x00007610ff047816 */ /* 0x004fca0000000004 */
[----:B------:R0:W-:Y:S04]  /*185b0*/  STL.S16 [R1+0x8bc], R4 ;  /* 0x0008bc0401007387 */ /* 0x0001e80000100600 */
[----:B0-----:R-:W2:Y:S04]  /*185c0*/  LDL.LU R4, [R1+0x1b68] ;  /* 0x001b680001047983 */ /* 0x001ea80000300800 */
[----:B------:R0:W-:Y:S04]  /*185d0*/  STL.S16 [R1+0x8b8], R89 ;  /* 0x0008b85901007387 */ /* 0x0001e80000100600 */
[----:B0-----:R-:W3:Y:S04]  /*185e0*/  LDL.LU R89, [R1+0x1b64] ;  /* 0x001b640001597983 */ /* 0x001ee80000300800 */
[----:B------:R0:W-:Y:S04]  /*185f0*/  STL.S16 [R1+0x8b4], R87 ;  /* 0x0008b45701007387 */ /* 0x0001e80000100600 */
[----:B0-----:R-:W4:Y:S04]  /*18600*/  LDL.LU R87, [R1+0x1b60] ;  /* 0x001b600001577983 */ /* 0x001f280000300800 */
[----:B------:R0:W-:Y:S04]  /*18610*/  STL.S16 [R1+0x8b0], R85 ;  /* 0x0008b05501007387 */ /* 0x0001e80000100600 */
[----:B0-----:R-:W2:Y:S04]  /*18620*/  LDL.LU R85, [R1+0x1b5c] ;  /* 0x001b5c0001557983 */ /* 0x001ea80000300800 */
        /* <DEDUP_REMOVED lines=56> */
[----:B------:R0:W-:Y:S01]  /*189b0*/  STL.S16 [R1+0x85c], R36 ;  /* 0x00085c2401007387 */ /* 0x0001e20000100600 */
[----:B------:R-:W-:-:S03]  /*189c0*/  PRMT R50, RZ, 0x7610, R50 ;  /* 0x00007610ff327816 */ /* 0x000fc60000000032 */
        /* <DEDUP_REMOVED lines=72> */
[----:B0-----:R-:W3:Y:S04]  /*18e50*/  LDL.LU R30, [R1+0x1a88] ;  /* 0x001a8800011e7983 */ /* 0x001ee80000300800 */
        /* <DEDUP_REMOVED lines=11> */
[----:B0-----:R-:W4:Y:S04]  /*18f10*/  LDL.LU R7, [R1+0x1a78] ;  /* 0x001a780001077983 */ /* 0x001f280000300800 */
        /* <DEDUP_REMOVED lines=52> */
[----:B--2---:R-:W-:-:S03]  /*19260*/  PRMT R4, RZ, 0x7610, R4 ;  /* 0x00007610ff047816 */ /* 0x004fc60000000004 */
[----:B0-----:R-:W2:Y:S04]  /*19270*/  LDL.LU R25, [R1+0x1a30] ;  /* 0x001a300001197983 */ /* 0x001ea80000300800 */
[----:B------:R0:W-:Y:S01]  /*19280*/  STL.S16 [R1+0x7a0], R26 ;  /* 0x0007a01a01007387 */ /* 0x0001e20000100600 */
[----:B------:R-:W-:-:S03]  /*19290*/  PRMT R93, RZ, 0x7610, R93 ;  /* 0x00007610ff5d7816 */ /* 0x000fc6000000005d */
[----:B0-----:R-:W2:Y:S04]  /*192a0*/  LDL.LU R26, [R1+0x1a2c] ;  /* 0x001a2c00011a7983 */ /* 0x001ea80000300800 */
[----:B------:R0:W-:Y:S01]  /*192b0*/  STL.S16 [R1+0x79c], R27 ;  /* 0x00079c1b01007387 */ /* 0x0001e20000100600 */
[----:B------:R-:W-:Y:S02]  /*192c0*/  PRMT R92, RZ, 0x7610, R92 ;  /* 0x00007610ff5c7816 */ /* 0x000fe4000000005c */
[----:B------:R-:W-:Y:S01]  /*192d0*/  PRMT R91, RZ, 0x7610, R91 ;  /* 0x00007610ff5b7816 */ /* 0x000fe2000000005b */
[----:B0-----:R-:W2:Y:S04]  /*192e0*/  LDL.LU R27, [R1+0x1a28] ;  /* 0x001a2800011b7983 */ /* 0x001ea80000300800 */
[----:B------:R0:W-:Y:S01]  /*192f0*/  STL.S16 [R1+0x798], R82 ;  /* 0x0007985201007387 */ /* 0x0001e20000100600 */
[----:B------:R-:W-:-:S02]  /*19300*/  PRMT R90, RZ, 0x7610, R90 ;  /* 0x00007610ff5a7816 */ /* 0x000fc4000000005a */
[----:B---3--:R-:W-:Y:S01]  /*19310*/  PRMT R89, RZ, 0x7610, R89 ;  /* 0x00007610ff597816 */ /* 0x008fe20000000059 */
[----:B0-----:R-:W3:Y:S04]  /*19320*/  LDL.LU R82, [R1+0x1a24] ;  /* 0x001a240001527983 */ /* 0x001ee80000300800 */
[----:B------:R0:W-:Y:S01]  /*19330*/  STL.S16 [R1+0x794], R84 ;  /* 0x0007945401007387 */ /* 0x0001e20000100600 */
[----:B----4-:R-:W-:Y:S02]  /*19340*/  PRMT R87, RZ, 0x7610, R87 ;  /* 0x00007610ff577816 */ /* 0x010fe40000000057 */
[----:B------:R-:W-:Y:S01]  /*19350*/  PRMT R85, RZ, 0x7610, R85 ;  /* 0x00007610ff557816 */ /* 0x000fe20000000055 */
[----:B0-----:R-:W4:Y:S04]  /*19360*/  LDL.LU R84, [R1+0x1a20] ;  /* 0x001a200001547983 */ /* 0x001f280000300800 */
[----:B------:R0:W-:Y:S01]  /*19370*/  STL.S16 [R1+0x790], R86 ;  /* 0x0007905601007387 */ /* 0x0001e20000100600 */
[----:B------:R-:W-:-:S02]  /*19380*/  PRMT R83, RZ, 0x7610, R83 ;  /* 0x00007610ff537816 */ /* 0x000fc40000000053 */
[----:B------:R-:W-:Y:S01]  /*19390*/  PRMT R81, RZ, 0x7610, R81 ;  /* 0x00007610ff517816 */ /* 0x000fe20000000051 */
[----:B0-----:R-:W2:Y:S04]  /*193a0*/  LDL.LU R86, [R1+0x1a1c] ;  /* 0x001a1c0001567983 */ /* 0x001ea80000300800 */
[----:B------:R0:W-:Y:S01]  /*193b0*/  STL.S16 [R1+0x78c], R88 ;  /* 0x00078c5801007387 */ /* 0x0001e20000100600 */
[----:B------:R-:W-:Y:S02]  /*193c0*/  PRMT R79, RZ, 0x7610, R79 ;  /* 0x00007610ff4f7816 */ /* 0x000fe4000000004f */
[----:B------:R-:W-:Y:S01]  /*193d0*/  PRMT R77, RZ, 0x7610, R77 ;  /* 0x00007610ff4d7816 */ /* 0x000fe2000000004d */
[----:B0-----:R-:W2:Y:S04]  /*193e0*/  LDL.LU R88, [R1+0x1a18] ;  /* 0x001a180001587983 */ /* 0x001ea80000300800 */
[----:B------:R0:W-:Y:S04]  /*193f0*/  STL.S16 [R1+0x778], R4 ;  /* 0x0007780401007387 */ /* 0x0001e80000100600 */
[----:B------:R-:W-:Y:S04]  /*19400*/  STL.S16 [R1+0x774], R93 ;  /* 0x0007745d01007387 */ /* 0x000fe80000100600 */
[----:B------:R-:W-:Y:S01]  /*19410*/  STL.S16 [R1+0x770], R92 ;  /* 0x0007705c01007387 */ /* 0x000fe20000100600 */
[----:B------:R-:W-:Y:S01]  /*19420*/  PRMT R75, RZ, 0x7610, R75 ;  /* 0x00007610ff4b7816 */ /* 0x000fe2000000004b */
[----:B0-----:R-:W0:Y:S02]  /*19430*/  LDC R4, c[0x0][0x3a0] ;  /* 0x0000e800ff047b82 */ /* 0x001e240000000800 */
[----:B------:R-:W-:Y:S04]  /*19440*/  STL.S16 [R1+0x76c], R91 ;  /* 0x00076c5b01007387 */ /* 0x000fe80000100600 */
[----:B------:R-:W-:Y:S01]  /*19450*/  STL.S16 [R1+0x768], R90 ;  /* 0x0007685a01007387 */ /* 0x000fe20000100600 */
[----:B------:R-:W-:-:S03]  /*19460*/  PRMT R73, RZ, 0x7610, R73 ;  /* 0x00007610ff497816 */ /* 0x000fc60000000049 */
        /* <DEDUP_REMOVED lines=16> */
[----:B------:R-:W-:Y:S04]  /*19570*/  STL.S16 [R1+0x744], R73 ;  /* 0x0007444901007387 */ /* 0x000fe80000100600 */
[----:B------:R-:W-:Y:S04]  /*19580*/  STL.S16 [R1+0x740], R71 ;  /* 0x0007404701007387 */ /* 0x000fe80000100600 */
[----:B------:R-:W-:Y:S04]  /*19590*/  STL.S16 [R1+0x73c], R69 ;  /* 0x00073c4501007387 */ /* 0x000fe80000100600 */
[----:B------:R-:W-:Y:S04]  /*195a0*/  STL.S16 [R1+0x738], R67 ;  /* 0x0007384301007387 */ /* 0x000fe80000100600 */
[----:B------:R-:W-:Y:S04]  /*195b0*/  STL.S16 [R1+0x734], R65 ;  /* 0x0007344101007387 */ /* 0x000fe80000100600 */
[----:B------:R-:W-:Y:S04]  /*195c0*/  STL.S16 [R1+0x730], R63 ;  /* 0x0007303f01007387 */ /* 0x000fe80000100600 */
[----:B------:R-:W-:Y:S04]  /*195d0*/  STL.S16 [R1+0x72c], R61 ;  /* 0x00072c3d01007387 */ /* 0x000fe80000100600 */
[----:B------:R-:W-:Y:S04]  /*195e0*/  STL.S16 [R1+0x718], R59 ;  /* 0x0007183b01007387 */ /* 0x000fe80000100600 */
[----:B------:R1:W-:Y:S01]  /*195f0*/  STL.S16 [R1+0x714], R35 ;  /* 0x0007142301007387 */ /* 0x0003e20000100600 */
[----:B------:R-:W-:-:S02]  /*19600*/  PRMT R57, RZ, 0x7610, R57 ;  /* 0x00007610ff397816 */ /* 0x000fc40000000039 */
[----:B------:R-:W-:Y:S01]  /*19610*/  PRMT R29, RZ, 0x7610, R29 ;  /* 0x00007610ff1d7816 */ /* 0x000fe2000000001d */
[----:B-1----:R-:W2:Y:S01]  /*19620*/  LDL.LU R35, [R1+0xf04] ;  /* 0x000f040001237983 */ /* 0x002ea20000300800 */
[----:B------:R-:W-:-:S03]  /*19630*/  PRMT R39, RZ, 0x7610, R39 ;  /* 0x00007610ff277816 */ /* 0x000fc60000000027 */
[----:B------:R-:W-:Y:S01]  /*19640*/  STL.S16 [R1+0x710], R57 ;  /* 0x0007103901007387 */ /* 0x000fe20000100600 */
[----:B------:R-:W-:-:S03]  /*19650*/  PRMT R55, RZ, 0x7610, R55 ;  /* 0x00007610ff377816 */ /* 0x000fc60000000037 */
[----:B------:R1:W-:Y:S01]  /*19660*/  STL.S16 [R1+0x70c], R29 ;  /* 0x00070c1d01007387 */ /* 0x0003e20000100600 */
[----:B------:R-:W-:-:S03]  /*19670*/  PRMT R41, RZ, 0x7610, R41 ;  /* 0x00007610ff297816 */ /* 0x000fc60000000029 */
[----:B-1----:R-:W3:Y:S04]  /*19680*/  LDL.LU R29, [R1+0xf08] ;  /* 0x000f0800011d7983 */ /* 0x002ee80000300800 */
[----:B------:R1:W-:Y:S04]  /*19690*/  STL.S16 [R1+0x708], R39 ;  /* 0x0007082701007387 */ /* 0x0003e80000100600 */
[----:B-1----:R-:W4:Y:S04]  /*196a0*/  LDL.LU R39, [R1+0xf0c] ;  /* 0x000f0c0001277983 */ /* 0x002f280000300800 */
[----:B------:R-:W-:Y:S04]  /*196b0*/  STL.S16 [R1+0x704], R55 ;  /* 0x0007043701007387 */ /* 0x000fe80000100600 */
[----:B------:R1:W-:Y:S04]  /*196c0*/  STL.S16 [R1+0x700], R41 ;  /* 0x0007002901007387 */ /* 0x0003e80000100600 */
[----:B-1----:R-:W4:Y:S01]  /*196d0*/  LDL.LU R41, [R1+0xf10] ;  /* 0x000f100001297983 */ /* 0x002f220000300800 */
[----:B------:R-:W-:-:S02]  /*196e0*/  PRMT R53, RZ, 0x7610, R53 ;  /* 0x00007610ff357816 */ /* 0x000fc40000000035 */
[----:B------:R-:W-:Y:S02]  /*196f0*/  PRMT R43, RZ, 0x7610, R43 ;  /* 0x00007610ff2b7816 */ /* 0x000fe4000000002b */
[----:B------:R-:W-:Y:S01]  /*19700*/  PRMT R47, RZ, 0x7610, R47 ;  /* 0x00007610ff2f7816 */ /* 0x000fe2000000002f */
[----:B------:R-:W-:Y:S01]  /*19710*/  STL.S16 [R1+0x6fc], R53 ;  /* 0x0006fc3501007387 */ /* 0x000fe20000100600 */
[----:B------:R-:W-:-:S03]  /*19720*/  PRMT R45, RZ, 0x7610, R45 ;  /* 0x00007610ff2d7816 */ /* 0x000fc6000000002d */
[----:B------:R1:W-:Y:S01]  /*19730*/  STL.S16 [R1+0x6f8], R43 ;  /* 0x0006f82b01007387 */ /* 0x0003e20000100600 */
[----:B------:R-:W-:Y:S02]  /*19740*/  PRMT R49, RZ, 0x7610, R49 ;  /* 0x00007610ff317816 */ /* 0x000fe40000000031 */
[----:B------:R-:W-:Y:S01]  /*19750*/  PRMT R0, RZ, 0x7610, R0 ;  /* 0x00007610ff007816 */ /* 0x000fe20000000000 */
[----:B-1----:R-:W4:Y:S04]  /*19760*/  LDL.LU R43, [R1+0xf14] ;  /* 0x000f1400012b7983 */ /* 0x002f280000300800 */
[----:B------:R-:W-:Y:S04]  /*19770*/  STL.S16 [R1+0x6f4], R47 ;  /* 0x0006f42f01007387 */ /* 0x000fe80000100600 */
[----:B------:R1:W-:Y:S01]  /*19780*/  STL.S16 [R1+0x6f0], R45 ;  /* 0x0006f02d01007387 */ /* 0x0003e20000100600 */
[----:B------:R-:W-:-:S02]  /*19790*/  PRMT R2, RZ, 0x7610, R2 ;  /* 0x00007610ff027816 */ /* 0x000fc40000000002 */
[----:B------:R-:W-:Y:S01]  /*197a0*/  PRMT R3, RZ, 0x7610, R3 ;  /* 0x00007610ff037816 */ /* 0x000fe20000000003 */
[----:B-1----:R-:W4:Y:S04]  /*197b0*/  LDL.LU R45, [R1+0xf18] ;  /* 0x000f1800012d7983 */ /* 0x002f280000300800 */
[----:B------:R-:W4:Y:S04]  /*197c0*/  LDL.LU R47, [R1+0xf1c] ;  /* 0x000f1c00012f7983 */ /* 0x000f280000300800 */
[----:B------:R1:W-:Y:S04]  /*197d0*/  STL.S16 [R1+0x6ec], R49 ;  /* 0x0006ec3101007387 */ /* 0x0003e80000100600 */
[----:B------:R-:W-:Y:S04]  /*197e0*/  STL [R1+0x1498], R0 ;  /* 0x0014980001007387 */ /* 0x000fe80000100800 */
[----:B------:R-:W-:Y:S04]  /*197f0*/  STL [R1+0x14a8], R2 ;  /* 0x0014a80201007387 */ /* 0x000fe80000100800 */
[----:B------:R-:W-:Y:S04]  /*19800*/  STL [R1+0x1918], R3 ;  /* 0x0019180301007387 */ /* 0x000fe80000100800 */
[----:B-1----:R-:W4:Y:S01]  /*19810*/  LDL.LU R49, [R1+0xf20] ;  /* 0x000f200001317983 */ /* 0x002f220000300800 */
[----:B------:R-:W-:-:S05]  /*19820*/  PRMT R51, RZ, 0x7610, R51 ;  /* 0x00007610ff337816 */ /* 0x000fca0000000033 */
[----:B------:R1:W-:Y:S01]  /*19830*/  STL.S16 [R1+0x6e0], R51 ;  /* 0x0006e03301007387 */ /* 0x0003e20000100600 */
[----:B------:R-:W-:Y:S02]  /*19840*/  PRMT R33, RZ, 0x7610, R33 ;  /* 0x00007610ff217816 */ /* 0x000fe40000000021 */
[----:B------:R-:W-:Y:S01]  /*19850*/  PRMT R37, RZ, 0x7610, R37 ;  /* 0x00007610ff257816 */ /* 0x000fe20000000025 */
[----:B-1----:R-:W4:Y:S01]  /*19860*/  LDL.LU R51, [R1+0xf24] ;  /* 0x000f240001337983 */ /* 0x002f220000300800 */
[----:B------:R-:W-:Y:S02]  /*19870*/  PRMT R3, RZ, 0x7610, R3 ;  /* 0x00007610ff037816 */ /* 0x000fe40000000003 */
[----:B------:R-:W-:Y:S01]  /*19880*/  PRMT R2, RZ, 0x7610, R2 ;  /* 0x00007610ff027816 */ /* 0x000fe20000000002 */
[----:B------:R1:W-:Y:S01]  /*19890*/  STL.S16 [R1+0x6dc], R33 ;  /* 0x0006dc2101007387 */ /* 0x0003e20000100600 */
[----:B------:R-:W-:Y:S01]  /*198a0*/  PRMT R0, RZ, 0x7610, R0 ;  /* 0x00007610ff007816 */ /* 0x000fe20000000000 */
[----:B0-----:R-:W-:-:S02]  /*198b0*/  IMAD R4, R31, -0x40, R4 ;  /* 0xffffffc01f047824 */ /* 0x001fc400078e0204 */
[----:B-1----:R-:W4:Y:S04]  /*198c0*/  LDL.LU R33, [R1+0xf28] ;  /* 0x000f280001217983 */ /* 0x002f280000300800 */
[----:B------:R0:W-:Y:S04]  /*198d0*/  STL.S16 [R1+0x6d8], R37 ;  /* 0x0006d82501007387 */ /* 0x0001e80000100600 */
[----:B------:R1:W-:Y:S04]  /*198e0*/  STL.S16 [R1+0x6d4], R3 ;  /* 0x0006d40301007387 */ /* 0x0003e80000100600 */
[----:B------:R1:W-:Y:S01]  /*198f0*/  STL.S16 [R1+0x6d0], R2 ;  /* 0x0006d00201007387 */ /* 0x0003e20000100600 */
[----:B0-----:R-:W-:-:S03]  /*19900*/  IMAD.MOV.U32 R37, RZ, RZ, R36 ;  /* 0x000000ffff257224 */ /* 0x001fc600078e0024 */
[----:B------:R-:W4:Y:S04]  /*19910*/  LDL.LU R31, [R1+0xf2c] ;  /* 0x000f2c00011f7983 */ /* 0x000f280000300800 */
[----:B------:R0:W-:Y:S01]  /*19920*/  STL.S16 [R1+0x6cc], R0 ;  /* 0x0006cc0001007387 */ /* 0x0001e20000100600 */
[----:B--2---:R-:W-:-:S04]  /*19930*/  LOP3.LUT R35, R35, R34, RZ, 0x3c, !PT ;  /* 0x0000002223237212 */ /* 0x004fc800078e3cff */
[----:B------:R-:W-:-:S04]  /*19940*/  LOP3.LUT R34, R35, R34, RZ, 0x3c, !PT ;  /* 0x0000002223227212 */ /* 0x000fc800078e3cff */
[----:B------:R-:W-:-:S05]  /*19950*/  LOP3.LUT R35, R35, R34, RZ, 0x3c, !PT ;  /* 0x0000002223237212 */ /* 0x000fca00078e3cff */
[----:B------:R-:W-:Y:S01]  /*19960*/  STL.64 [R1+0x1370], R34 ;  /* 0x0013702201007387 */ /* 0x000fe20000100a00 */
[----:B---3--:R-:W-:-:S03]  /*19970*/  IMAD.MOV.U32 R36, RZ, RZ, R29 ;  /* 0x000000ffff247224 */ /* 0x008fc600078e001d */
[----:B------:R-:W2:Y:S04]  /*19980*/  LDL.LU R29, [R1+0xf30] ;  /* 0x000f3000011d7983 */ /* 0x000ea80000300800 */
[----:B------:R-:W-:Y:S04]  /*19990*/  STL.64 [R1+0x1378], R36 ;  /* 0x0013782401007387 */ /* 0x000fe80000100a00 */
[----:B-1----:R-:W3:Y:S01]  /*199a0*/  LDL.LU R3, [R1+0xf34] ;  /* 0x000f340001037983 */ /* 0x002ee20000300800 */
[----:B----4-:R-:W-:-:S04]  /*199b0*/  LOP3.LUT R39, R39, R38, RZ, 0x3c, !PT ;  /* 0x0000002627277212 */ /* 0x010fc800078e3cff */
[----:B------:R-:W-:-:S04]  /*199c0*/  LOP3.LUT R38, R39, R38, RZ, 0x3c, !PT ;  /* 0x0000002627267212 */ /* 0x000fc800078e3cff */
[----:B------:R-:W-:Y:S02]  /*199d0*/  LOP3.LUT R39, R39, R38, RZ, 0x3c, !PT ;  /* 0x0000002627277212 */ /* 0x000fe400078e3cff */
[----:B------:R-:W-:-:S04]  /*199e0*/  LOP3.LUT R41, R41, R40, RZ, 0x3c, !PT ;  /* 0x0000002829297212 */ /* 0x000fc800078e3cff */
[C---:B------:R-:W-:Y:S01]  /*199f0*/  LOP3.LUT R40, R41.reuse, R40, RZ, 0x3c, !PT ;  /* 0x0000002829287212 */ /* 0x040fe200078e3cff */
[----:B------:R-:W-:Y:S03]  /*19a00*/  STL.64 [R1+0x1380], R38 ;  /* 0x0013802601007387 */ /* 0x000fe60000100a00 */
[----:B------:R-:W-:Y:S01]  /*19a10*/  LOP3.LUT R41, R41, R40, RZ, 0x3c, !PT ;  /* 0x0000002829297212 */ /* 0x000fe200078e3cff */
[----:B------:R-:W4:Y:S04]  /*19a20*/  LDL.LU R2, [R1+0xf38] ;  /* 0x000f380001027983 */ /* 0x000f280000300800 */
[----:B------:R1:W-:Y:S04]  /*19a30*/  STL.64 [R1+0x1388], R40 ;  /* 0x0013882801007387 */ /* 0x0003e80000100a00 */
[----:B0-----:R-:W4:Y:S01]  /*19a40*/  LDL.LU R0, [R1+0xf3c] ;  /* 0x000f3c0001007983 */ /* 0x001f220000300800 */
[----:B------:R-:W-:-:S04]  /*19a50*/  LOP3.LUT R43, R43, R42, RZ, 0x3c, !PT ;  /* 0x0000002a2b2b7212 */ /* 0x000fc800078e3cff */
[----:B------:R-:W-:-:S04]  /*19a60*/  LOP3.LUT R42, R43, R42, RZ, 0x3c, !PT ;  /* 0x0000002a2b2a7212 */ /* 0x000fc800078e3cff */
[----:B------:R-:W-:Y:S02]  /*19a70*/  LOP3.LUT R43, R43, R42, RZ, 0x3c, !PT ;  /* 0x0000002a2b2b7212 */ /* 0x000fe400078e3cff */
[----:B------:R-:W-:-:S04]  /*19a80*/  LOP3.LUT R45, R45, R44, RZ, 0x3c, !PT ;  /* 0x0000002c2d2d7212 */ /* 0x000fc800078e3cff */
[----:B------:R-:W-:Y:S02]  /*19a90*/  LOP3.LUT R44, R45, R44, RZ, 0x3c, !PT ;  /* 0x0000002c2d2c7212 */ /* 0x000fe400078e3cff */
[----:B------:R-:W-:Y:S02]  /*19aa0*/  LOP3.LUT R47, R47, R46, RZ, 0x3c, !PT ;  /* 0x0000002e2f2f7212 */ /* 0x000fe400078e3cff */
[----:B------:R-:W-:Y:S01]  /*19ab0*/  LOP3.LUT R45, R45, R44, RZ, 0x3c, !PT ;  /* 0x0000002c2d2d7212 */ /* 0x000fe200078e3cff */
[----:B------:R-:W-:Y:S01]  /*19ac0*/  STL.64 [R1+0x13b0], R42 ;  /* 0x0013b02a01007387 */ /* 0x000fe20000100a00 */
[----:B------:R-:W-:-:S03]  /*19ad0*/  LOP3.LUT R46, R47, R46, RZ, 0x3c, !PT ;  /* 0x0000002e2f2e7212 */ /* 0x000fc600078e3cff */
[----:B-1----:R-:W4:Y:S04]  /*19ae0*/  LDL.LU R40, [R1+0xf40] ;  /* 0x000f400001287983 */ /* 0x002f280000300800 */
[----:B------:R-:W-:Y:S01]  /*19af0*/  STL.64 [R1+0x13b8], R44 ;  /* 0x0013b82c01007387 */ /* 0x000fe20000100a00 */
[----:B------:R-:W-:-:S03]  /*19b00*/  LOP3.LUT R49, R49, R48, RZ, 0x3c, !PT ;  /* 0x0000003031317212 */ /* 0x000fc600078e3cff */
[----:B------:R-:W4:Y:S01]  /*19b10*/  LDL.LU R36, [R1+0xf44] ;  /* 0x000f440001247983 */ /* 0x000f220000300800 */
[----:B------:R-:W-:-:S03]  /*19b20*/  LOP3.LUT R48, R49, R48, RZ, 0x3c, !PT ;  /* 0x0000003031307212 */ /* 0x000fc600078e3cff */
[----:B------:R-:W4:Y:S01]  /*19b30*/  LDL.LU R34, [R1+0xf48] ;  /* 0x000f480001227983 */ /* 0x000f220000300800 */
[----:B------:R-:W-:Y:S02]  /*19b40*/  LOP3.LUT R47, R47, R46, RZ, 0x3c, !PT ;  /* 0x0000002e2f2f7212 */ /* 0x000fe400078e3cff */
[----:B------:R-:W-:-:S03]  /*19b50*/  LOP3.LUT R49, R49, R48, RZ, 0x3c, !PT ;  /* 0x0000003031317212 */ /* 0x000fc600078e3cff */
[----:B------:R-:W-:Y:S04]  /*19b60*/  STL.64 [R1+0x13c0], R46 ;  /* 0x0013c02e01007387 */ /* 0x000fe80000100a00 */
[----:B------:R-:W-:Y:S04]  /*19b70*/  STL.64 [R1+0x13c8], R48 ;  /* 0x0013c83001007387 */ /* 0x000fe80000100a00 */
[----:B------:R-:W4:Y:S01]  /*19b80*/  LDL.LU R38, [R1+0xf4c] ;  /* 0x000f4c0001267983 */ /* 0x000f220000300800 */
[----:B------:R-:W-:-:S04]  /*19b90*/  LOP3.LUT R51, R51, R50, RZ, 0x3c, !PT ;  /* 0x0000003233337212 */ /* 0x000fc800078e3cff */
[----:B------:R-:W-:Y:S01]  /*19ba0*/  LOP3.LUT R50, R51, R50, RZ, 0x3c, !PT ;  /* 0x0000003233327212 */ /* 0x000fe200078e3cff */
[----:B------:R-:W-:-:S03]  /*19bb0*/  IMAD.MOV.U32 R53, RZ, RZ, R52 ;  /* 0x000000ffff357224 */ /* 0x000fc600078e0034 */
[----:B------:R-:W-:Y:S01]  /*19bc0*/  LOP3.LUT R51, R51, R50, RZ, 0x3c, !PT ;  /* 0x0000003233337212 */ /* 0x000fe200078e3cff */
[----:B------:R-:W-:Y:S02]  /*19bd0*/  IMAD.MOV.U32 R52, RZ, RZ, R33 ;  /* 0x000000ffff347224 */ /* 0x000fe400078e0021 */
[----:B------:R-:W-:Y:S02]  /*19be0*/  IMAD.MOV.U32 R55, RZ, RZ, R54 ;  /* 0x000000ffff377224 */ /* 0x000fe400078e0036 */
[----:B------:R-:W-:Y:S01]  /*19bf0*/  STL.64 [R1+0x1460], R50 ;  /* 0x0014603201007387 */ /* 0x000fe20000100a00 */
[----:B------:R-:W-:-:S03]  /*19c00*/  IMAD.MOV.U32 R57, RZ, RZ, R56 ;  /* 0x000000ffff397224 */ /* 0x000fc600078e0038 */
[----:B------:R-:W4:Y:S04]  /*19c10*/  LDL.LU R39, [R1+0xf50] ;  /* 0x000f500001277983 */ /* 0x000f280000300800 */
[----:B------:R-:W4:Y:S01]  /*19c20*/  LDL.LU R37, [R1+0xf54] ;  /* 0x000f540001257983 */ /* 0x000f220000300800 */
[----:B------:R-:W-:-:S03]  /*19c30*/  IMAD.MOV.U32 R54, RZ, RZ, R31 ;  /* 0x000000ffff367224 */ /* 0x000fc600078e001f */
[----:B------:R-:W-:Y:S04]  /*19c40*/  STL.64 [R1+0x1468], R52 ;  /* 0x0014683401007387 */ /* 0x000fe80000100a00 */
[----:B------:R-:W4:Y:S04]  /*19c50*/  LDL.LU R35, [R1+0xf58] ;  /* 0x000f580001237983 */ /* 0x000f280000300800 */
[----:B------:R-:W4:Y:S04]  /*19c60*/  LDL.LU R33, [R1+0xf5c] ;  /* 0x000f5c0001217983 */ /* 0x000f280000300800 */
[----:B------:R-:W-:Y:S04]  /*19c70*/  STL.64 [R1+0x1470], R54 ;  /* 0x0014703601007387 */ /* 0x000fe80000100a00 */
[----:B------:R-:W4:Y:S01]  /*19c80*/  LDL.LU R31, [R1+0xf60] ;  /* 0x000f6000011f7983 */ /* 0x000f220000300800 */
[----:B------:R-:W-:-:S02]  /*19c90*/  IMAD.MOV.U32 R59, RZ, RZ, R58 ;  /* 0x000000ffff3b7224 */ /* 0x000fc400078e003a */
[----:B------:R-:W-:Y:S02]  /*19ca0*/  IMAD.MOV.U32 R61, RZ, RZ, R60 ;  /* 0x000000ffff3d7224 */ /* 0x000fe400078e003c */
[----:B------:R-:W-:Y:S02]  /*19cb0*/  IMAD.MOV.U32 R63, RZ, RZ, R62 ;  /* 0x000000ffff3f7224 */ /* 0x000fe400078e003e */
[----:B--2---:R-:W-:-:S05]  /*19cc0*/  IMAD.MOV.U32 R56, RZ, RZ, R29 ;  /* 0x000000ffff387224 */ /* 0x004fca00078e001d */
[----:B------:R-:W-:Y:S04]  /*19cd0*/  STL.64 [R1+0x1478], R56 ;  /* 0x0014783801007387 */ /* 0x000fe80000100a00 */
[----:B------:R-:W2:Y:S01]  /*19ce0*/  LDL.LU R29, [R1+0x6a8] ;  /* 0x0006a800011d7983 */ /* 0x000ea20000300800 */
[----:B---3--:R-:W-:-:S03]  /*19cf0*/  IMAD.MOV.U32 R58, RZ, RZ, R3 ;  /* 0x000000ffff3a7224 */ /* 0x008fc600078e0003 */
[----:B------:R-:W3:Y:S04]  /*19d00*/  LDL.LU R3, [R1+0x6ac] ;  /* 0x0006ac0001037983 */ /* 0x000ee80000300800 */
[----:B------:R-:W-:Y:S01]  /*19d10*/  STL.64 [R1+0x1510], R58 ;  /* 0x0015103a01007387 */ /* 0x000fe20000100a00 */
[----:B----4-:R-:W-:-:S03]  /*19d20*/  IMAD.MOV.U32 R60, RZ, RZ, R2 ;  /* 0x000000ffff3c7224 */ /* 0x010fc600078e0002 */
[----:B------:R-:W4:Y:S04]  /*19d30*/  LDL.LU R2, [R1+0x6c4] ;  /* 0x0006c40001027983 */ /* 0x000f280000300800 */
[----:B------:R-:W-:Y:S01]  /*19d40*/  STL.64 [R1+0x1518], R60 ;  /* 0x0015183c01007387 */ /* 0x000fe20000100a00 */
[----:B------:R-:W-:-:S03]  /*19d50*/  IMAD.MOV.U32 R62, RZ, RZ, R0 ;  /* 0x000000ffff3e7224 */ /* 0x000fc600078e0000 */
[----:B------:R-:W4:Y:S01]  /*19d60*/  LDL.LU R0, [R1] ;  /* 0x0000000001007983 */ /* 0x000f220000300800 */
[----:B------:R-:W-:Y:S02]  /*19d70*/  IMAD.MOV.U32 R65, RZ, RZ, R64 ;  /* 0x000000ffff417224 */ /* 0x000fe400078e0040 */
[----:B------:R-:W-:Y:S01]  /*19d80*/  IMAD.MOV.U32 R67, RZ, RZ, R66 ;  /* 0x000000ffff437224 */ /* 0x000fe200078e0042 */
[----:B------:R-:W-:Y:S01]  /*19d90*/  STL.64 [R1+0x1520], R62 ;  /* 0x0015203e01007387 */ /* 0x000fe20000100a00 */
[----:B------:R-:W-:Y:S02]  /*19da0*/  IMAD.MOV.U32 R69, RZ, RZ, R68 ;  /* 0x000000ffff457224 */ /* 0x000fe400078e0044 */
[----:B------:R-:W-:Y:S02]  /*19db0*/  IMAD.MOV.U32 R71, RZ, RZ, R70 ;  /* 0x000000ffff477224 */ /* 0x000fe400078e0046 */
[----:B------:R-:W-:-:S05]  /*19dc0*/  IMAD.MOV.U32 R64, RZ, RZ, R40 ;  /* 0x000000ffff407224 */ /* 0x000fca00078e0028 */
[----:B------:R-:W-:Y:S01]  /*19dd0*/  STL.64 [R1+0x1528], R64 ;  /* 0x0015284001007387 */ /* 0x000fe20000100a00 */
[----:B------:R-:W-:Y:S02]  /*19de0*/  IMAD.MOV.U32 R66, RZ, RZ, R36 ;  /* 0x000000ffff427224 */ /* 0x000fe400078e0024 */
[----:B------:R-:W-:-:S03]  /*19df0*/  IMAD.MOV.U32 R68, RZ, RZ, R34 ;  /* 0x000000ffff447224 */ /* 0x000fc600078e0022 */
[----:B------:R-:W-:Y:S04]  /*19e00*/  STL.64 [R1+0x15c8], R66 ;  /* 0x0015c84201007387 */ /* 0x000fe80000100a00 */
[----:B------:R-:W4:Y:S04]  /*19e10*/  LDL.LU R34, [R1+0x8] ;  /* 0x0000080001227983 */ /* 0x000f280000300800 */
[----:B------:R-:W4:Y:S04]  /*19e20*/  LDL.LU R36, [R1+0x10] ;  /* 0x0000100001247983 */ /* 0x000f280000300800 */
[----:B------:R-:W-:Y:S01]  /*19e30*/  STL.64 [R1+0x15d0], R68 ;  /* 0x0015d04401007387 */ /* 0x000fe20000100a00 */
[----:B------:R-:W-:-:S03]  /*19e40*/  IMAD.MOV.U32 R70, RZ, RZ, R38 ;  /* 0x000000ffff467224 */ /* 0x000fc600078e0026 */
[----:B------:R-:W4:Y:S01]  /*19e50*/  LDL.LU R38, [R1+0x18] ;  /* 0x0000180001267983 */ /* 0x000f220000300800 */
[----:B------:R-:W-:Y:S02]  /*19e60*/  IMAD.MOV.U32 R73, RZ, RZ, R72 ;  /* 0x000000ffff497224 */ /* 0x000fe400078e0048 */
[----:B------:R-:W-:Y:S02]  /*19e70*/  IMAD.MOV.U32 R75, RZ, RZ, R74 ;  /* 0x000000ffff4b7224 */ /* 0x000fe400078e004a */
[----:B------:R-:W-:Y:S02]  /*19e80*/  IMAD.MOV.U32 R77, RZ, RZ, R76 ;  /* 0x000000ffff4d7224 */ /* 0x000fe400078e004c */
[----:B------:R-:W-:Y:S01]  /*19e90*/  IMAD.MOV.U32 R79, RZ, RZ, R78 ;  /* 0x000000ffff4f7224 */ /* 0x000fe200078e004e */
[----:B------:R-:W-:Y:S01]  /*19ea0*/  STL.64 [R1+0x15d8], R70 ;  /* 0x0015d84601007387 */ /* 0x000fe20000100a00 */
[----:B------:R-:W-:Y:S02]  /*19eb0*/  IMAD.MOV.U32 R81, RZ, RZ, R80 ;  /* 0x000000ffff517224 */ /* 0x000fe400078e0050 */
[----:B------:R-:W-:-:S02]  /*19ec0*/  IMAD.MOV.U32 R72, RZ, RZ, R39 ;  /* 0x000000ffff487224 */ /* 0x000fc400078e0027 */
[----:B------:R-:W-:-:S03]  /*19ed0*/  IMAD.MOV.U32 R74, RZ, RZ, R37 ;  /* 0x000000ffff4a7224 */ /* 0x000fc600078e0025 */
[----:B------:R-:W-:Y:S04]  /*19ee0*/  STL.64 [R1+0x15e0], R72 ;  /* 0x0015e04801007387 */ /* 0x000fe80000100a00 */
[----:B------:R-:W-:Y:S01]  /*19ef0*/  STL.64 [R1+0x1678], R74 ;  /* 0x0016784a01007387 */ /* 0x000fe20000100a00 */
[----:B------:R-:W-:Y:S02]  /*19f00*/  IMAD.MOV.U32 R76, RZ, RZ, R35 ;  /* 0x000000ffff4c7224 */ /* 0x000fe400078e0023 */
[----:B------:R-:W-:-:S03]  /*19f10*/  IMAD.MOV.U32 R78, RZ, RZ, R33 ;  /* 0x000000ffff4e7224 */ /* 0x000fc600078e0021 */
[----:B------:R-:W-:Y:S01]  /*19f20*/  STL.64 [R1+0x1680], R76 ;  /* 0x0016804c01007387 */ /* 0x000fe20000100a00 */
[----:B------:R-:W-:-:S03]  /*19f30*/  IMAD.MOV.U32 R33, RZ, RZ, R32 ;  /* 0x000000ffff217224 */ /* 0x000fc600078e0020 */
[----:B------:R-:W-:Y:S01]  /*19f40*/  STL [R1+0x1698], R78 ;  /* 0x0016984e01007387 */ /* 0x000fe20000100800 */
[----:B------:R-:W-:Y:S02]  /*19f50*/  IMAD.MOV.U32 R80, RZ, RZ, R31 ;  /* 0x000000ffff507224 */ /* 0x000fe400078e001f */
[----:B------:R-:W-:Y:S01]  /*19f60*/  IMAD.MOV.U32 R31, RZ, RZ, R30 ;  /* 0x000000ffff1f7224 */ /* 0x000fe200078e001e */
[----:B------:R-:W-:Y:S04]  /*19f70*/  STL [R1+0x1688], R79 ;  /* 0x0016884f01007387 */ /* 0x000fe80000100800 */
[----:B------:R-:W-:Y:S01]  /*19f80*/  STL.64 [R1+0x1690], R80 ;  /* 0x0016905001007387 */ /* 0x000fe20000100a00 */
[----:B--2---:R-:W-:-:S04]  /*19f90*/  LOP3.LUT R29, R29, R28, RZ, 0x3c, !PT ;  /* 0x0000001c1d1d7212 */ /* 0x004fc800078e3cff */
[----:B------:R-:W-:Y:S01]  /*19fa0*/  LOP3.LUT R28, R29, R28, RZ, 0x3c, !PT ;  /* 0x0000001c1d1c7212 */ /* 0x000fe200078e3cff */
[----:B---3--:R-:W-:-:S03]  /*19fb0*/  IMAD.MOV.U32 R30, RZ, RZ, R3 ;  /* 0x000000ffff1e7224 */ /* 0x008fc600078e0003 */
[----:B------:R-:W-:-:S05]  /*19fc0*/  LOP3.LUT R29, R29, R28, RZ, 0x3c, !PT ;  /* 0x0000001c1d1d7212 */ /* 0x000fca00078e3cff */
[----:B------:R0:W-:Y:S04]  /*19fd0*/  STL.64 [R1+0x1258], R28 ;  /* 0x0012581c01007387 */ /* 0x0001e80000100a00 */
[----:B------:R-:W2:Y:S04]  /*19fe0*/  LDL.LU R3, [R1+0x20] ;  /* 0x0000200001037983 */ /* 0x000ea80000300800 */
[----:B------:R-:W-:Y:S01]  /*19ff0*/  STL.64 [R1+0x1268], R30 ;  /* 0x0012681e01007387 */ /* 0x000fe20000100a00 */
[----:B----4-:R-:W-:-:S03]  /*1a000*/  IMAD.MOV.U32 R32, RZ, RZ, R2 ;  /* 0x000000ffff207224 */ /* 0x010fc600078e0002 */
[----:B------:R-:W3:Y:S04]  /*1a010*/  LDL.LU R2, [R1+0x28] ;  /* 0x0000280001027983 */ /* 0x000ee80000300800 */
[----:B------:R1:W-:Y:S01]  /*1a020*/  STL.64 [R1+0x1278], R32 ;  /* 0x0012782001007387 */ /* 0x0003e20000100a00 */
[----:B0-----:R-:W-:-:S03]  /*1a030*/  IMAD.MOV.U32 R28, RZ, RZ, R0 ;  /* 0x000000ffff1c7224 */ /* 0x001fc600078e0000 */
[----:B------:R-:W4:Y:S04]  /*1a040*/  LDL.LU R0, [R1+0x30] ;  /* 0x0000300001007983 */ /* 0x000f280000300800 */
[----:B------:R-:W-:Y:S04]  /*1a050*/  STL [R1+0x1290], R5 ;  /* 0x0012900501007387 */ /* 0x000fe80000100800 */
[----:B------:R-:W-:Y:S04]  /*1a060*/  STL [R1+0x12d0], R5 ;  /* 0x0012d00501007387 */ /* 0x000fe80000100800 */
[----:B------:R-:W-:Y:S04]  /*1a070*/  STL [R1+0x1310], R5 ;  /* 0x0013100501007387 */ /* 0x000fe80000100800 */
[----:B------:R-:W-:Y:S04]  /*1a080*/  STL [R1+0x1350], R5 ;  /* 0x0013500501007387 */ /* 0x000fe80000100800 */
[----:B------:R-:W-:Y:S04]  /*1a090*/  STL [R1+0x14b8], R5 ;  /* 0x0014b80501007387 */ /* 0x000fe80000100800 */
[----:B------:R0:W-:Y:S01]  /*1a0a0*/  STL.64 [R1+0x1288], R6 ;  /* 0x0012880601007387 */ /* 0x0001e20000100a00 */
[----:B------:R-:W-:-:S03]  /*1a0b0*/  IMAD.MOV.U32 R35, RZ, RZ, R6 ;  /* 0x000000ffff237224 */ /* 0x000fc600078e0006 */
[----:B------:R-:W4:Y:S04]  /*1a0c0*/  LDL.LU R46, [R1+0x38] ;  /* 0x00003800012e7983 */ /* 0x000f280000300800 */
[----:B------:R-:W4:Y:S01]  /*1a0d0*/  LDL.LU R48, [R1+0x40] ;  /* 0x0000400001307983 */ /* 0x000f220000300800 */
[----:B------:R-:W-:-:S03]  /*1a0e0*/  IMAD.MOV.U32 R37, RZ, RZ, R7 ;  /* 0x000000ffff257224 */ /* 0x000fc600078e0007 */
[----:B------:R-:W4:Y:S04]  /*1a0f0*/  LDL.LU R50, [R1+0x48] ;  /* 0x0000480001327983 */ /* 0x000f280000300800 */
[----:B-1----:R-:W4:Y:S01]  /*1a100*/  LDL.LU R33, [R1+0x50] ;  /* 0x0000500001217983 */ /* 0x002f220000300800 */
[----:B------:R-:W-:-:S03]  /*1a110*/  IMAD.MOV.U32 R29, RZ, RZ, R5 ;  /* 0x000000ffff1d7224 */ /* 0x000fc600078e0005 */
[----:B------:R-:W4:Y:S01]  /*1a120*/  LDL.LU R32, [R1+0x58] ;  /* 0x0000580001207983 */ /* 0x000f220000300800 */
[----:B------:R-:W-:-:S03]  /*1a130*/  IMAD.MOV.U32 R39, RZ, RZ, R8 ;  /* 0x000000ffff277224 */ /* 0x000fc600078e0008 */
[----:B------:R-:W4:Y:S04]  /*1a140*/  LDL.LU R31, [R1+0x60] ;  /* 0x00006000011f7983 */ /* 0x000f280000300800 */
[----:B------:R-:W4:Y:S04]  /*1a150*/  LDL.LU R30, [R1+0x68] ;  /* 0x00006800011e7983 */ /* 0x000f280000300800 */
[----:B0-----:R-:W4:Y:S04]  /*1a160*/  LDL.LU R7, [R1+0x70] ;  /* 0x0000700001077983 */ /* 0x001f280000300800 */
[----:B------:R-:W-:Y:S04]  /*1a170*/  STL.64 [R1+0x8], R34 ;  /* 0x0000082201007387 */ /* 0x000fe80000100a00 */
[----:B------:R-:W-:Y:S04]  /*1a180*/  STL.64 [R1+0x1390], R34 ;  /* 0x0013902201007387 */ /* 0x000fe80000100a00 */
[----:B------:R-:W-:Y:S04]  /*1a190*/  STL.64 [R1+0x10], R36 ;  /* 0x0000102401007387 */ /* 0x000fe80000100a00 */
[----:B------:R-:W-:Y:S04]  /*1a1a0*/  STL.64 [R1+0x1398], R36 ;  /* 0x0013982401007387 */ /* 0x000fe80000100a00 */
[----:B------:R-:W-:Y:S04]  /*1a1b0*/  STL.64 [R1], R28 ;  /* 0x0000001c01007387 */ /* 0x000fe80000100a00 */
[----:B------:R-:W-:Y:S04]  /*1a1c0*/  STL.64 [R1+0x18], R38 ;  /* 0x0000182601007387 */ /* 0x000fe80000100a00 */
[----:B------:R-:W-:Y:S04]  /*1a1d0*/  STL.64 [R1+0x13a0], R38 ;  /* 0x0013a02601007387 */ /* 0x000fe80000100a00 */
[----:B------:R-:W-:Y:S04]  /*1a1e0*/  STL.64 [R1+0x1298], R28 ;  /* 0x0012981c01007387 */ /* 0x000fe80000100a00 */
[----:B------:R-:W4:Y:S04]  /*1a1f0*/  LDL.LU R6, [R1+0x78] ;  /* 0x0000780001067983 */ /* 0x000f280000300800 */
[----:B------:R-:W4:Y:S04]  /*1a200*/  LDL.LU R5, [R1+0x80] ;  /* 0x0000800001057983 */ /* 0x000f280000300800 */
[----:B------:R-:W-:Y:S01]  /*1a210*/  STL [R1+0x12a0], R10 ;  /* 0x0012a00a01007387 */ /* 0x000fe20000100800 */
[----:B--2---:R-:W-:-:S03]  /*1a220*/  IMAD.MOV.U32 R40, RZ, RZ, R3 ;  /* 0x000000ffff287224 */ /* 0x004fc600078e0003 */
[----:B------:R-:W2:Y:S01]  /*1a230*/  LDL.LU R3, [R1+0x88] ;  /* 0x0000880001037983 */ /* 0x000ea20000300800 */
[----:B---3--:R-:W-:-:S03]  /*1a240*/  IMAD.MOV.U32 R42, RZ, RZ, R2 ;  /* 0x000000ffff2a7224 */ /* 0x008fc600078e0002 */
[----:B------:R-:W3:Y:S01]  /*1a250*/  LDL.LU R2, [R1+0x90] ;  /* 0x0000900001027983 */ /* 0x000ee20000300800 */
[----:B----4-:R-:W-:-:S03]  /*1a260*/  IMAD.MOV.U32 R44, RZ, RZ, R0 ;  /* 0x000000ffff2c7224 */ /* 0x010fc600078e0000 */
[----:B------:R-:W4:Y:S01]  /*1a270*/  LDL.LU R0, [R1+0x98] ;  /* 0x0000980001007983 */ /* 0x000f220000300800 */
[----:B------:R-:W-:Y:S02]  /*1a280*/  IMAD.MOV.U32 R41, RZ, RZ, R9 ;  /* 0x000000ffff297224 */ /* 0x000fe400078e0009 */
[----:B------:R-:W-:Y:S02]  /*1a290*/  IMAD.MOV.U32 R43, RZ, RZ, R10 ;  /* 0x000000ffff2b7224 */ /* 0x000fe400078e000a */
[----:B------:R-:W-:Y:S01]  /*1a2a0*/  IMAD.MOV.U32 R45, RZ, RZ, R11 ;  /* 0x000000ffff2d7224 */ /* 0x000fe200078e000b */
[----:B------:R-:W-:Y:S01]  /*1a2b0*/  STL.64 [R1+0x20], R40 ;  /* 0x0000202801007387 */ /* 0x000fe20000100a00 */
[----:B------:R-:W-:-:S03]  /*1a2c0*/  IMAD.MOV.U32 R47, RZ, RZ, R12 ;  /* 0x000000ffff2f7224 */ /* 0x000fc600078e000c */
[----:B------:R-:W-:Y:S01]  /*1a2d0*/  STL.64 [R1+0x28], R42 ;  /* 0x0000282a01007387 */ /* 0x000fe20000100a00 */
[----:B------:R-:W-:-:S03]  /*1a2e0*/  IMAD.MOV.U32 R9, RZ, RZ, R15 ;  /* 0x000000ffff097224 */ /* 0x000fc600078e000f */
[----:B------:R-:W-:Y:S01]  /*1a2f0*/  STL.64 [R1+0x13d0], R42 ;  /* 0x0013d02a01007387 */ /* 0x000fe20000100a00 */
[----:B------:R-:W-:-:S03]  /*1a300*/  IMAD.MOV.U32 R57, RZ, RZ, R14 ;  /* 0x000000ffff397224 */ /* 0x000fc600078e000e */
[----:B------:R-:W-:Y:S01]  /*1a310*/  STL.64 [R1+0x13a8], R40 ;  /* 0x0013a82801007387 */ /* 0x000fe20000100a00 */
[----:B------:R-:W-:-:S03]  /*1a320*/  IMAD.MOV.U32 R49, RZ, RZ, R13 ;  /* 0x000000ffff317224 */ /* 0x000fc600078e000d */
[----:B------:R-:W-:Y:S04]  /*1a330*/  STL.64 [R1+0x30], R44 ;  /* 0x0000302c01007387 */ /* 0x000fe80000100a00 */
[----:B------:R-:W-:Y:S04]  /*1a340*/  STL.64 [R1+0x13d8], R44 ;  /* 0x0013d82c01007387 */ /* 0x000fe80000100a00 */
[----:B------:R0:W-:Y:S01]  /*1a350*/  STL.64 [R1+0x12b8], R10 ;  /* 0x0012b80a01007387 */ /* 0x0001e20000100a00 */
[----:B------:R-:W-:-:S03]  /*1a360*/  IMAD.MOV.U32 R56, RZ, RZ, R50 ;  /* 0x000000ffff387224 */ /* 0x000fc600078e0032 */
[----:B------:R-:W-:Y:S01]  /*1a370*/  STL.64 [R1+0x38], R46 ;  /* 0x0000382e01007387 */ /* 0x000fe20000100a00 */
[----:B------:R-:W-:-:S03]  /*1a380*/  IMAD.MOV.U32 R8, RZ, RZ, R33 ;  /* 0x000000ffff087224 */ /* 0x000fc600078e0021 */
[----:B------:R-:W-:Y:S01]  /*1a390*/  STL.64 [R1+0x13e0], R46 ;  /* 0x0013e02e01007387 */ /* 0x000fe20000100a00 */
[----:B0-----:R-:W-:-:S03]  /*1a3a0*/  IMAD.MOV.U32 R10, RZ, RZ, R32 ;  /* 0x000000ffff0a7224 */ /* 0x001fc600078e0020 */
[----:B------:R0:W-:Y:S01]  /*1a3b0*/  STL.64 [R1+0x50], R8 ;  /* 0x0000500801007387 */ /* 0x0001e20000100a00 */
[----:B------:R-:W-:-:S03]  /*1a3c0*/  IMAD.MOV.U32 R11, RZ, RZ, R16 ;  /* 0x000000ffff0b7224 */ /* 0x000fc600078e0010 */
[----:B------:R-:W-:Y:S04]  /*1a3d0*/  STL.64 [R1+0x48], R56 ;  /* 0x0000483801007387 */ /* 0x000fe80000100a00 */
[----:B------:R-:W-:Y:S01]  /*1a3e0*/  STL.64 [R1+0x1480], R56 ;  /* 0x0014803801007387 */ /* 0x000fe20000100a00 */
[----:B0-----:R-:W-:-:S03]  /*1a3f0*/  IMAD.MOV.U32 R8, RZ, RZ, R31 ;  /* 0x000000ffff087224 */ /* 0x001fc600078e001f */
[----:B------:R-:W-:Y:S01]  /*1a400*/  STL.64 [R1+0x40], R48 ;  /* 0x0000403001007387 */ /* 0x000fe20000100a00 */
[----:B------:R-:W-:Y:S02]  /*1a410*/  IMAD.MOV.U32 R9, RZ, RZ, R17 ;  /* 0x000000ffff097224 */ /* 0x000fe400078e0011 */
[----:B------:R-:W-:Y:S01]  /*1a420*/  IMAD.MOV.U32 R62, RZ, RZ, R7 ;  /* 0x000000ffff3e7224 */ /* 0x000fe200078e0007 */
[----:B------:R-:W-:Y:S01]  /*1a430*/  STL.64 [R1+0x13e8], R48 ;  /* 0x0013e83001007387 */ /* 0x000fe20000100a00 */
[----:B------:R-:W-:-:S03]  /*1a440*/  IMAD.MOV.U32 R7, RZ, RZ, R21 ;  /* 0x000000ffff077224 */ /* 0x000fc600078e0015 */
[----:B------:R0:W-:Y:S01]  /*1a450*/  STL.64 [R1+0x12a8], R16 ;  /* 0x0012a81001007387 */ /* 0x0001e20000100a00 */
[----:B------:R-:W-:Y:S02]  /*1a460*/  IMAD.MOV.U32 R60, RZ, RZ, R30 ;  /* 0x000000ffff3c7224 */ /* 0x000fe400078e001e */
[----:B------:R-:W-:Y:S01]  /*1a470*/  IMAD.MOV.U32 R61, RZ, RZ, R18 ;  /* 0x000000ffff3d7224 */ /* 0x000fe200078e0012 */
[----:B------:R1:W-:Y:S01]  /*1a480*/  STL.64 [R1+0x58], R10 ;  /* 0x0000580a01007387 */ /* 0x0003e20000100a00 */
[----:B------:R-:W-:-:S03]  /*1a490*/  IMAD.MOV.U32 R63, RZ, RZ, R19 ;  /* 0x000000ffff3f7224 */ /* 0x000fc600078e0013 */
[----:B------:R1:W-:Y:S01]  /*1a4a0*/  STL.64 [R1+0x60], R8 ;  /* 0x0000600801007387 */ /* 0x0003e20000100a00 */
[----:B------:R-:W-:-:S03]  /*1a4b0*/  IMAD.MOV.U32 R65, RZ, RZ, R20 ;  /* 0x000000ffff417224 */ /* 0x000fc600078e0014 */
[----:B0-----:R-:W4:Y:S04]  /*1a4c0*/  LDL.LU R16, [R1+0xa0] ;  /* 0x0000a00001107983 */ /* 0x001f280000300800 */
[----:B------:R-:W4:Y:S04]  /*1a4d0*/  LDL.LU R15, [R1+0xa8] ;  /* 0x0000a800010f7983 */ /* 0x000f280000300800 */
[----:B------:R-:W4:Y:S01]  /*1a4e0*/  LDL.LU R14, [R1+0xb0] ;  /* 0x0000b000010e7983 */ /* 0x000f220000300800 */
[----:B------:R-:W-:Y:S02]  /*1a4f0*/  IMAD.MOV.U32 R64, RZ, RZ, R6 ;  /* 0x000000ffff407224 */ /* 0x000fe400078e0006 */
[----:B------:R-:W-:-:S05]  /*1a500*/  IMAD.MOV.U32 R6, RZ, RZ, R5 ;  /* 0x000000ffff067224 */ /* 0x000fca00078e0005 */
[----:B------:R0:W-:Y:S04]  /*1a510*/  STL.64 [R1+0x80], R6 ;  /* 0x0000800601007387 */ /* 0x0001e80000100a00 */
[----:B------:R-:W-:Y:S04]  /*1a520*/  STL.64 [R1+0x68], R60 ;  /* 0x0000683c01007387 */ /* 0x000fe80000100a00 */
[----:B------:R-:W-:Y:S04]  /*1a530*/  STL.64 [R1+0x1530], R60 ;  /* 0x0015303c01007387 */ /* 0x000fe80000100a00 */
[----:B------:R-:W-:Y:S04]  /*1a540*/  STL.64 [R1+0x70], R62 ;  /* 0x0000703e01007387 */ /* 0x000fe80000100a00 */
[----:B------:R-:W-:Y:S04]  /*1a550*/  STL.64 [R1+0x1538], R62 ;  /* 0x0015383e01007387 */ /* 0x000fe80000100a00 */
[----:B------:R-:W-:Y:S04]  /*1a560*/  STL.64 [R1+0x78], R64 ;  /* 0x0000784001007387 */ /* 0x000fe80000100a00 */
[----:B------:R-:W-:Y:S04]  /*1a570*/  STL.64 [R1+0x1540], R64 ;  /* 0x0015404001007387 */ /* 0x000fe80000100a00 */
[----:B------:R0:W-:Y:S04]  /*1a580*/  STL.64 [R1+0x12c8], R22 ;  /* 0x0012c81601007387 */ /* 0x0001e80000100a00 */
[----:B------:R-:W4:Y:S04]  /*1a590*/  LDL.LU R13, [R1+0xb8] ;  /* 0x0000b800010d7983 */ /* 0x000f280000300800 */
[----:B------:R-:W4:Y:S04]  /*1a5a0*/  LDL.LU R12, [R1+0x6c8] ;  /* 0x0006c800010c7983 */ /* 0x000f280000300800 */
[----:B-1----:R-:W4:Y:S04]  /*1a5b0*/  LDL.LU R11, [R1+0xc0] ;  /* 0x0000c000010b7983 */ /* 0x002f280000300800 */
[----:B------:R-:W4:Y:S04]  /*1a5c0*/  LDL.LU R10, [R1+0x71c] ;  /* 0x00071c00010a7983 */ /* 0x000f280000300800 */
[----:B------:R-:W4:Y:S04]  /*1a5d0*/  LDL.LU R9, [R1+0xc8] ;  /* 0x0000c80001097983 */ /* 0x000f280000300800 */
[----:B------:R-:W4:Y:S04]  /*1a5e0*/  LDL.LU R8, [R1+0x720] ;  /* 0x0007200001087983 */ /* 0x000f280000300800 */
[----:B0-----:R-:W4:Y:S04]  /*1a5f0*/  LDL.LU R7, [R1+0xd0] ;  /* 0x0000d00001077983 */ /* 0x001f280000300800 */
[----:B------:R-:W4:Y:S04]  /*1a600*/  LDL.LU R6, [R1+0x724] ;  /* 0x0007240001067983 */ /* 0x000f280000300800 */
[----:B------:R-:W4:Y:S01]  /*1a610*/  LDL.LU R5, [R1+0xd8] ;  /* 0x0000d80001057983 */ /* 0x000f220000300800 */
        /* <DEDUP_REMOVED lines=9> */
[----:B------:R-:W-:Y:S04]  /*1a6b0*/  STL.64 [R1+0x88], R66 ;  /* 0x0000884201007387 */ /* 0x000fe80000100a00 */
[----:B------:R-:W-:Y:S04]  /*1a6c0*/  STL.64 [R1+0x15e8], R66 ;  /* 0x0015e84201007387 */ /* 0x000fe80000100a00 */
[----:B------:R-:W-:Y:S04]  /*1a6d0*/  STL.64 [R1+0x90], R68 ;  /* 0x0000904401007387 */ /* 0x000fe80000100a00 */
[----:B------:R-:W-:Y:S01]  /*1a6e0*/  STL.64 [R1+0x15f0], R68 ;  /* 0x0015f04401007387 */ /* 0x000fe20000100a00 */
[----:B------:R-:W-:-:S03]  /*1a6f0*/  IMAD.MOV.U32 R73, RZ, RZ, R25 ;  /* 0x000000ffff497224 */ /* 0x000fc600078e0019 */
[----:B------:R-:W-:Y:S04]  /*1a700*/  STL.64 [R1+0x98], R70 ;  /* 0x0000984601007387 */ /* 0x000fe80000100a00 */
[----:B------:R-:W-:Y:S04]  /*1a710*/  STL.64 [R1+0x15f8], R70 ;  /* 0x0015f84601007387 */ /* 0x000fe80000100a00 */
[----:B------:R-:W4:Y:S04]  /*1a720*/  LDL.LU R21, [R1+0xe8] ;  /* 0x0000e80001157983 */ /* 0x000f280000300800 */
[----:B------:R-:W4:Y:S01]  /*1a730*/  LDL.LU R20, [R1+0x780] ;  /* 0x0007800001147983 */ /* 0x000f220000300800 */
[----:B------:R-:W-:-:S03]  /*1a740*/  IMAD.MOV.U32 R75, RZ, RZ, R26 ;  /* 0x000000ffff4b7224 */ /* 0x000fc600078e001a */
[----:B------:R-:W4:Y:S04]  /*1a750*/  LDL.LU R25, [R1+0xf0] ;  /* 0x0000f00001197983 */ /* 0x000f280000300800 */
[----:B------:R-:W4:Y:S01]  /*1a760*/  LDL.LU R24, [R1+0x784] ;  /* 0x0007840001187983 */ /* 0x000f220000300800 */
[----:B------:R-:W-:-:S03]  /*1a770*/  IMAD.MOV.U32 R77, RZ, RZ, R27 ;  /* 0x000000ffff4d7224 */ /* 0x000fc600078e001b */
[----:B------:R-:W4:Y:S04]  /*1a780*/  LDL.LU R23, [R1+0xf8] ;  /* 0x0000f80001177983 */ /* 0x000f280000300800 */
[----:B------:R-:W4:Y:S04]  /*1a790*/  LDL.LU R22, [R1+0x788] ;  /* 0x0007880001167983 */ /* 0x000f280000300800 */
[----:B------:R-:W4:Y:S01]  /*1a7a0*/  LDL.LU R17, [R1+0x100] ;  /* 0x0001000001117983 */ /* 0x000f220000300800 */
[----:B------:R-:W-:-:S03]  /*1a7b0*/  IMAD.MOV.U32 R72, RZ, RZ, R16 ;  /* 0x000000ffff487224 */ /* 0x000fc600078e0010 */
[----:B------:R-:W4:Y:S01]  /*1a7c0*/  LDL.LU R16, [R1+0xbe0] ;  /* 0x000be00001107983 */ /* 0x000f220000300800 */
[----:B------:R-:W-:-:S03]  /*1a7d0*/  IMAD.MOV.U32 R74, RZ, RZ, R15 ;  /* 0x000000ffff4a7224 */ /* 0x000fc600078e000f */
[----:B------:R-:W-:Y:S01]  /*1a7e0*/  STL.64 [R1+0xa0], R72 ;  /* 0x0000a04801007387 */ /* 0x000fe20000100a00 */
[----:B------:R-:W-:-:S03]  /*1a7f0*/  IMAD.MOV.U32 R76, RZ, RZ, R14 ;  /* 0x000000ffff4c7224 */ /* 0x000fc600078e000e */
[----:B------:R-:W-:Y:S04]  /*1a800*/  STL.64 [R1+0x1600], R72 ;  /* 0x0016004801007387 */ /* 0x000fe80000100a00 */
[----:B------:R-:W-:Y:S04]  /*1a810*/  STL.64 [R1+0xa8], R74 ;  /* 0x0000a84a01007387 */ /* 0x000fe80000100a00 */
[----:B------:R0:W-:Y:S04]  /*1a820*/  STL.64 [R1+0x16a0], R74 ;  /* 0x0016a04a01007387 */ /* 0x0001e80000100a00 */
[----:B------:R-:W-:Y:S04]  /*1a830*/  STL.64 [R1+0xb0], R76 ;  /* 0x0000b04c01007387 */ /* 0x000fe80000100a00 */
[----:B------:R-:W-:Y:S04]  /*1a840*/  STL [R1+0x16b8], R76 ;  /* 0x0016b84c01007387 */ /* 0x000fe80000100800 */
[----:B------:R-:W-:Y:S01]  /*1a850*/  STL [R1+0x16a8], R77 ;  /* 0x0016a84d01007387 */ /* 0x000fe20000100800 */
[----:B------:R-:W-:-:S02]  /*1a860*/  IMAD.MOV.U32 R81, RZ, RZ, R13 ;  /* 0x000000ffff517224 */ /* 0x000fc400078e000d */
[----:B------:R-:W-:Y:S02]  /*1a870*/  IMAD.MOV.U32 R80, RZ, RZ, R12 ;  /* 0x000000ffff507224 */ /* 0x000fe400078e000c */
[----:B0-----:R-:W-:-:S03]  /*1a880*/  IMAD.MOV.U32 R75, RZ, RZ, R11 ;  /* 0x000000ffff4b7224 */ /* 0x001fc600078e000b */
[----:B------:R-:W-:Y:S01]  /*1a890*/  STL.64 [R1+0xb8], R80 ;  /* 0x0000b85001007387 */ /* 0x000fe20000100a00 */
[----:B------:R-:W-:-:S03]  /*1a8a0*/  IMAD.MOV.U32 R74, RZ, RZ, R10 ;  /* 0x000000ffff4a7224 */ /* 0x000fc600078e000a */
[----:B------:R-:W-:Y:S04]  /*1a8b0*/  STL.64 [R1+0x16b0], R80 ;  /* 0x0016b05001007387 */ /* 0x000fe80000100a00 */
[----:B------:R-:W-:Y:S04]  /*1a8c0*/  STL.64 [R1+0xc0], R74 ;  /* 0x0000c04a01007387 */ /* 0x000fe80000100a00 */
[----:B------:R-:W-:Y:S01]  /*1a8d0*/  STL.64 [R1+0x16c0], R74 ;  /* 0x0016c04a01007387 */ /* 0x000fe20000100a00 */
[----:B------:R-:W-:-:S03]  /*1a8e0*/  IMAD.MOV.U32 R13, RZ, RZ, R7 ;  /* 0x000000ffff0d7224 */ /* 0x000fc600078e0007 */
[----:B------:R-:W4:Y:S01]  /*1a8f0*/  LDL.LU R11, [R1+0x108] ;  /* 0x00010800010b7983 */ /* 0x000f220000300800 */
[----:B------:R-:W-:-:S03]  /*1a900*/  IMAD.MOV.U32 R12, RZ, RZ, R6 ;  /* 0x000000ffff0c7224 */ /* 0x000fc600078e0006 */
[----:B------:R-:W4:Y:S04]  /*1a910*/  LDL.LU R10, [R1+0xbe4] ;  /* 0x000be400010a7983 */ /* 0x000f280000300800 */
[----:B------:R-:W4:Y:S04]  /*1a920*/  LDL.LU R7, [R1+0x110] ;  /* 0x0001100001077983 */ /* 0x000f280000300800 */
[----:B------:R-:W4:Y:S01]  /*1a930*/  LDL.LU R6, [R1+0xbe8] ;  /* 0x000be80001067983 */ /* 0x000f220000300800 */
[----:B------:R-:W-:-:S03]  /*1a940*/  IMAD.MOV.U32 R15, RZ, RZ, R5 ;  /* 0x000000ffff0f7224 */ /* 0x000fc600078e0005 */
[----:B------:R-:W4:Y:S01]  /*1a950*/  LDL.LU R5, [R1+0x118] ;  /* 0x0001180001057983 */ /* 0x000f220000300800 */
[----:B--2---:R-:W-:-:S03]  /*1a960*/  IMAD.MOV.U32 R14, RZ, RZ, R3 ;  /* 0x000000ffff0e7224 */ /* 0x004fc600078e0003 */
[----:B------:R-:W2:Y:S01]  /*1a970*/  LDL.LU R3, [R1+0xbec] ;  /* 0x000bec0001037983 */ /* 0x000ea20000300800 */
[----:B---3--:R-:W-:-:S03]  /*1a980*/  IMAD.MOV.U32 R19, RZ, RZ, R2 ;  /* 0x000000ffff137224 */ /* 0x008fc600078e0002 */
[----:B------:R-:W3:Y:S01]  /*1a990*/  LDL.LU R2, [R1+0x120] ;  /* 0x0001200001027983 */ /* 0x000ee20000300800 */
[----:B----4-:R-:W-:-:S03]  /*1a9a0*/  IMAD.MOV.U32 R18, RZ, RZ, R0 ;  /* 0x000000ffff127224 */ /* 0x010fc600078e0000 */
[----:B------:R-:W4:Y:S04]  /*1a9b0*/  LDL.LU R0, [R1+0xbf0] ;  /* 0x000bf00001007983 */ /* 0x000f280000300800 */
[----:B------:R-:W-:Y:S04]  /*1a9c0*/  STL.64 [R1+0xc8], R8 ;  /* 0x0000c80801007387 */ /* 0x000fe80000100a00 */
[----:B------:R-:W-:Y:S04]  /*1a9d0*/  STL.64 [R1+0x12d8], R8 ;  /* 0x0012d80801007387 */ /* 0x000fe80000100a00 */
[----:B------:R-:W-:Y:S04]  /*1a9e0*/  STL.64 [R1+0xd0], R12 ;  /* 0x0000d00c01007387 */ /* 0x000fe80000100a00 */
[----:B------:R-:W-:Y:S04]  /*1a9f0*/  STL [R1+0x12e0], R13 ;  /* 0x0012e00d01007387 */ /* 0x000fe80000100800 */
[----:B------:R-:W-:Y:S04]  /*1aa00*/  STL.64 [R1+0x12f8], R12 ;  /* 0x0012f80c01007387 */ /* 0x000fe80000100a00 */
[----:B------:R-:W-:Y:S04]  /*1aa10*/  STL.64 [R1+0xd8], R14 ;  /* 0x0000d80e01007387 */ /* 0x000fe80000100a00 */
[----:B------:R-:W-:Y:S04]  /*1aa20*/  STL.64 [R1+0x12e8], R14 ;  /* 0x0012e80e01007387 */ /* 0x000fe80000100a00 */
[----:B------:R-:W-:Y:S04]  /*1aa30*/  STL.64 [R1+0xe0], R18 ;  /* 0x0000e01201007387 */ /* 0x000fe80000100a00 */
[----:B------:R0:W-:Y:S04]  /*1aa40*/  STL.64 [R1+0x1308], R18 ;  /* 0x0013081201007387 */ /* 0x0001e80000100a00 */
[----:B0-----:R-:W4:Y:S01]  /*1aa50*/  LDL.LU R19, [R1+0x128] ;  /* 0x0001280001137983 */ /* 0x001f220000300800 */
[----:B------:R-:W-:-:S03]  /*1aa60*/  IMAD.MOV.U32 R31, RZ, RZ, R17 ;  /* 0x000000ffff1f7224 */ /* 0x000fc600078e0011 */
[----:B------:R-:W4:Y:S04]  /*1aa70*/  LDL.LU R18, [R1+0xbf4] ;  /* 0x000bf40001127983 */ /* 0x000f280000300800 */
[----:B------:R-:W4:Y:S01]  /*1aa80*/  LDL.LU R17, [R1+0x130] ;  /* 0x0001300001117983 */ /* 0x000f220000300800 */
[----:B------:R-:W-:Y:S02]  /*1aa90*/  IMAD.MOV.U32 R26, RZ, RZ, R22 ;  /* 0x000000ffff1a7224 */ /* 0x000fe400078e0016 */
[----:B------:R-:W-:Y:S02]  /*1aaa0*/  IMAD.MOV.U32 R27, RZ, RZ, R23 ;  /* 0x000000ffff1b7224 */ /* 0x000fe400078e0017 */
[----:B------:R-:W-:Y:S02]  /*1aab0*/  IMAD.MOV.U32 R30, RZ, RZ, R16 ;  /* 0x000000ffff1e7224 */ /* 0x000fe400078e0010 */
[----:B------:R-:W4:Y:S04]  /*1aac0*/  LDL.LU R16, [R1+0xbf8] ;  /* 0x000bf80001107983 */ /* 0x000f280000300800 */
[----:B------:R-:W4:Y:S04]  /*1aad0*/  LDL.LU R15, [R1+0x138] ;  /* 0x00013800010f7983 */ /* 0x000f280000300800 */
[----:B------:R-:W4:Y:S04]  /*1aae0*/  LDL.LU R14, [R1+0xbfc] ;  /* 0x000bfc00010e7983 */ /* 0x000f280000300800 */
[----:B------:R-:W4:Y:S04]  /*1aaf0*/  LDL.LU R13, [R1+0x140] ;  /* 0x00014000010d7983 */ /* 0x000f280000300800 */
        /* <DEDUP_REMOVED lines=9> */
[----:B------:R-:W-:Y:S01]  /*1ab90*/  STL.64 [R1+0x1348], R30 ;  /* 0x0013481e01007387 */ /* 0x000fe20000100a00 */
[----:B------:R-:W-:-:S03]  /*1aba0*/  IMAD.MOV.U32 R37, RZ, RZ, R7 ;  /* 0x000000ffff257224 */ /* 0x000fc600078e0007 */
[----:B------:R-:W4:Y:S01]  /*1abb0*/  LDL.LU R7, [R1+0x148] ;  /* 0x0001480001077983 */ /* 0x000f220000300800 */
[----:B------:R-:W-:-:S03]  /*1abc0*/  IMAD.MOV.U32 R36, RZ, RZ, R6 ;  /* 0x000000ffff247224 */ /* 0x000fc600078e0006 */
[----:B------:R-:W4:Y:S01]  /*1abd0*/  LDL.LU R6, [R1+0xc04] ;  /* 0x000c040001067983 */ /* 0x000f220000300800 */
[----:B------:R-:W-:Y:S02]  /*1abe0*/  IMAD.MOV.U32 R35, RZ, RZ, R11 ;  /* 0x000000ffff237224 */ /* 0x000fe400078e000b */
[----:B------:R-:W-:Y:S01]  /*1abf0*/  IMAD.MOV.U32 R34, RZ, RZ, R10 ;  /* 0x000000ffff227224 */ /* 0x000fe200078e000a */
[----:B------:R-:W4:Y:S01]  /*1ac00*/  LDL.LU R11, [R1+0x150] ;  /* 0x00015000010b7983 */ /* 0x000f220000300800 */
[----:B------:R-:W-:-:S03]  /*1ac10*/  IMAD.MOV.U32 R39, RZ, RZ, R5 ;  /* 0x000000ffff277224 */ /* 0x000fc600078e0005 */
[----:B------:R-:W4:Y:S04]  /*1ac20*/  LDL.LU R10, [R1+0xc08] ;  /* 0x000c0800010a7983 */ /* 0x000f280000300800 */
[----:B------:R-:W4:Y:S04]  /*1ac30*/  LDL.LU R9, [R1+0x158] ;  /* 0x0001580001097983 */ /* 0x000f280000300800 */
[----:B------:R-:W4:Y:S04]  /*1ac40*/  LDL.LU R8, [R1+0xc0c] ;  /* 0x000c0c0001087983 */ /* 0x000f280000300800 */
        /* <DEDUP_REMOVED lines=19> */
[----:B------:R-:W-:-:S03]  /*1ad80*/  IMAD.MOV.U32 R45, RZ, RZ, R17 ;  /* 0x000000ffff2d7224 */ /* 0x000fc600078e0011 */
[----:B------:R-:W4:Y:S01]  /*1ad90*/  LDL.LU R17, [R1+0x178] ;  /* 0x0001780001117983 */ /* 0x000f220000300800 */
[----:B------:R-:W-:-:S03]  /*1ada0*/  IMAD.MOV.U32 R44, RZ, RZ, R16 ;  /* 0x000000ffff2c7224 */ /* 0x000fc600078e0010 */
[----:B------:R-:W4:Y:S01]  /*1adb0*/  LDL.LU R16, [R1+0xc1c] ;  /* 0x000c1c0001107983 */ /* 0x000f220000300800 */
        /* <DEDUP_REMOVED lines=9> */
[----:B------:R-:W-:Y:S04]  /*1ae50*/  STL.64 [R1+0x1420], R46 ;  /* 0x0014202e01007387 */ /* 0x000fe80000100a00 */
[----:B------:R-:W-:Y:S04]  /*1ae60*/  STL.64 [R1+0x140], R48 ;  /* 0x0001403001007387 */ /* 0x000fe80000100a00 */
[----:B------:R-:W-:Y:S04]  /*1ae70*/  STL.64 [R1+0x1428], R48 ;  /* 0x0014283001007387 */ /* 0x000fe80000100a00 */
[----:B------:R-:W4:Y:S04]  /*1ae80*/  LDL.LU R15, [R1+0x180] ;  /* 0x00018000010f7983 */ /* 0x000f280000300800 */
[----:B------:R-:W4:Y:S04]  /*1ae90*/  LDL.LU R14, [R1+0xc20] ;  /* 0x000c2000010e7983 */ /* 0x000f280000300800 */
[----:B------:R0:W-:Y:S04]  /*1aea0*/  STL.64 [R1+0x148], R6 ;  /* 0x0001480601007387 */ /* 0x0001e80000100a00 */
[----:B------:R-:W4:Y:S04]  /*1aeb0*/  LDL.LU R13, [R1+0x188] ;  /* 0x00018800010d7983 */ /* 0x000f280000300800 */
[----:B------:R-:W4:Y:S04]  /*1aec0*/  LDL.LU R12, [R1+0xc24] ;  /* 0x000c2400010c7983 */ /* 0x000f280000300800 */
[----:B0-----:R-:W4:Y:S04]  /*1aed0*/  LDL.LU R7, [R1+0x190] ;  /* 0x0001900001077983 */ /* 0x001f280000300800 */
[----:B------:R-:W4:Y:S01]  /*1aee0*/  LDL.LU R6, [R1+0xc28] ;  /* 0x000c280001067983 */ /* 0x000f220000300800 */
[----:B------:R-:W-:-:S02]  /*1aef0*/  IMAD.MOV.U32 R56, RZ, RZ, R10 ;  /* 0x000000ffff387224 */ /* 0x000fc400078e000a */
[----:B------:R-:W-:Y:S02]  /*1af00*/  IMAD.MOV.U32 R57, RZ, RZ, R11 ;  /* 0x000000ffff397224 */ /* 0x000fe400078e000b */
[----:B------:R-:W-:Y:S02]  /*1af10*/  IMAD.MOV.U32 R10, RZ, RZ, R8 ;  /* 0x000000ffff0a7224 */ /* 0x000fe400078e0008 */
[----:B------:R-:W-:Y:S02]  /*1af20*/  IMAD.MOV.U32 R11, RZ, RZ, R9 ;  /* 0x000000ffff0b7224 */ /* 0x000fe400078e0009 */
[----:B------:R-:W-:-:S03]  /*1af30*/  IMAD.MOV.U32 R9, RZ, RZ, R5 ;  /* 0x000000ffff097224 */ /* 0x000fc600078e0005 */
[----:B------:R0:W-:Y:S04]  /*1af40*/  STL.64 [R1+0x158], R10 ;  /* 0x0001580a01007387 */ /* 0x0001e80000100a00 */
[----:B0-----:R-:W4:Y:S01]  /*1af50*/  LDL.LU R11, [R1+0x198] ;  /* 0x00019800010b7983 */ /* 0x001f220000300800 */
[----:B--2---:R-:W-:-:S05]  /*1af60*/  IMAD.MOV.U32 R8, RZ, RZ, R3 ;  /* 0x000000ffff087224 */ /* 0x004fca00078e0003 */
[----:B------:R0:W-:Y:S04]  /*1af70*/  STL.64 [R1+0x160], R8 ;  /* 0x0001600801007387 */ /* 0x0001e80000100a00 */
[----:B------:R-:W2:Y:S01]  /*1af80*/  LDL.LU R10, [R1+0xc2c] ;  /* 0x000c2c00010a7983 */ /* 0x000ea20000300800 */
[----:B---3--:R-:W-:Y:S02]  /*1af90*/  IMAD.MOV.U32 R3, RZ, RZ, R2 ;  /* 0x000000ffff037224 */ /* 0x008fe400078e0002 */
[----:B----4-:R-:W-:-:S05]  /*1afa0*/  IMAD.MOV.U32 R2, RZ, RZ, R0 ;  /* 0x000000ffff027224 */ /* 0x010fca00078e0000 */
[----:B------:R1:W-:Y:S04]  /*1afb0*/  STL.64 [R1+0x168], R2 ;  /* 0x0001680201007387 */ /* 0x0003e80000100a00 */
[----:B0-----:R-:W3:Y:S04]  /*1afc0*/  LDL.LU R9, [R1+0x1a0] ;  /* 0x0001a00001097983 */ /* 0x001ee80000300800 */
[----:B------:R-:W4:Y:S04]  /*1afd0*/  LDL.LU R8, [R1+0xc30] ;  /* 0x000c300001087983 */ /* 0x000f280000300800 */
[----:B------:R-:W4:Y:S04]  /*1afe0*/  LDL.LU R5, [R1+0x1a8] ;  /* 0x0001a80001057983 */ /* 0x000f280000300800 */
[----:B-1----:R-:W4:Y:S04]  /*1aff0*/  LDL.LU R3, [R1+0xc34] ;  /* 0x000c340001037983 */ /* 0x002f280000300800 */
[----:B------:R-:W4:Y:S04]  /*1b000*/  LDL.LU R2, [R1+0x1b0] ;  /* 0x0001b00001027983 */ /* 0x000f280000300800 */
[----:B------:R-:W4:Y:S04]  /*1b010*/  LDL.LU R0, [R1+0xc38] ;  /* 0x000c380001007983 */ /* 0x000f280000300800 */
[----:B------:R-:W-:Y:S04]  /*1b020*/  STL.64 [R1+0x150], R56 ;  /* 0x0001503801007387 */ /* 0x000fe80000100a00 */
[----:B------:R-:W-:Y:S04]  /*1b030*/  STL.64 [R1+0x1488], R56 ;  /* 0x0014883801007387 */ /* 0x000fe80000100a00 */
[----:B------:R0:W-:Y:S04]  /*1b040*/  STL.64 [R1+0x170], R18 ;  /* 0x0001701201007387 */ /* 0x0001e80000100a00 */
[----:B------:R-:W4:Y:S01]  /*1b050*/  LDL.LU R21, [R1+0x1b8] ;  /* 0x0001b80001157983 */ /* 0x000f220000300800 */
[----:B------:R-:W-:-:S02]  /*1b060*/  IMAD.MOV.U32 R61, RZ, RZ, R17 ;  /* 0x000000ffff3d7224 */ /* 0x000fc400078e0011 */
[----:B------:R-:W-:Y:S02]  /*1b070*/  IMAD.MOV.U32 R60, RZ, RZ, R16 ;  /* 0x000000ffff3c7224 */ /* 0x000fe400078e0010 */
[----:B------:R-:W-:Y:S02]  /*1b080*/  IMAD.MOV.U32 R63, RZ, RZ, R15 ;  /* 0x000000ffff3f7224 */ /* 0x000fe400078e000f */
[----:B------:R-:W-:Y:S01]  /*1b090*/  IMAD.MOV.U32 R62, RZ, RZ, R14 ;  /* 0x000000ffff3e7224 */ /* 0x000fe200078e000e */
[----:B------:R1:W-:Y:S04]  /*1b0a0*/  STL.64 [R1+0x188], R12 ;  /* 0x0001880c01007387 */ /* 0x0003e80000100a00 */
[----:B------:R-:W4:Y:S04]  /*1b0b0*/  LDL.LU R20, [R1+0xc3c] ;  /* 0x000c3c0001147983 */ /* 0x000f280000300800 */
[----:B0-----:R-:W4:Y:S01]  /*1b0c0*/  LDL.LU R19, [R1+0x1c0] ;  /* 0x0001c00001137983 */ /* 0x001f220000300800 */
[----:B------:R-:W-:-:S03]  /*1b0d0*/  IMAD.MOV.U32 R67, RZ, RZ, R7 ;  /* 0x000000ffff437224 */ /* 0x000fc600078e0007 */
[----:B------:R-:W4:Y:S01]  /*1b0e0*/  LDL.LU R18, [R1+0xc40] ;  /* 0x000c400001127983 */ /* 0x000f220000300800 */
[----:B------:R-:W-:-:S03]  /*1b0f0*/  IMAD.MOV.U32 R66, RZ, RZ, R6 ;  /* 0x000000ffff427224 */ /* 0x000fc600078e0006 */
[----:B------:R-:W4:Y:S04]  /*1b100*/  LDL.LU R17, [R1+0x1c8] ;  /* 0x0001c80001117983 */ /* 0x000f280000300800 */
[----:B------:R-:W4:Y:S04]  /*1b110*/  LDL.LU R16, [R1+0xc44] ;  /* 0x000c440001107983 */ /* 0x000f280000300800 */
[----:B------:R-:W4:Y:S04]  /*1b120*/  LDL.LU R7, [R1+0x1d0] ;  /* 0x0001d00001077983 */ /* 0x000f280000300800 */
[----:B------:R-:W4:Y:S04]  /*1b130*/  LDL.LU R6, [R1+0xc48] ;  /* 0x000c480001067983 */ /* 0x000f280000300800 */
[----:B------:R-:W4:Y:S04]  /*1b140*/  LDL.LU R15, [R1+0x1d8] ;  /* 0x0001d800010f7983 */ /* 0x000f280000300800 */
[----:B------:R-:W4:Y:S04]  /*1b150*/  LDL.LU R14, [R1+0xc4c] ;  /* 0x000c4c00010e7983 */ /* 0x000f280000300800 */
[----:B-1----:R-:W4:Y:S04]  /*1b160*/  LDL.LU R13, [R1+0x1e0] ;  /* 0x0001e000010d7983 */ /* 0x002f280000300800 */
[----:B------:R-:W4:Y:S04]  /*1b170*/  LDL.LU R12, [R1+0xc50] ;  /* 0x000c5000010c7983 */ /* 0x000f280000300800 */
[----:B------:R-:W-:Y:S04]  /*1b180*/  STL.64 [R1+0x178], R60 ;  /* 0x0001783c01007387 */ /* 0x000fe80000100a00 */
[----:B------:R-:W-:Y:S01]  /*1b190*/  STL.64 [R1+0x1550], R60 ;  /* 0x0015503c01007387 */ /* 0x000fe20000100a00 */
[----:B------:R-:W-:-:S03]  /*1b1a0*/  IMAD.MOV.U32 R69, RZ, RZ, R11 ;  /* 0x000000ffff457224 */ /* 0x000fc600078e000b */
[----:B------:R-:W-:Y:S04]  /*1b1b0*/  STL.64 [R1+0x180], R62 ;  /* 0x0001803e01007387 */ /* 0x000fe80000100a00 */
[----:B------:R-:W-:Y:S04]  /*1b1c0*/  STL.64 [R1+0x190], R66 ;  /* 0x0001904201007387 */ /* 0x000fe80000100a00 */
[----:B------:R-:W-:Y:S04]  /*1b1d0*/  STL.64 [R1+0x1608], R66 ;  /* 0x0016084201007387 */ /* 0x000fe80000100a00 */
[----:B------:R-:W-:Y:S04]  /*1b1e0*/  STL.64 [R1+0x1558], R62 ;  /* 0x0015583e01007387 */ /* 0x000fe80000100a00 */
[----:B------:R-:W4:Y:S01]  /*1b1f0*/  LDL.LU R11, [R1+0x1e8] ;  /* 0x0001e800010b7983 */ /* 0x000f220000300800 */
[----:B--2---:R-:W-:-:S03]  /*1b200*/  IMAD.MOV.U32 R68, RZ, RZ, R10 ;  /* 0x000000ffff447224 */ /* 0x004fc600078e000a */
[----:B------:R-:W2:Y:S01]  /*1b210*/  LDL.LU R10, [R1+0xc54] ;  /* 0x000c5400010a7983 */ /* 0x000ea20000300800 */
[----:B---3--:R-:W-:-:S03]  /*1b220*/  IMAD.MOV.U32 R71, RZ, RZ, R9 ;  /* 0x000000ffff477224 */ /* 0x008fc600078e0009 */
[----:B------:R-:W3:Y:S01]  /*1b230*/  LDL.LU R9, [R1+0x1f0] ;  /* 0x0001f00001097983 */ /* 0x000ee20000300800 */
[----:B----4-:R-:W-:-:S03]  /*1b240*/  IMAD.MOV.U32 R70, RZ, RZ, R8 ;  /* 0x000000ffff467224 */ /* 0x010fc600078e0008 */
[----:B------:R-:W4:Y:S01]  /*1b250*/  LDL.LU R8, [R1+0xc58] ;  /* 0x000c580001087983 */ /* 0x000f220000300800 */
[----:B------:R-:W-:-:S03]  /*1b260*/  IMAD.MOV.U32 R81, RZ, RZ, R5 ;  /* 0x000000ffff517224 */ /* 0x000fc600078e0005 */
[----:B------:R-:W2:Y:S01]  /*1b270*/  LDL.LU R5, [R1+0x1f8] ;  /* 0x0001f80001057983 */ /* 0x000ea20000300800 */
[----:B------:R-:W-:-:S03]  /*1b280*/  IMAD.MOV.U32 R80, RZ, RZ, R3 ;  /* 0x000000ffff507224 */ /* 0x000fc600078e0003 */
[----:B------:R-:W2:Y:S01]  /*1b290*/  LDL.LU R3, [R1+0xc5c] ;  /* 0x000c5c0001037983 */ /* 0x000ea20000300800 */
[----:B------:R-:W-:-:S03]  /*1b2a0*/  IMAD.MOV.U32 R75, RZ, RZ, R2 ;  /* 0x000000ffff4b7224 */ /* 0x000fc600078e0002 */
[----:B------:R-:W2:Y:S01]  /*1b2b0*/  LDL.LU R2, [R1+0x200] ;  /* 0x0002000001027983 */ /* 0x000ea20000300800 */
[----:B------:R-:W-:-:S03]  /*1b2c0*/  IMAD.MOV.U32 R74, RZ, RZ, R0 ;  /* 0x000000ffff4a7224 */ /* 0x000fc600078e0000 */
[----:B------:R-:W2:Y:S04]  /*1b2d0*/  LDL.LU R0, [R1+0xc60] ;  /* 0x000c600001007983 */ /* 0x000ea80000300800 */
[----:B------:R-:W-:Y:S04]  /*1b2e0*/  STL.64 [R1+0x198], R68 ;  /* 0x0001984401007387 */ /* 0x000fe80000100a00 */
[----:B------:R-:W-:Y:S04]  /*1b2f0*/  STL.64 [R1+0x1610], R68 ;  /* 0x0016104401007387 */ /* 0x000fe80000100a00 */
[----:B------:R-:W-:Y:S04]  /*1b300*/  STL.64 [R1+0x1a8], R80 ;  /* 0x0001a85001007387 */ /* 0x000fe80000100a00 */
[----:B------:R0:W-:Y:S04]  /*1b310*/  STL.64 [R1+0x16c8], R80 ;  /* 0x0016c85001007387 */ /* 0x0001e80000100a00 */
[----:B------:R-:W-:Y:S04]  /*1b320*/  STL.64 [R1+0x1b0], R74 ;  /* 0x0001b04a01007387 */ /* 0x000fe80000100a00 */
[----:B------:R-:W-:Y:S01]  /*1b330*/  STL [R1+0x16e0], R74 ;  /* 0x0016e04a01007387 */ /* 0x000fe20000100800 */
[----:B0-----:R-:W-:-:S03]  /*1b340*/  IMAD.MOV.U32 R81, RZ, RZ, R21 ;  /* 0x000000ffff517224 */ /* 0x001fc600078e0015 */
[----:B------:R-:W-:Y:S04]  /*1b350*/  STL [R1+0x16d0], R75 ;  /* 0x0016d04b01007387 */ /* 0x000fe80000100800 */
[----:B------:R-:W-:Y:S04]  /*1b360*/  STL.64 [R1+0x1a0], R70 ;  /* 0x0001a04601007387 */ /* 0x000fe80000100a00 */
[----:B------:R-:W-:Y:S01]  /*1b370*/  STL.64 [R1+0x1618], R70 ;  /* 0x0016184601007387 */ /* 0x000fe20000100a00 */
[----:B------:R-:W-:-:S03]  /*1b380*/  IMAD.MOV.U32 R80, RZ, RZ, R20 ;  /* 0x000000ffff507224 */ /* 0x000fc600078e0014 */
[----:B------:R0:W-:Y:S04]  /*1b390*/  STL.64 [R1+0x1c0], R18 ;  /* 0x0001c01201007387 */ /* 0x0001e80000100a00 */
[----:B------:R-:W-:Y:S04]  /*1b3a0*/  STL.64 [R1+0x1b8], R80 ;  /* 0x0001b85001007387 */ /* 0x000fe80000100a00 */
[----:B------:R-:W-:Y:S04]  /*1b3b0*/  STL.64 [R1+0x16d8], R80 ;  /* 0x0016d85001007387 */ /* 0x000fe80000100a00 */
[----:B------:R-:W2:Y:S01]  /*1b3c0*/  LDL.LU R31, [R1+0x208] ;  /* 0x00020800011f7983 */ /* 0x000ea20000300800 */
[----:B------:R-:W-:-:S03]  /*1b3d0*/  IMAD.MOV.U32 R33, RZ, RZ, R17 ;  /* 0x000000ffff217224 */ /* 0x000fc600078e0011 */
[----:B------:R-:W2:Y:S01]  /*1b3e0*/  LDL.LU R30, [R1+0xc64] ;  /* 0x000c6400011e7983 */ /* 0x000ea20000300800 */
[----:B------:R-:W-:-:S03]  /*1b3f0*/  IMAD.MOV.U32 R32, RZ, RZ, R16 ;  /* 0x000000ffff207224 */ /* 0x000fc600078e0010 */
[----:B------:R-:W2:Y:S04]  /*1b400*/  LDL.LU R27, [R1+0x210] ;  /* 0x00021000011b7983 */ /* 0x000ea80000300800 */
[----:B------:R-:W2:Y:S04]  /*1b410*/  LDL.LU R26, [R1+0xc68] ;  /* 0x000c6800011a7983 */ /* 0x000ea80000300800 */
[----:B------:R-:W2:Y:S01]  /*1b420*/  LDL.LU R25, [R1+0x218] ;  /* 0x0002180001197983 */ /* 0x000ea20000300800 */
[----:B------:R-:W-:-:S03]  /*1b430*/  IMAD.MOV.U32 R17, RZ, RZ, R13 ;  /* 0x000000ffff117224 */ /* 0x000fc600078e000d */
[----:B------:R-:W2:Y:S01]  /*1b440*/  LDL.LU R24, [R1+0xc6c] ;  /* 0x000c6c0001187983 */ /* 0x000ea20000300800 */
[----:B------:R-:W-:-:S03]  /*1b450*/  IMAD.MOV.U32 R16, RZ, RZ, R12 ;  /* 0x000000ffff107224 */ /* 0x000fc600078e000c */
[----:B------:R-:W2:Y:S04]  /*1b460*/  LDL.LU R13, [R1+0x220] ;  /* 0x00022000010d7983 */ /* 0x000ea80000300800 */
[----:B------:R-:W2:Y:S01]  /*1b470*/  LDL.LU R12, [R1+0xc70] ;  /* 0x000c7000010c7983 */ /* 0x000ea20000300800 */
[----:B------:R-:W-:Y:S02]  /*1b480*/  IMAD.MOV.U32 R28, RZ, RZ, R14 ;  /* 0x000000ffff1c7224 */ /* 0x000fe400078e000e */
[----:B------:R-:W-:Y:S01]  /*1b490*/  IMAD.MOV.U32 R29, RZ, RZ, R15 ;  /* 0x000000ffff1d7224 */ /* 0x000fe200078e000f */
        /* <DEDUP_REMOVED lines=9> */
[----:B------:R-:W2:Y:S04]  /*1b530*/  LDL.LU R21, [R1+0x228] ;  /* 0x0002280001157983 */ /* 0x000ea80000300800 */
[----:B------:R-:W2:Y:S04]  /*1b540*/  LDL.LU R20, [R1+0xc74] ;  /* 0x000c740001147983 */ /* 0x000ea80000300800 */
[----:B0-----:R-:W2:Y:S04]  /*1b550*/  LDL.LU R19, [R1+0x230] ;  /* 0x0002300001137983 */ /* 0x001ea80000300800 */
[----:B------:R-:W2:Y:S01]  /*1b560*/  LDL.LU R18, [R1+0xc78] ;  /* 0x000c780001127983 */ /* 0x000ea20000300800 */
[----:B---3--:R-:W-:-:S02]  /*1b570*/  IMAD.MOV.U32 R23, RZ, RZ, R9 ;  /* 0x000000ffff177224 */ /* 0x008fc400078e0009 */
[----:B----4-:R-:W-:Y:S02]  /*1b580*/  IMAD.MOV.U32 R22, RZ, RZ, R8 ;  /* 0x000000ffff167224 */ /* 0x010fe400078e0008 */
[----:B--2---:R-:W-:Y:S02]  /*1b590*/  IMAD.MOV.U32 R9, RZ, RZ, R5 ;  /* 0x000000ffff097224 */ /* 0x004fe400078e0005 */
[----:B------:R-:W2:Y:S01]  /*1b5a0*/  LDL.LU R5, [R1+0x238] ;  /* 0x0002380001057983 */ /* 0x000ea20000300800 */
[----:B------:R-:W-:-:S03]  /*1b5b0*/  IMAD.MOV.U32 R8, RZ, RZ, R3 ;  /* 0x000000ffff087224 */ /* 0x000fc600078e0003 */
[----:B------:R-:W3:Y:S01]  /*1b5c0*/  LDL.LU R3, [R1+0xc7c] ;  /* 0x000c7c0001037983 */ /* 0x000ee20000300800 */
[----:B------:R-:W-:-:S03]  /*1b5d0*/  IMAD.MOV.U32 R15, RZ, RZ, R2 ;  /* 0x000000ffff0f7224 */ /* 0x000fc600078e0002 */
[----:B------:R-:W4:Y:S01]  /*1b5e0*/  LDL.LU R2, [R1+0x240] ;  /* 0x0002400001027983 */ /* 0x000f220000300800 */
[----:B------:R-:W-:-:S03]  /*1b5f0*/  IMAD.MOV.U32 R14, RZ, RZ, R0 ;  /* 0x000000ffff0e7224 */ /* 0x000fc600078e0000 */
        /* <DEDUP_REMOVED lines=8> */
[----:B------:R0:W-:Y:S04]  /*1b680*/  STL.64 [R1+0x1490], R14 ;  /* 0x0014900e01007387 */ /* 0x0001e80000100a00 */
[----:B-1----:R-:W4:Y:S04]  /*1b690*/  LDL.LU R17, [R1+0x248] ;  /* 0x0002480001117983 */ /* 0x002f280000300800 */
[----:B------:R-:W4:Y:S04]  /*1b6a0*/  LDL.LU R16, [R1+0xcc4] ;  /* 0x000cc40001107983 */ /* 0x000f280000300800 */
[----:B0-----:R-:W4:Y:S04]  /*1b6b0*/  LDL.LU R15, [R1+0x250] ;  /* 0x00025000010f7983 */ /* 0x001f280000300800 */
[----:B------:R-:W4:Y:S01]  /*1b6c0*/  LDL.LU R14, [R1+0xcc8] ;  /* 0x000cc800010e7983 */ /* 0x000f220000300800 */
[----:B------:R-:W-:-:S02]  /*1b6d0*/  IMAD.MOV.U32 R35, RZ, RZ, R31 ;  /* 0x000000ffff237224 */ /* 0x000fc400078e001f */
[----:B------:R-:W-:Y:S02]  /*1b6e0*/  IMAD.MOV.U32 R41, RZ, RZ, R13 ;  /* 0x000000ffff297224 */ /* 0x000fe400078e000d */
[----:B------:R-:W4:Y:S01]  /*1b6f0*/  LDL.LU R13, [R1+0x258] ;  /* 0x00025800010d7983 */ /* 0x000f220000300800 */
[----:B------:R-:W-:-:S03]  /*1b700*/  IMAD.MOV.U32 R40, RZ, RZ, R12 ;  /* 0x000000ffff287224 */ /* 0x000fc600078e000c */
[----:B------:R-:W4:Y:S04]  /*1b710*/  LDL.LU R12, [R1+0xccc] ;  /* 0x000ccc00010c7983 */ /* 0x000f280000300800 */
[----:B------:R-:W4:Y:S04]  /*1b720*/  LDL.LU R11, [R1+0x260] ;  /* 0x00026000010b7983 */ /* 0x000f280000300800 */
[----:B------:R-:W4:Y:S01]  /*1b730*/  LDL.LU R10, [R1+0xcd0] ;  /* 0x000cd000010a7983 */ /* 0x000f220000300800 */
[----:B------:R-:W-:Y:S02]  /*1b740*/  IMAD.MOV.U32 R34, RZ, RZ, R30 ;  /* 0x000000ffff227224 */ /* 0x000fe400078e001e */
[----:B------:R-:W-:Y:S01]  /*1b750*/  IMAD.MOV.U32 R36, RZ, RZ, R26 ;  /* 0x000000ffff247224 */ /* 0x000fe200078e001a */
[----:B------:R-:W4:Y:S01]  /*1b760*/  LDL.LU R9, [R1+0x268] ;  /* 0x0002680001097983 */ /* 0x000f220000300800 */
[----:B------:R-:W-:-:S03]  /*1b770*/  IMAD.MOV.U32 R37, RZ, RZ, R27 ;  /* 0x000000ffff257224 */ /* 0x000fc600078e001b */
[----:B------:R-:W4:Y:S01]  /*1b780*/  LDL.LU R8, [R1+0xcd4] ;  /* 0x000cd40001087983 */ /* 0x000f220000300800 */
[----:B------:R-:W-:Y:S02]  /*1b790*/  IMAD.MOV.U32 R38, RZ, RZ, R24 ;  /* 0x000000ffff267224 */ /* 0x000fe400078e0018 */
[----:B------:R-:W-:Y:S01]  /*1b7a0*/  IMAD.MOV.U32 R39, RZ, RZ, R25 ;  /* 0x000000ffff277224 */ /* 0x000fe200078e0019 */
[----:B------:R-:W4:Y:S04]  /*1b7b0*/  LDL.LU R7, [R1+0x270] ;  /* 0x0002700001077983 */ /* 0x000f280000300800 */
[----:B------:R-:W4:Y:S04]  /*1b7c0*/  LDL.LU R6, [R1+0xcd8] ;  /* 0x000cd80001067983 */ /* 0x000f280000300800 */
[----:B------:R-:W-:Y:S04]  /*1b7d0*/  STL.64 [R1+0x208], R34 ;  /* 0x0002082201007387 */ /* 0x000fe80000100a00 */
[----:B------:R0:W-:Y:S04]  /*1b7e0*/  STL.64 [R1+0x14a0], R34 ;  /* 0x0014a02201007387 */ /* 0x0001e80000100a00 */
[----:B------:R-:W-:Y:S04]  /*1b7f0*/  STL.64 [R1+0x210], R36 ;  /* 0x0002102401007387 */ /* 0x000fe80000100a00 */
[----:B------:R1:W-:Y:S04]  /*1b800*/  STL.64 [R1+0x14b0], R36 ;  /* 0x0014b02401007387 */ /* 0x0003e80000100a00 */
[----:B------:R-:W-:Y:S04]  /*1b810*/  STL.64 [R1+0x218], R38 ;  /* 0x0002182601007387 */ /* 0x000fe80000100a00 */
[----:B------:R-:W-:Y:S04]  /*1b820*/  STL.64 [R1+0x14c0], R38 ;  /* 0x0014c02601007387 */ /* 0x000fe80000100a00 */
[----:B------:R-:W-:Y:S04]  /*1b830*/  STL.64 [R1+0x220], R40 ;  /* 0x0002202801007387 */ /* 0x000fe80000100a00 */
[----:B------:R-:W-:Y:S04]  /*1b840*/  STL [R1+0x14f0], R40 ;  /* 0x0014f02801007387 */ /* 0x000fe80000100800 */
[----:B------:R-:W-:Y:S01]  /*1b850*/  STL [R1+0x14c8], R41 ;  /* 0x0014c82901007387 */ /* 0x000fe20000100800 */
        /* <DEDUP_REMOVED lines=8> */
[----:B------:R-:W-:Y:S02]  /*1b8e0*/  IMAD.MOV.U32 R42, RZ, RZ, R20 ;  /* 0x000000ffff2a7224 */ /* 0x000fe400078e0014 */
[----:B------:R-:W-:Y:S02]  /*1b8f0*/  IMAD.MOV.U32 R43, RZ, RZ, R21 ;  /* 0x000000ffff2b7224 */ /* 0x000fe400078e0015 */
[----:B------:R-:W-:Y:S02]  /*1b900*/  IMAD.MOV.U32 R44, RZ, RZ, R18 ;  /* 0x000000ffff2c7224 */ /* 0x000fe400078e0012 */
[----:B------:R-:W-:Y:S01]  /*1b910*/  IMAD.MOV.U32 R45, RZ, RZ, R19 ;  /* 0x000000ffff2d7224 */ /* 0x000fe200078e0013 */
[----:B------:R-:W-:Y:S04]  /*1b920*/  STL.64 [R1+0x228], R42 ;  /* 0x0002282a01007387 */ /* 0x000fe80000100a00 */
[----:B------:R-:W-:Y:S04]  /*1b930*/  STL.64 [R1+0x14d0], R42 ;  /* 0x0014d02a01007387 */ /* 0x000fe80000100a00 */
[----:B------:R-:W-:Y:S04]  /*1b940*/  STL.64 [R1+0x230], R44 ;  /* 0x0002302c01007387 */ /* 0x000fe80000100a00 */
[----:B------:R-:W-:Y:S04]  /*1b950*/  STL.64 [R1+0x14d8], R44 ;  /* 0x0014d82c01007387 */ /* 0x000fe80000100a00 */
[----:B------:R-:W-:Y:S04]  /*1b960*/  STL.64 [R1+0x238], R46 ;  /* 0x0002382e01007387 */ /* 0x000fe80000100a00 */
        /* <DEDUP_REMOVED lines=8> */
[----:B------:R-:W-:Y:S04]  /*1b9f0*/  STL [R1+0x1570], R14 ;  /* 0x0015700e01007387 */ /* 0x000fe80000100800 */
[----:B------:R0:W-:Y:S02]  /*1ba00*/  STL [R1+0x1500], R15 ;  /* 0x0015000f01007387 */ /* 0x0001e40000100800 */
[----:B0-----:R-:W-:-:S02]  /*1ba10*/  IMAD.MOV.U32 R35, RZ, RZ, R13 ;  /* 0x000000ffff237224 */ /* 0x001fc400078e000d */
[----:B------:R-:W-:Y:S02]  /*1ba20*/  IMAD.MOV.U32 R34, RZ, RZ, R12 ;  /* 0x000000ffff227224 */ /* 0x000fe400078e000c */
[----:B-1----:R-:W-:-:S03]  /*1ba30*/  IMAD.MOV.U32 R37, RZ, RZ, R11 ;  /* 0x000000ffff257224 */ /* 0x002fc600078e000b */
[----:B------:R-:W-:Y:S01]  /*1ba40*/  STL.64 [R1+0x258], R34 ;  /* 0x0002582201007387 */ /* 0x000fe20000100a00 */
[----:B------:R-:W-:-:S03]  /*1ba50*/  IMAD.MOV.U32 R36, RZ, RZ, R10 ;  /* 0x000000ffff247224 */ /* 0x000fc600078e000a */
[----:B------:R-:W-:Y:S04]  /*1ba60*/  STL.64 [R1+0x1508], R34 ;  /* 0x0015082201007387 */ /* 0x000fe80000100a00 */
[----:B------:R-:W-:Y:S04]  /*1ba70*/  STL.64 [R1+0x260], R36 ;  /* 0x0002602401007387 */ /* 0x000fe80000100a00 */
[----:B------:R0:W-:Y:S04]  /*1ba80*/  STL.64 [R1+0x1548], R36 ;  /* 0x0015482401007387 */ /* 0x0001e80000100a00 */
        /* <DEDUP_REMOVED lines=10> */
[----:B------:R-:W-:-:S03]  /*1bb30*/  IMAD.MOV.U32 R65, RZ, RZ, R9 ;  /* 0x000000ffff417224 */ /* 0x000fc600078e0009 */
[----:B------:R-:W4:Y:S04]  /*1bb40*/  LDL.LU R14, [R1+0x2b0] ;  /* 0x0002b000010e7983 */ /* 0x000f280000300800 */
[----:B------:R-:W4:Y:S01]  /*1bb50*/  LDL.LU R9, [R1+0xcf8] ;  /* 0x000cf80001097983 */ /* 0x000f220000300800 */
[----:B------:R-:W-:-:S03]  /*1bb60*/  IMAD.MOV.U32 R64, RZ, RZ, R8 ;  /* 0x000000ffff407224 */ /* 0x000fc600078e0008 */
[----:B------:R-:W4:Y:S01]  /*1bb70*/  LDL.LU R8, [R1+0x2b8] ;  /* 0x0002b80001087983 */ /* 0x000f220000300800 */
[----:B0-----:R-:W-:Y:S02]  /*1bb80*/  IMAD.MOV.U32 R37, RZ, RZ, R7 ;  /* 0x000000ffff257224 */ /* 0x001fe400078e0007 */
[----:B------:R-:W-:Y:S02]  /*1bb90*/  IMAD.MOV.U32 R36, RZ, RZ, R6 ;  /* 0x000000ffff247224 */ /* 0x000fe400078e0006 */
[----:B--2---:R-:W-:Y:S02]  /*1bba0*/  IMAD.MOV.U32 R62, RZ, RZ, R0 ;  /* 0x000000ffff3e7224 */ /* 0x004fe400078e0000 */
[----:B------:R-:W2:Y:S04]  /*1bbb0*/  LDL.LU R0, [R1+0xcfc] ;  /* 0x000cfc0001007983 */ /* 0x000ea80000300800 */
[----:B------:R-:W2:Y:S04]  /*1bbc0*/  LDL.LU R16, [R1+0x2c0] ;  /* 0x0002c00001107983 */ /* 0x000ea80000300800 */
[----:B------:R-:W2:Y:S04]  /*1bbd0*/  LDL.LU R13, [R1+0xd00] ;  /* 0x000d0000010d7983 */ /* 0x000ea80000300800 */
[----:B------:R-:W2:Y:S04]  /*1bbe0*/  LDL.LU R12, [R1+0x2c8] ;  /* 0x0002c800010c7983 */ /* 0x000ea80000300800 */
[----:B------:R-:W2:Y:S04]  /*1bbf0*/  LDL.LU R11, [R1+0xd04] ;  /* 0x000d0400010b7983 */ /* 0x000ea80000300800 */
[----:B------:R-:W2:Y:S04]  /*1bc00*/  LDL.LU R10, [R1+0x2d0] ;  /* 0x0002d000010a7983 */ /* 0x000ea80000300800 */
[----:B------:R-:W2:Y:S01]  /*1bc10*/  LDL.LU R7, [R1+0xd08] ;  /* 0x000d080001077983 */ /* 0x000ea20000300800 */
[----:B------:R-:W-:-:S03]  /*1bc20*/  IMAD.MOV.U32 R61, RZ, RZ, R5 ;  /* 0x000000ffff3d7224 */ /* 0x000fc600078e0005 */
[----:B------:R-:W2:Y:S04]  /*1bc30*/  LDL.LU R6, [R1+0x2d8] ;  /* 0x0002d80001067983 */ /* 0x000ea80000300800 */
[----:B------:R-:W2:Y:S01]  /*1bc40*/  LDL.LU R5, [R1+0xd0c] ;  /* 0x000d0c0001057983 */ /* 0x000ea20000300800 */
[----:B---3--:R-:W-:Y:S02]  /*1bc50*/  IMAD.MOV.U32 R60, RZ, RZ, R3 ;  /* 0x000000ffff3c7224 */ /* 0x008fe400078e0003 */
[----:B----4-:R-:W-:Y:S01]  /*1bc60*/  IMAD.MOV.U32 R63, RZ, RZ, R2 ;  /* 0x000000ffff3f7224 */ /* 0x010fe200078e0002 */
[----:B------:R-:W3:Y:S04]  /*1bc70*/  LDL.LU R3, [R1+0x2e0] ;  /* 0x0002e00001037983 */ /* 0x000ee80000300800 */
        /* <DEDUP_REMOVED lines=8> */
[----:B------:R-:W-:Y:S04]  /*1bd00*/  STL [R1+0x1598], R62 ;  /* 0x0015983e01007387 */ /* 0x000fe80000100800 */
[----:B------:R-:W-:Y:S01]  /*1bd10*/  STL [R1+0x1580], R63 ;  /* 0x0015803f01007387 */ /* 0x000fe20000100800 */
[----:B------:R-:W-:-:S02]  /*1bd20*/  IMAD.MOV.U32 R73, RZ, RZ, R25 ;  /* 0x000000ffff497224 */ /* 0x000fc400078e0019 */
[----:B------:R-:W-:Y:S02]  /*1bd30*/  IMAD.MOV.U32 R72, RZ, RZ, R24 ;  /* 0x000000ffff487224 */ /* 0x000fe400078e0018 */
[----:B------:R-:W-:-:S03]  /*1bd40*/  IMAD.MOV.U32 R67, RZ, RZ, R23 ;  /* 0x000000ffff437224 */ /* 0x000fc600078e0017 */
        /* <DEDUP_REMOVED lines=15> */
[----:B------:R-:W4:Y:S04]  /*1be40*/  LDL.LU R23, [R1+0x2e8] ;  /* 0x0002e80001177983 */ /* 0x000f280000300800 */
[----:B------:R-:W4:Y:S04]  /*1be50*/  LDL.LU R22, [R1+0xd14] ;  /* 0x000d140001167983 */ /* 0x000f280000300800 */
[----:B------:R0:W-:Y:S04]  /*1be60*/  STL.64 [R1+0x2a8], R18 ;  /* 0x0002a81201007387 */ /* 0x0001e80000100a00 */
[----:B------:R-:W4:Y:S04]  /*1be70*/  LDL.LU R17, [R1+0x2f0] ;  /* 0x0002f00001117983 */ /* 0x000f280000300800 */
[----:B------:R-:W4:Y:S01]  /*1be80*/  LDL.LU R15, [R1+0xd18] ;  /* 0x000d1800010f7983 */ /* 0x000f220000300800 */
[----:B0-----:R-:W-:-:S02]  /*1be90*/  IMAD.MOV.U32 R18, RZ, RZ, R9 ;  /* 0x000000ffff127224 */ /* 0x001fc400078e0009 */
[----:B------:R-:W-:-:S05]  /*1bea0*/  IMAD.MOV.U32 R19, RZ, RZ, R14 ;  /* 0x000000ffff137224 */ /* 0x000fca00078e000e */
[----:B------:R0:W-:Y:S04]  /*1beb0*/  STL.64 [R1+0x2b0], R18 ;  /* 0x0002b01201007387 */ /* 0x0001e80000100a00 */
[----:B------:R-:W4:Y:S04]  /*1bec0*/  LDL.LU R14, [R1+0x2f8] ;  /* 0x0002f800010e7983 */ /* 0x000f280000300800 */
[----:B------:R-:W4:Y:S01]  /*1bed0*/  LDL.LU R9, [R1+0xd1c] ;  /* 0x000d1c0001097983 */ /* 0x000f220000300800 */
[----:B0-----:R-:W-:-:S03]  /*1bee0*/  IMAD.MOV.U32 R19, RZ, RZ, R8 ;  /* 0x000000ffff137224 */ /* 0x001fc600078e0008 */
[----:B------:R-:W4:Y:S01]  /*1bef0*/  LDL.LU R8, [R1+0x300] ;  /* 0x0003000001087983 */ /* 0x000f220000300800 */
[----:B--2---:R-:W-:-:S03]  /*1bf00*/  IMAD.MOV.U32 R18, RZ, RZ, R0 ;  /* 0x000000ffff127224 */ /* 0x004fc600078e0000 */
[----:B------:R-:W2:Y:S01]  /*1bf10*/  LDL.LU R0, [R1+0xd20] ;  /* 0x000d200001007983 */ /* 0x000ea20000300800 */
[----:B------:R-:W-:Y:S02]  /*1bf20*/  IMAD.MOV.U32 R21, RZ, RZ, R16 ;  /* 0x000000ffff157224 */ /* 0x000fe400078e0010 */
[----:B------:R-:W-:Y:S01]  /*1bf30*/  IMAD.MOV.U32 R20, RZ, RZ, R13 ;  /* 0x000000ffff147224 */ /* 0x000fe200078e000d */
[----:B------:R0:W-:Y:S04]  /*1bf40*/  STL.64 [R1+0x2b8], R18 ;  /* 0x0002b81201007387 */ /* 0x0001e80000100a00 */
[----:B------:R1:W-:Y:S01]  /*1bf50*/  STL.64 [R1+0x2c0], R20 ;  /* 0x0002c01401007387 */ /* 0x0003e20000100a00 */
[----:B------:R-:W-:Y:S02]  /*1bf60*/  IMAD.MOV.U32 R13, RZ, RZ, R12 ;  /* 0x000000ffff0d7224 */ /* 0x000fe400078e000c */
[----:B------:R-:W-:-:S02]  /*1bf70*/  IMAD.MOV.U32 R12, RZ, RZ, R11 ;  /* 0x000000ffff0c7224 */ /* 0x000fc400078e000b */
[----:B0-----:R-:W-:Y:S02]  /*1bf80*/  IMAD.MOV.U32 R18, RZ, RZ, R7 ;  /* 0x000000ffff127224 */ /* 0x001fe400078e0007 */
[----:B------:R-:W2:Y:S01]  /*1bf90*/  LDL.LU R7, [R1+0x308] ;  /* 0x0003080001077983 */ /* 0x000ea20000300800 */
[----:B-1----:R-:W-:-:S03]  /*1bfa0*/  IMAD.MOV.U32 R21, RZ, RZ, R6 ;  /* 0x000000ffff157224 */ /* 0x002fc600078e0006 */
[----:B------:R-:W2:Y:S01]  /*1bfb0*/  LDL.LU R6, [R1+0xd24] ;  /* 0x000d240001067983 */ /* 0x000ea20000300800 */
[----:B------:R-:W-:-:S03]  /*1bfc0*/  IMAD.MOV.U32 R19, RZ, RZ, R10 ;  /* 0x000000ffff137224 */ /* 0x000fc600078e000a */
[----:B------:R-:W2:Y:S01]  /*1bfd0*/  LDL.LU R16, [R1+0x310] ;  /* 0x0003100001107983 */ /* 0x000ea20000300800 */
[----:B------:R-:W-:-:S03]  /*1bfe0*/  IMAD.MOV.U32 R20, RZ, RZ, R5 ;  /* 0x000000ffff147224 */ /* 0x000fc600078e0005 */
[----:B------:R-:W2:Y:S04]  /*1bff0*/  LDL.LU R11, [R1+0xd28] ;  /* 0x000d2800010b7983 */ /* 0x000ea80000300800 */
        /* <DEDUP_REMOVED lines=13> */
[----:B------:R0:W-:Y:S04]  /*1c0d0*/  STL [R1+0x15b8], R26 ;  /* 0x0015b81a01007387 */ /* 0x0001e80000100800 */
[----:B------:R-:W-:Y:S01]  /*1c0e0*/  STL [R1+0x15a8], R27 ;  /* 0x0015a81b01007387 */ /* 0x000fe20000100800 */
[----:B------:R-:W-:-:S02]  /*1c0f0*/  IMAD.MOV.U32 R25, RZ, RZ, R23 ;  /* 0x000000ffff197224 */ /* 0x000fc400078e0017 */
[----:B------:R-:W-:Y:S02]  /*1c100*/  IMAD.MOV.U32 R24, RZ, RZ, R22 ;  /* 0x000000ffff187224 */ /* 0x000fe400078e0016 */
[----:B------:R-:W-:Y:S02]  /*1c110*/  IMAD.MOV.U32 R31, RZ, RZ, R17 ;  /* 0x000000ffff1f7224 */ /* 0x000fe400078e0011 */
[----:B------:R-:W-:Y:S02]  /*1c120*/  IMAD.MOV.U32 R30, RZ, RZ, R15 ;  /* 0x000000ffff1e7224 */ /* 0x000fe400078e000f */
[----:B------:R-:W-:Y:S02]  /*1c130*/  IMAD.MOV.U32 R33, RZ, RZ, R14 ;  /* 0x000000ffff217224 */ /* 0x000fe400078e000e */
[----:B------:R-:W-:Y:S02]  /*1c140*/  IMAD.MOV.U32 R32, RZ, RZ, R9 ;  /* 0x000000ffff207224 */ /* 0x000fe400078e0009 */
[----:B------:R-:W4:Y:S01]  /*1c150*/  LDL.LU R9, [R1+0x328] ;  /* 0x0003280001097983 */ /* 0x000f220000300800 */
[----:B------:R-:W-:-:S03]  /*1c160*/  IMAD.MOV.U32 R29, RZ, RZ, R8 ;  /* 0x000000ffff1d7224 */ /* 0x000fc600078e0008 */
[----:B------:R-:W4:Y:S04]  /*1c170*/  LDL.LU R8, [R1+0xd34] ;  /* 0x000d340001087983 */ /* 0x000f280000300800 */
[----:B0-----:R-:W4:Y:S04]  /*1c180*/  LDL.LU R26, [R1+0x330] ;  /* 0x00033000011a7983 */ /* 0x001f280000300800 */
[----:B------:R-:W4:Y:S01]  /*1c190*/  LDL.LU R15, [R1+0xd38] ;  /* 0x000d3800010f7983 */ /* 0x000f220000300800 */
[----:B--2---:R-:W-:-:S03]  /*1c1a0*/  IMAD.MOV.U32 R28, RZ, RZ, R0 ;  /* 0x000000ffff1c7224 */ /* 0x004fc600078e0000 */
[----:B------:R-:W2:Y:S04]  /*1c1b0*/  LDL.LU R14, [R1+0x338] ;  /* 0x00033800010e7983 */ /* 0x000ea80000300800 */
[----:B------:R-:W2:Y:S04]  /*1c1c0*/  LDL.LU R13, [R1+0xd3c] ;  /* 0x000d3c00010d7983 */ /* 0x000ea80000300800 */
[----:B------:R-:W2:Y:S04]  /*1c1d0*/  LDL.LU R12, [R1+0x340] ;  /* 0x00034000010c7983 */ /* 0x000ea80000300800 */
[----:B------:R-:W2:Y:S04]  /*1c1e0*/  LDL.LU R0, [R1+0xd40] ;  /* 0x000d400001007983 */ /* 0x000ea80000300800 */
[----:B------:R-:W-:Y:S04]  /*1c1f0*/  STL.64 [R1+0x2e8], R24 ;  /* 0x0002e81801007387 */ /* 0x000fe80000100a00 */
[----:B------:R0:W-:Y:S04]  /*1c200*/  STL.64 [R1+0x15b0], R24 ;  /* 0x0015b01801007387 */ /* 0x0001e80000100a00 */
[----:B------:R-:W-:Y:S04]  /*1c210*/  STL.64 [R1+0x2f0], R30 ;  /* 0x0002f01e01007387 */ /* 0x000fe80000100a00 */
[----:B------:R-:W-:Y:S04]  /*1c220*/  STL.64 [R1+0x15c0], R30 ;  /* 0x0015c01e01007387 */ /* 0x000fe80000100a00 */
[----:B------:R-:W-:Y:S04]  /*1c230*/  STL.64 [R1+0x2f8], R32 ;  /* 0x0002f82001007387 */ /* 0x000fe80000100a00 */
[----:B------:R-:W-:Y:S04]  /*1c240*/  STL.64 [R1+0x1620], R32 ;  /* 0x0016202001007387 */ /* 0x000fe80000100a00 */
[----:B------:R-:W-:Y:S04]  /*1c250*/  STL.64 [R1+0x300], R28 ;  /* 0x0003001c01007387 */ /* 0x000fe80000100a00 */
[----:B------:R-:W-:Y:S04]  /*1c260*/  STL.64 [R1+0x1648], R28 ;  /* 0x0016481c01007387 */ /* 0x000fe80000100a00 */
[----:B0-----:R-:W2:Y:S04]  /*1c270*/  LDL.LU R24, [R1+0x348] ;  /* 0x0003480001187983 */ /* 0x001ea80000300800 */
[----:B------:R-:W2:Y:S04]  /*1c280*/  LDL.LU R21, [R1+0xd44] ;  /* 0x000d440001157983 */ /* 0x000ea80000300800 */
[----:B------:R-:W2:Y:S04]  /*1c290*/  LDL.LU R20, [R1+0x350] ;  /* 0x0003500001147983 */ /* 0x000ea80000300800 */
[----:B------:R-:W2:Y:S04]  /*1c2a0*/  LDL.LU R19, [R1+0xd48] ;  /* 0x000d480001137983 */ /* 0x000ea80000300800 */
[----:B------:R-:W2:Y:S01]  /*1c2b0*/  LDL.LU R18, [R1+0x358] ;  /* 0x0003580001127983 */ /* 0x000ea20000300800 */
[----:B------:R-:W-:-:S02]  /*1c2c0*/  IMAD.MOV.U32 R17, RZ, RZ, R16 ;  /* 0x000000ffff117224 */ /* 0x000fc400078e0010 */
[----:B------:R-:W-:Y:S02]  /*1c2d0*/  IMAD.MOV.U32 R16, RZ, RZ, R11 ;  /* 0x000000ffff107224 */ /* 0x000fe400078e000b */
[----:B------:R-:W-:Y:S02]  /*1c2e0*/  IMAD.MOV.U32 R11, RZ, RZ, R10 ;  /* 0x000000ffff0b7224 */ /* 0x000fe400078e000a */
[----:B------:R-:W-:Y:S02]  /*1c2f0*/  IMAD.MOV.U32 R10, RZ, RZ, R5 ;  /* 0x000000ffff0a7224 */ /* 0x000fe400078e0005 */
[----:B------:R-:W2:Y:S01]  /*1c300*/  LDL.LU R5, [R1+0xd4c] ;  /* 0x000d4c0001057983 */ /* 0x000ea20000300800 */
[----:B---3--:R-:W-:Y:S02]  /*1c310*/  IMAD.MOV.U32 R23, RZ, RZ, R3 ;  /* 0x000000ffff177224 */ /* 0x008fe400078e0003 */
[----:B----4-:R-:W-:Y:S01]  /*1c320*/  IMAD.MOV.U32 R22, RZ, RZ, R2 ;  /* 0x000000ffff167224 */ /* 0x010fe200078e0002 */
[----:B------:R-:W3:Y:S04]  /*1c330*/  LDL.LU R3, [R1+0x360] ;  /* 0x0003600001037983 */ /* 0x000ee80000300800 */
[----:B------:R-:W4:Y:S04]  /*1c340*/  LDL.LU R2, [R1+0xd50] ;  /* 0x000d500001027983 */ /* 0x000f280000300800 */
[----:B------:R-:W-:Y:S04]  /*1c350*/  STL.64 [R1+0x308], R6 ;  /* 0x0003080601007387 */ /* 0x000fe80000100a00 */
[----:B------:R-:W-:Y:S04]  /*1c360*/  STL [R1+0x1660], R6 ;  /* 0x0016600601007387 */ /* 0x000fe80000100800 */
[----:B------:R-:W-:Y:S04]  /*1c370*/  STL [R1+0x1650], R7 ;  /* 0x0016500701007387 */ /* 0x000fe80000100800 */
[----:B------:R-:W-:Y:S04]  /*1c380*/  STL.64 [R1+0x310], R16 ;  /* 0x0003101001007387 */ /* 0x000fe80000100a00 */
[----:B------:R0:W-:Y:S04]  /*1c390*/  STL.64 [R1+0x1658], R16 ;  /* 0x0016581001007387 */ /* 0x0001e80000100a00 */
[----:B------:R-:W-:Y:S04]  /*1c3a0*/  STL.64 [R1+0x318], R10 ;  /* 0x0003180a01007387 */ /* 0x000fe80000100a00 */
[----:B------:R1:W-:Y:S04]  /*1c3b0*/  STL.64 [R1+0x1668], R10 ;  /* 0x0016680a01007387 */ /* 0x0003e80000100a00 */
[----:B------:R-:W-:Y:S04]  /*1c3c0*/  STL.64 [R1+0x320], R22 ;  /* 0x0003201601007387 */ /* 0x000fe80000100a00 */
[----:B------:R-:W-:Y:S04]  /*1c3d0*/  STL.64 [R1+0x1670], R22 ;  /* 0x0016701601007387 */ /* 0x000fe80000100a00 */
[----:B0-----:R-:W4:Y:S01]  /*1c3e0*/  LDL.LU R17, [R1+0x368] ;  /* 0x0003680001117983 */ /* 0x001f220000300800 */
[----:B------:R-:W-:-:S03]  /*1c3f0*/  IMAD.MOV.U32 R50, RZ, RZ, R15 ;  /* 0x000000ffff327224 */ /* 0x000fc600078e000f */
[----:B------:R-:W4:Y:S01]  /*1c400*/  LDL.LU R15, [R1+0xd54] ;  /* 0x000d5400010f7983 */ /* 0x000f220000300800 */
[----:B--2---:R-:W-:-:S03]  /*1c410*/  IMAD.MOV.U32 R53, RZ, RZ, R14 ;  /* 0x000000ffff357224 */ /* 0x004fc600078e000e */
[----:B------:R-:W2:Y:S01]  /*1c420*/  LDL.LU R14, [R1+0x370] ;  /* 0x00037000010e7983 */ /* 0x000ea20000300800 */
[----:B------:R-:W-:-:S03]  /*1c430*/  IMAD.MOV.U32 R52, RZ, RZ, R13 ;  /* 0x000000ffff347224 */ /* 0x000fc600078e000d */
[----:B------:R-:W2:Y:S01]  /*1c440*/  LDL.LU R13, [R1+0xd58] ;  /* 0x000d5800010d7983 */ /* 0x000ea20000300800 */
[----:B------:R-:W-:-:S03]  /*1c450*/  IMAD.MOV.U32 R55, RZ, RZ, R12 ;  /* 0x000000ffff377224 */ /* 0x000fc600078e000c */
[----:B------:R-:W2:Y:S01]  /*1c460*/  LDL.LU R12, [R1+0x378] ;  /* 0x00037800010c7983 */ /* 0x000ea20000300800 */
[----:B------:R-:W-:Y:S02]  /*1c470*/  IMAD.MOV.U32 R51, RZ, RZ, R26 ;  /* 0x000000ffff337224 */ /* 0x000fe400078e001a */
[----:B------:R-:W-:Y:S01]  /*1c480*/  IMAD.MOV.U32 R54, RZ, RZ, R0 ;  /* 0x000000ffff367224 */ /* 0x000fe200078e0000 */
[----:B------:R-:W2:Y:S04]  /*1c490*/  LDL.LU R7, [R1+0xd5c] ;  /* 0x000d5c0001077983 */ /* 0x000ea80000300800 */
[----:B------:R-:W2:Y:S04]  /*1c4a0*/  LDL.LU R6, [R1+0x380] ;  /* 0x0003800001067983 */ /* 0x000ea80000300800 */
[----:B------:R-:W2:Y:S04]  /*1c4b0*/  LDL.LU R0, [R1+0xd60] ;  /* 0x000d600001007983 */ /* 0x000ea80000300800 */
[----:B------:R-:W-:Y:S04]  /*1c4c0*/  STL.64 [R1+0x328], R8 ;  /* 0x0003280801007387 */ /* 0x000fe80000100a00 */
[----:B------:R0:W-:Y:S04]  /*1c4d0*/  STL.64 [R1+0x16e8], R8 ;  /* 0x0016e80801007387 */ /* 0x0001e80000100a00 */
[----:B------:R-:W-:Y:S04]  /*1c4e0*/  STL.64 [R1+0x330], R50 ;  /* 0x0003303201007387 */ /* 0x000fe80000100a00 */
[----:B------:R-:W-:Y:S04]  /*1c4f0*/  STL [R1+0x1700], R50 ;  /* 0x0017003201007387 */ /* 0x000fe80000100800 */
[----:B------:R-:W-:Y:S04]  /*1c500*/  STL [R1+0x16f0], R51 ;  /* 0x0016f03301007387 */ /* 0x000fe80000100800 */
[----:B------:R-:W-:Y:S04]  /*1c510*/  STL.64 [R1+0x338], R52 ;  /* 0x0003383401007387 */ /* 0x000fe80000100a00 */
[----:B------:R-:W-:Y:S04]  /*1c520*/  STL.64 [R1+0x16f8], R52 ;  /* 0x0016f83401007387 */ /* 0x000fe80000100a00 */
[----:B------:R-:W-:Y:S04]  /*1c530*/  STL.64 [R1+0x340], R54 ;  /* 0x0003403601007387 */ /* 0x000fe80000100a00 */
[----:B------:R-:W-:Y:S01]  /*1c540*/  STL.64 [R1+0x1708], R54 ;  /* 0x0017083601007387 */ /* 0x000fe20000100a00 */
[----:B------:R-:W-:-:S03]  /*1c550*/  IMAD.MOV.U32 R42, RZ, RZ, R19 ;  /* 0x000000ffff2a7224 */ /* 0x000fc600078e0013 */
[----:B------:R-:W2:Y:S01]  /*1c560*/  LDL.LU R19, [R1+0x388] ;  /* 0x0003880001137983 */ /* 0x000ea20000300800 */
[----:B------:R-:W-:-:S03]  /*1c570*/  IMAD.MOV.U32 R45, RZ, RZ, R18 ;  /* 0x000000ffff2d7224 */ /* 0x000fc600078e0012 */
[----:B------:R-:W2:Y:S04]  /*1c580*/  LDL.LU R18, [R1+0xd64] ;  /* 0x000d640001127983 */ /* 0x000ea80000300800 */
[----:B------:R-:W2:Y:S01]  /*1c590*/  LDL.LU R16, [R1+0x390] ;  /* 0x0003900001107983 */ /* 0x000ea20000300800 */
[----:B------:R-:W-:-:S03]  /*1c5a0*/  IMAD.MOV.U32 R44, RZ, RZ, R5 ;  /* 0x000000ffff2c7224 */ /* 0x000fc600078e0005 */
[----:B-1----:R-:W2:Y:S04]  /*1c5b0*/  LDL.LU R11, [R1+0xd68] ;  /* 0x000d6800010b7983 */ /* 0x002ea80000300800 */
[----:B------:R-:W2:Y:S04]  /*1c5c0*/  LDL.LU R10, [R1+0x398] ;  /* 0x00039800010a7983 */ /* 0x000ea80000300800 */
[----:B------:R-:W2:Y:S01]  /*1c5d0*/  LDL.LU R5, [R1+0xd6c] ;  /* 0x000d6c0001057983 */ /* 0x000ea20000300800 */
[----:B------:R-:W-:Y:S02]  /*1c5e0*/  IMAD.MOV.U32 R38, RZ, RZ, R21 ;  /* 0x000000ffff267224 */ /* 0x000fe400078e0015 */
[----:B------:R-:W-:-:S02]  /*1c5f0*/  IMAD.MOV.U32 R39, RZ, RZ, R24 ;  /* 0x000000ffff277224 */ /* 0x000fc400078e0018 */
[----:B---3--:R-:W-:Y:S02]  /*1c600*/  IMAD.MOV.U32 R47, RZ, RZ, R3 ;  /* 0x000000ffff2f7224 */ /* 0x008fe400078e0003 */
[----:B------:R-:W-:Y:S01]  /*1c610*/  IMAD.MOV.U32 R43, RZ, RZ, R20 ;  /* 0x000000ffff2b7224 */ /* 0x000fe200078e0014 */
[----:B------:R-:W3:Y:S01]  /*1c620*/  LDL.LU R3, [R1+0x3a0] ;  /* 0x0003a00001037983 */ /* 0x000ee20000300800 */
[----:B----4-:R-:W-:-:S03]  /*1c630*/  IMAD.MOV.U32 R46, RZ, RZ, R2 ;  /* 0x000000ffff2e7224 */ /* 0x010fc600078e0002 */
[----:B------:R-:W4:Y:S04]  /*1c640*/  LDL.LU R2, [R1+0xd70] ;  /* 0x000d700001027983 */ /* 0x000f280000300800 */
        /* <DEDUP_REMOVED lines=8> */
[----:B------:R-:W-:Y:S04]  /*1c6d0*/  STL.64 [R1+0x360], R46 ;  /* 0x0003602e01007387 */ /* 0x000fe80000100a00 */
[----:B------:R-:W-:Y:S04]  /*1c6e0*/  STL.64 [R1+0x1730], R46 ;  /* 0x0017302e01007387 */ /* 0x000fe80000100a00 */
[----:B------:R-:W4:Y:S01]  /*1c6f0*/  LDL.LU R17, [R1+0x3a8] ;  /* 0x0003a80001117983 */ /* 0x000f220000300800 */
[----:B------:R-:W-:-:S03]  /*1c700*/  IMAD.MOV.U32 R64, RZ, RZ, R15 ;  /* 0x000000ffff407224 */ /* 0x000fc600078e000f */
[----:B------:R-:W4:Y:S01]  /*1c710*/  LDL.LU R15, [R1+0xd74] ;  /* 0x000d7400010f7983 */ /* 0x000f220000300800 */
[----:B--2---:R-:W-:-:S03]  /*1c720*/  IMAD.MOV.U32 R37, RZ, RZ, R14 ;  /* 0x000000ffff257224 */ /* 0x004fc600078e000e */
[----:B------:R-:W2:Y:S01]  /*1c730*/  LDL.LU R14, [R1+0x3b0] ;  /* 0x0003b000010e7983 */ /* 0x000ea20000300800 */
[----:B------:R-:W-:-:S03]  /*1c740*/  IMAD.MOV.U32 R36, RZ, RZ, R13 ;  /* 0x000000ffff247224 */ /* 0x000fc600078e000d */
[----:B0-----:R-:W2:Y:S01]  /*1c750*/  LDL.LU R9, [R1+0xd78] ;  /* 0x000d780001097983 */ /* 0x001ea20000300800 */
        /* <DEDUP_REMOVED lines=9> */
[----:B------:R-:W-:Y:S04]  /*1c7f0*/  STL [R1+0x1748], R64 ;  /* 0x0017484001007387 */ /* 0x000fe80000100800 */
[----:B------:R-:W-:Y:S04]  /*1c800*/  STL [R1+0x1738], R65 ;  /* 0x0017384101007387 */ /* 0x000fe80000100800 */
[----:B------:R-:W-:Y:S04]  /*1c810*/  STL.64 [R1+0x370], R36 ;  /* 0x0003702401007387 */ /* 0x000fe80000100a00 */
[----:B------:R-:W-:Y:S04]  /*1c820*/  STL.64 [R1+0x1740], R36 ;  /* 0x0017402401007387 */ /* 0x000fe80000100a00 */
[----:B------:R-:W-:Y:S04]  /*1c830*/  STL.64 [R1+0x378], R60 ;  /* 0x0003783c01007387 */ /* 0x000fe80000100a00 */
[----:B------:R-:W-:Y:S04]  /*1c840*/  STL.64 [R1+0x1750], R60 ;  /* 0x0017503c01007387 */ /* 0x000fe80000100a00 */
[----:B------:R-:W-:Y:S04]  /*1c850*/  STL.64 [R1+0x380], R12 ;  /* 0x0003800c01007387 */ /* 0x000fe80000100a00 */
[----:B------:R0:W-:Y:S01]  /*1c860*/  STL.64 [R1+0x1758], R12 ;  /* 0x0017580c01007387 */ /* 0x0001e20000100a00 */
[----:B------:R-:W-:-:S03]  /*1c870*/  IMAD.MOV.U32 R73, RZ, RZ, R16 ;  /* 0x000000ffff497224 */ /* 0x000fc600078e0010 */
[----:B------:R-:W2:Y:S04]  /*1c880*/  LDL.LU R16, [R1+0x3c8] ;  /* 0x0003c80001107983 */ /* 0x000ea80000300800 */
[----:B0-----:R-:W2:Y:S04]  /*1c890*/  LDL.LU R13, [R1+0xd84] ;  /* 0x000d8400010d7983 */ /* 0x001ea80000300800 */
[----:B------:R-:W2:Y:S01]  /*1c8a0*/  LDL.LU R12, [R1+0x3d0] ;  /* 0x0003d000010c7983 */ /* 0x000ea20000300800 */
[----:B------:R-:W-:Y:S02]  /*1c8b0*/  IMAD.MOV.U32 R72, RZ, RZ, R11 ;  /* 0x000000ffff487224 */ /* 0x000fe400078e000b */
[----:B------:R-:W-:Y:S01]  /*1c8c0*/  IMAD.MOV.U32 R67, RZ, RZ, R10 ;  /* 0x000000ffff437224 */ /* 0x000fe200078e000a */
[----:B------:R-:W2:Y:S01]  /*1c8d0*/  LDL.LU R11, [R1+0xd88] ;  /* 0x000d8800010b7983 */ /* 0x000ea20000300800 */
[----:B------:R-:W-:-:S03]  /*1c8e0*/  IMAD.MOV.U32 R66, RZ, RZ, R5 ;  /* 0x000000ffff427224 */ /* 0x000fc600078e0005 */
[----:B------:R-:W2:Y:S04]  /*1c8f0*/  LDL.LU R10, [R1+0x3d8] ;  /* 0x0003d800010a7983 */ /* 0x000ea80000300800 */
[----:B------:R-:W2:Y:S01]  /*1c900*/  LDL.LU R5, [R1+0xd8c] ;  /* 0x000d8c0001057983 */ /* 0x000ea20000300800 */
[----:B------:R-:W-:Y:S02]  /*1c910*/  IMAD.MOV.U32 R32, RZ, RZ, R18 ;  /* 0x000000ffff207224 */ /* 0x000fe400078e0012 */
[----:B------:R-:W-:Y:S02]  /*1c920*/  IMAD.MOV.U32 R33, RZ, RZ, R19 ;  /* 0x000000ffff217224 */ /* 0x000fe400078e0013 */
        /* <DEDUP_REMOVED lines=13> */
[----:B------:R-:W-:Y:S04]  /*1ca00*/  STL [R1+0x17a0], R68 ;  /* 0x0017a04401007387 */ /* 0x000fe80000100800 */
[----:B------:R-:W-:Y:S04]  /*1ca10*/  STL [R1+0x1780], R69 ;  /* 0x0017804501007387 */ /* 0x000fe80000100800 */
[----:B------:R-:W4:Y:S01]  /*1ca20*/  LDL.LU R17, [R1+0x3e8] ;  /* 0x0003e80001117983 */ /* 0x000f220000300800 */
        /* <DEDUP_REMOVED lines=34> */
[----:B---3--:R-:W-:-:S03]  /*1cc50*/  IMAD.MOV.U32 R59, RZ, RZ, R3 ;  /* 0x000000ffff3b7224 */ /* 0x008fc600078e0003 */
        /* <DEDUP_REMOVED lines=11> */
[----:B------:R-:W-:Y:S04]  /*1cd10*/  STL.64 [R1+0x17d0], R58 ;  /* 0x0017d03a01007387 */ /* 0x000fe80000100a00 */
[----:B------:R-:W4:Y:S01]  /*1cd20*/  LDL.LU R22, [R1+0x428] ;  /* 0x0004280001167983 */ /* 0x000f220000300800 */
[----:B------:R-:W-:-:S02]  /*1cd30*/  IMAD.MOV.U32 R19, RZ, RZ, R17 ;  /* 0x000000ffff137224 */ /* 0x000fc400078e0011 */
[----:B------:R-:W-:Y:S02]  /*1cd40*/  IMAD.MOV.U32 R18, RZ, RZ, R15 ;  /* 0x000000ffff127224 */ /* 0x000fe400078e000f */
[----:B------:R-:W4:Y:S01]  /*1cd50*/  LDL.LU R15, [R1+0xdb4] ;  /* 0x000db400010f7983 */ /* 0x000f220000300800 */
[----:B--2---:R-:W-:-:S03]  /*1cd60*/  IMAD.MOV.U32 R21, RZ, RZ, R14 ;  /* 0x000000ffff157224 */ /* 0x004fc600078e000e */
[----:B------:R-:W2:Y:S01]  /*1cd70*/  LDL.LU R14, [R1+0x430] ;  /* 0x00043000010e7983 */ /* 0x000ea20000300800 */
[----:B------:R-:W-:-:S03]  /*1cd80*/  IMAD.MOV.U32 R20, RZ, RZ, R9 ;  /* 0x000000ffff147224 */ /* 0x000fc600078e0009 */
[----:B------:R-:W2:Y:S01]  /*1cd90*/  LDL.LU R9, [R1+0xdb8] ;  /* 0x000db80001097983 */ /* 0x000ea20000300800 */
[----:B------:R-:W-:Y:S02]  /*1cda0*/  IMAD.MOV.U32 R25, RZ, RZ, R8 ;  /* 0x000000ffff197224 */ /* 0x000fe400078e0008 */
[----:B------:R-:W-:Y:S02]  /*1cdb0*/  IMAD.MOV.U32 R24, RZ, RZ, R7 ;  /* 0x000000ffff187224 */ /* 0x000fe400078e0007 */
[----:B------:R-:W2:Y:S01]  /*1cdc0*/  LDL.LU R7, [R1+0x438] ;  /* 0x0004380001077983 */ /* 0x000ea20000300800 */
[----:B------:R-:W-:-:S03]  /*1cdd0*/  IMAD.MOV.U32 R31, RZ, RZ, R6 ;  /* 0x000000ffff1f7224 */ /* 0x000fc600078e0006 */
[----:B------:R-:W2:Y:S01]  /*1cde0*/  LDL.LU R6, [R1+0xdbc] ;  /* 0x000dbc0001067983 */ /* 0x000ea20000300800 */
[----:B------:R-:W-:-:S03]  /*1cdf0*/  IMAD.MOV.U32 R30, RZ, RZ, R0 ;  /* 0x000000ffff1e7224 */ /* 0x000fc600078e0000 */
[----:B------:R-:W2:Y:S04]  /*1ce00*/  LDL.LU R8, [R1+0x440] ;  /* 0x0004400001087983 */ /* 0x000ea80000300800 */
[----:B------:R-:W2:Y:S04]  /*1ce10*/  LDL.LU R0, [R1+0xdc0] ;  /* 0x000dc00001007983 */ /* 0x000ea80000300800 */
[----:B------:R-:W-:Y:S04]  /*1ce20*/  STL.64 [R1+0x3e8], R18 ;  /* 0x0003e81201007387 */ /* 0x000fe80000100a00 */
[----:B------:R-:W-:Y:S04]  /*1ce30*/  STL.64 [R1+0x17d8], R18 ;  /* 0x0017d81201007387 */ /* 0x000fe80000100a00 */
[----:B------:R-:W-:Y:S04]  /*1ce40*/  STL.64 [R1+0x3f0], R20 ;  /* 0x0003f01401007387 */ /* 0x000fe80000100a00 */
[----:B------:R-:W-:Y:S04]  /*1ce50*/  STL.64 [R1+0x17e8], R20 ;  /* 0x0017e81401007387 */ /* 0x000fe80000100a00 */
[----:B------:R-:W-:Y:S04]  /*1ce60*/  STL.64 [R1+0x3f8], R24 ;  /* 0x0003f81801007387 */ /* 0x000fe80000100a00 */
[----:B------:R0:W-:Y:S04]  /*1ce70*/  STL.64 [R1+0x17f8], R24 ;  /* 0x0017f81801007387 */ /* 0x0001e80000100a00 */
[----:B------:R-:W-:Y:S04]  /*1ce80*/  STL.64 [R1+0x400], R30 ;  /* 0x0004001e01007387 */ /* 0x000fe80000100a00 */
[----:B------:R-:W-:Y:S01]  /*1ce90*/  STL.64 [R1+0x1808], R30 ;  /* 0x0018081e01007387 */ /* 0x000fe20000100a00 */
[----:B------:R-:W-:-:S03]  /*1cea0*/  IMAD.MOV.U32 R70, RZ, RZ, R13 ;  /* 0x000000ffff467224 */ /* 0x000fc600078e000d */
[----:B------:R-:W2:Y:S01]  /*1ceb0*/  LDL.LU R13, [R1+0x448] ;  /* 0x00044800010d7983 */ /* 0x000ea20000300800 */
[----:B------:R-:W-:-:S03]  /*1cec0*/  IMAD.MOV.U32 R29, RZ, RZ, R12 ;  /* 0x000000ffff1d7224 */ /* 0x000fc600078e000c */
[----:B------:R-:W2:Y:S04]  /*1ced0*/  LDL.LU R12, [R1+0xdc4] ;  /* 0x000dc400010c7983 */ /* 0x000ea80000300800 */
[----:B0-----:R-:W2:Y:S04]  /*1cee0*/  LDL.LU R24, [R1+0x450] ;  /* 0x0004500001187983 */ /* 0x001ea80000300800 */
[----:B------:R-:W2:Y:S04]  /*1cef0*/  LDL.LU R19, [R1+0xdc8] ;  /* 0x000dc80001137983 */ /* 0x000ea80000300800 */
[----:B------:R-:W2:Y:S01]  /*1cf00*/  LDL.LU R18, [R1+0x458] ;  /* 0x0004580001127983 */ /* 0x000ea20000300800 */
[----:B------:R-:W-:-:S02]  /*1cf10*/  IMAD.MOV.U32 R71, RZ, RZ, R16 ;  /* 0x000000ffff477224 */ /* 0x000fc400078e0010 */
[----:B------:R-:W-:Y:S02]  /*1cf20*/  IMAD.MOV.U32 R16, RZ, RZ, R5 ;  /* 0x000000ffff107224 */ /* 0x000fe400078e0005 */
        /* <DEDUP_REMOVED lines=12> */
[----:B------:R0:W-:Y:S04]  /*1cff0*/  STL.64 [R1+0x1820], R16 ;  /* 0x0018201001007387 */ /* 0x0001e80000100a00 */
[----:B------:R-:W-:Y:S04]  /*1d000*/  STL.64 [R1+0x420], R10 ;  /* 0x0004200a01007387 */ /* 0x000fe80000100a00 */
[----:B------:R1:W-:Y:S01]  /*1d010*/  STL.64 [R1+0x1828], R10 ;  /* 0x0018280a01007387 */ /* 0x0003e20000100a00 */
[----:B------:R-:W-:-:S03]  /*1d020*/  IMAD.MOV.U32 R23, RZ, RZ, R22 ;  /* 0x000000ffff177224 */ /* 0x000fc600078e0016 */
[----:B------:R-:W4:Y:S04]  /*1d030*/  LDL.LU R21, [R1+0x468] ;  /* 0x0004680001157983 */ /* 0x000f280000300800 */
[----:B------:R-:W4:Y:S04]  /*1d040*/  LDL.LU R20, [R1+0xdd4] ;  /* 0x000dd40001147983 */ /* 0x000f280000300800 */
[----:B0-----:R-:W4:Y:S04]  /*1d050*/  LDL.LU R17, [R1+0x470] ;  /* 0x0004700001117983 */ /* 0x001f280000300800 */
[----:B------:R-:W4:Y:S01]  /*1d060*/  LDL.LU R16, [R1+0xdd8] ;  /* 0x000dd80001107983 */ /* 0x000f220000300800 */
[----:B------:R-:W-:-:S02]  /*1d070*/  IMAD.MOV.U32 R22, RZ, RZ, R15 ;  /* 0x000000ffff167224 */ /* 0x000fc400078e000f */
[----:B--2---:R-:W-:Y:S02]  /*1d080*/  IMAD.MOV.U32 R15, RZ, RZ, R14 ;  /* 0x000000ffff0f7224 */ /* 0x004fe400078e000e */
[----:B------:R-:W-:Y:S02]  /*1d090*/  IMAD.MOV.U32 R14, RZ, RZ, R9 ;  /* 0x000000ffff0e7224 */ /* 0x000fe400078e0009 */
[----:B------:R-:W2:Y:S01]  /*1d0a0*/  LDL.LU R9, [R1+0x478] ;  /* 0x0004780001097983 */ /* 0x000ea20000300800 */
[----:B------:R-:W-:-:S03]  /*1d0b0*/  IMAD.MOV.U32 R27, RZ, RZ, R8 ;  /* 0x000000ffff1b7224 */ /* 0x000fc600078e0008 */
[----:B------:R-:W2:Y:S01]  /*1d0c0*/  LDL.LU R8, [R1+0xddc] ;  /* 0x000ddc0001087983 */ /* 0x000ea20000300800 */
[----:B------:R-:W-:-:S03]  /*1d0d0*/  IMAD.MOV.U32 R26, RZ, RZ, R0 ;  /* 0x000000ffff1a7224 */ /* 0x000fc600078e0000 */
[----:B-1----:R-:W2:Y:S04]  /*1d0e0*/  LDL.LU R11, [R1+0x480] ;  /* 0x00048000010b7983 */ /* 0x002ea80000300800 */
[----:B------:R-:W2:Y:S04]  /*1d0f0*/  LDL.LU R0, [R1+0xde0] ;  /* 0x000de00001007983 */ /* 0x000ea80000300800 */
[----:B------:R-:W-:Y:S04]  /*1d100*/  STL.64 [R1+0x428], R22 ;  /* 0x0004281601007387 */ /* 0x000fe80000100a00 */
[----:B------:R-:W-:Y:S04]  /*1d110*/  STL [R1+0x1840], R22 ;  /* 0x0018401601007387 */ /* 0x000fe80000100800 */
[----:B------:R-:W-:Y:S04]  /*1d120*/  STL [R1+0x1830], R23 ;  /* 0x0018301701007387 */ /* 0x000fe80000100800 */
[----:B------:R-:W-:Y:S04]  /*1d130*/  STL.64 [R1+0x430], R14 ;  /* 0x0004300e01007387 */ /* 0x000fe80000100a00 */
[----:B------:R-:W-:Y:S04]  /*1d140*/  STL.64 [R1+0x1838], R14 ;  /* 0x0018380e01007387 */ /* 0x000fe80000100a00 */
[----:B------:R-:W-:Y:S04]  /*1d150*/  STL.64 [R1+0x438], R6 ;  /* 0x0004380601007387 */ /* 0x000fe80000100a00 */
[----:B------:R0:W-:Y:S04]  /*1d160*/  STL.64 [R1+0x1848], R6 ;  /* 0x0018480601007387 */ /* 0x0001e80000100a00 */
[----:B------:R-:W-:Y:S04]  /*1d170*/  STL.64 [R1+0x440], R26 ;  /* 0x0004401a01007387 */ /* 0x000fe80000100a00 */
[----:B------:R-:W-:Y:S04]  /*1d180*/  STL [R1+0x1860], R26 ;  /* 0x0018601a01007387 */ /* 0x000fe80000100800 */
[----:B------:R-:W-:Y:S01]  /*1d190*/  STL [R1+0x1850], R27 ;  /* 0x0018501b01007387 */ /* 0x000fe20000100800 */
[----:B------:R-:W-:-:S03]  /*1d1a0*/  IMAD.MOV.U32 R72, RZ, RZ, R19 ;  /* 0x000000ffff487224 */ /* 0x000fc600078e0013 */
[----:B------:R-:W2:Y:S01]  /*1d1b0*/  LDL.LU R19, [R1+0x488] ;  /* 0x0004880001137983 */ /* 0x000ea20000300800 */
[----:B------:R-:W-:-:S03]  /*1d1c0*/  IMAD.MOV.U32 R67, RZ, RZ, R18 ;  /* 0x000000ffff437224 */ /* 0x000fc600078e0012 */
[----:B------:R-:W2:Y:S04]  /*1d1d0*/  LDL.LU R18, [R1+0xde4] ;  /* 0x000de40001127983 */ /* 0x000ea80000300800 */
[----:B------:R-:W2:Y:S01]  /*1d1e0*/  LDL.LU R10, [R1+0x490] ;  /* 0x00049000010a7983 */ /* 0x000ea20000300800 */
[----:B------:R-:W-:-:S03]  /*1d1f0*/  IMAD.MOV.U32 R66, RZ, RZ, R5 ;  /* 0x000000ffff427224 */ /* 0x000fc600078e0005 */
[----:B0-----:R-:W2:Y:S04]  /*1d200*/  LDL.LU R7, [R1+0xde8] ;  /* 0x000de80001077983 */ /* 0x001ea80000300800 */
[----:B------:R-:W2:Y:S04]  /*1d210*/  LDL.LU R6, [R1+0x498] ;  /* 0x0004980001067983 */ /* 0x000ea80000300800 */
[----:B------:R-:W2:Y:S01]  /*1d220*/  LDL.LU R5, [R1+0xdec] ;  /* 0x000dec0001057983 */ /* 0x000ea20000300800 */
[----:B------:R-:W-:Y:S02]  /*1d230*/  IMAD.MOV.U32 R73, RZ, RZ, R24 ;  /* 0x000000ffff497224 */ /* 0x000fe400078e0018 */
[----:B---3--:R-:W-:-:S02]  /*1d240*/  IMAD.MOV.U32 R45, RZ, RZ, R3 ;  /* 0x000000ffff2d7224 */ /* 0x008fc400078e0003 */
[----:B----4-:R-:W-:Y:S01]  /*1d250*/  IMAD.MOV.U32 R44, RZ, RZ, R2 ;  /* 0x000000ffff2c7224 */ /* 0x010fe200078e0002 */
[----:B------:R-:W3:Y:S04]  /*1d260*/  LDL.LU R3, [R1+0x4a0] ;  /* 0x0004a00001037983 */ /* 0x000ee80000300800 */
[----:B------:R-:W4:Y:S04]  /*1d270*/  LDL.LU R2, [R1+0xdf0] ;  /* 0x000df00001027983 */ /* 0x000f280000300800 */
[----:B------:R-:W-:Y:S04]  /*1d280*/  STL.64 [R1+0x448], R12 ;  /* 0x0004480c01007387 */ /* 0x000fe80000100a00 */
[----:B------:R0:W-:Y:S04]  /*1d290*/  STL.64 [R1+0x1858], R12 ;  /* 0x0018580c01007387 */ /* 0x0001e80000100a00 */
[----:B------:R-:W-:Y:S04]  /*1d2a0*/  STL.64 [R1+0x450], R72 ;  /* 0x0004504801007387 */ /* 0x000fe80000100a00 */
[----:B------:R-:W-:Y:S04]  /*1d2b0*/  STL.64 [R1+0x1868], R72 ;  /* 0x0018684801007387 */ /* 0x000fe80000100a00 */
[----:B------:R-:W-:Y:S04]  /*1d2c0*/  STL.64 [R1+0x458], R66 ;  /* 0x0004584201007387 */ /* 0x000fe80000100a00 */
[----:B------:R-:W-:Y:S04]  /*1d2d0*/  STL [R1+0x1880], R66 ;  /* 0x0018804201007387 */ /* 0x000fe80000100800 */
[----:B------:R-:W-:Y:S04]  /*1d2e0*/  STL [R1+0x1870], R67 ;  /* 0x0018704301007387 */ /* 0x000fe80000100800 */
[----:B------:R-:W-:Y:S01]  /*1d2f0*/  STL.64 [R1+0x460], R44 ;  /* 0x0004602c01007387 */ /* 0x000fe20000100a00 */
[----:B------:R-:W-:-:S03]  /*1d300*/  IMAD.MOV.U32 R63, RZ, RZ, R17 ;  /* 0x000000ffff3f7224 */ /* 0x000fc600078e0011 */
[----:B------:R-:W-:Y:S01]  /*1d310*/  STL.64 [R1+0x1878], R44 ;  /* 0x0018782c01007387 */ /* 0x000fe20000100a00 */
[----:B------:R-:W-:-:S03]  /*1d320*/  IMAD.MOV.U32 R62, RZ, RZ, R16 ;  /* 0x000000ffff3e7224 */ /* 0x000fc600078e0010 */
[----:B------:R-:W4:Y:S01]  /*1d330*/  LDL.LU R17, [R1+0x4a8] ;  /* 0x0004a80001117983 */ /* 0x000f220000300800 */
[----:B------:R-:W-:-:S03]  /*1d340*/  IMAD.MOV.U32 R40, RZ, RZ, R20 ;  /* 0x000000ffff287224 */ /* 0x000fc600078e0014 */
[----:B------:R-:W4:Y:S01]  /*1d350*/  LDL.LU R16, [R1+0xdf4] ;  /* 0x000df40001107983 */ /* 0x000f220000300800 */
[----:B------:R-:W-:-:S03]  /*1d360*/  IMAD.MOV.U32 R41, RZ, RZ, R21 ;  /* 0x000000ffff297224 */ /* 0x000fc600078e0015 */
[----:B------:R-:W4:Y:S04]  /*1d370*/  LDL.LU R15, [R1+0x4b0] ;  /* 0x0004b000010f7983 */ /* 0x000f280000300800 */
[----:B------:R-:W4:Y:S04]  /*1d380*/  LDL.LU R14, [R1+0xdf8] ;  /* 0x000df800010e7983 */ /* 0x000f280000300800 */
[----:B0-----:R-:W4:Y:S04]  /*1d390*/  LDL.LU R13, [R1+0x4b8] ;  /* 0x0004b800010d7983 */ /* 0x001f280000300800 */
[----:B------:R-:W4:Y:S01]  /*1d3a0*/  LDL.LU R12, [R1+0xdfc] ;  /* 0x000dfc00010c7983 */ /* 0x000f220000300800 */
[----:B--2---:R-:W-:-:S03]  /*1d3b0*/  IMAD.MOV.U32 R33, RZ, RZ, R11 ;  /* 0x000000ffff217224 */ /* 0x004fc600078e000b */
        /* <DEDUP_REMOVED lines=12> */
[----:B------:R-:W2:Y:S04]  /*1d480*/  LDL.LU R10, [R1+0x4c8] ;  /* 0x0004c800010a7983 */ /* 0x000ea80000300800 */
[----:B0-----:R-:W2:Y:S01]  /*1d490*/  LDL.LU R9, [R1+0xe04] ;  /* 0x000e040001097983 */ /* 0x001ea20000300800 */
[----:B------:R-:W-:-:S03]  /*1d4a0*/  IMAD.MOV.U32 R42, RZ, RZ, R7 ;  /* 0x000000ffff2a7224 */ /* 0x000fc600078e0007 */
[----:B------:R-:W2:Y:S01]  /*1d4b0*/  LDL.LU R8, [R1+0x4d0] ;  /* 0x0004d00001087983 */ /* 0x000ea20000300800 */
[----:B------:R-:W-:Y:S02]  /*1d4c0*/  IMAD.MOV.U32 R51, RZ, RZ, R6 ;  /* 0x000000ffff337224 */ /* 0x000fe400078e0006 */
[----:B------:R-:W-:Y:S01]  /*1d4d0*/  IMAD.MOV.U32 R50, RZ, RZ, R5 ;  /* 0x000000ffff327224 */ /* 0x000fe200078e0005 */
[----:B------:R-:W2:Y:S04]  /*1d4e0*/  LDL.LU R7, [R1+0xe08] ;  /* 0x000e080001077983 */ /* 0x000ea80000300800 */
[----:B------:R-:W2:Y:S04]  /*1d4f0*/  LDL.LU R6, [R1+0x4d8] ;  /* 0x0004d80001067983 */ /* 0x000ea80000300800 */
[----:B------:R-:W2:Y:S01]  /*1d500*/  LDL.LU R5, [R1+0xe0c] ;  /* 0x000e0c0001057983 */ /* 0x000ea20000300800 */
[----:B------:R-:W-:-:S02]  /*1d510*/  IMAD.MOV.U32 R38, RZ, RZ, R18 ;  /* 0x000000ffff267224 */ /* 0x000fc400078e0012 */
        /* <DEDUP_REMOVED lines=23> */
[----:B------:R-:W4:Y:S04]  /*1d690*/  LDL.LU R14, [R1+0xe18] ;  /* 0x000e1800010e7983 */ /* 0x000f280000300800 */
[----:B------:R-:W4:Y:S04]  /*1d6a0*/  LDL.LU R13, [R1+0x4f8] ;  /* 0x0004f800010d7983 */ /* 0x000f280000300800 */
[----:B------:R-:W4:Y:S01]  /*1d6b0*/  LDL.LU R12, [R1+0xe1c] ;  /* 0x000e1c00010c7983 */ /* 0x000f220000300800 */
[----:B--2---:R-:W-:-:S03]  /*1d6c0*/  IMAD.MOV.U32 R47, RZ, RZ, R11 ;  /* 0x000000ffff2f7224 */ /* 0x004fc600078e000b */
        /* <DEDUP_REMOVED lines=85> */
[----:B------:R-:W-:Y:S04]  /*1dc20*/  STL.64 [R1+0x520], R76 ;  /* 0x0005204c01007387 */ /* 0x000fe80000100a00 */
[----:B------:R-:W-:Y:S04]  /*1dc30*/  STL.64 [R1+0x1960], R76 ;  /* 0x0019604c01007387 */ /* 0x000fe80000100a00 */
[----:B------:R-:W4:Y:S01]  /*1dc40*/  LDL.LU R27, [R1+0x568] ;  /* 0x00056800011b7983 */ /* 0x000f220000300800 */
[----:B------:R-:W-:-:S03]  /*1dc50*/  IMAD.MOV.U32 R75, RZ, RZ, R17 ;  /* 0x000000ffff4b7224 */ /* 0x000fc600078e0011 */
[----:B------:R-:W4:Y:S01]  /*1dc60*/  LDL.LU R26, [R1+0xe54] ;  /* 0x000e5400011a7983 */ /* 0x000f220000300800 */
[----:B------:R-:W-:-:S03]  /*1dc70*/  IMAD.MOV.U32 R74, RZ, RZ, R16 ;  /* 0x000000ffff4a7224 */ /* 0x000fc600078e0010 */
[----:B0-----:R-:W4:Y:S01]  /*1dc80*/  LDL.LU R25, [R1+0x570] ;  /* 0x0005700001197983 */ /* 0x001f220000300800 */
        /* <DEDUP_REMOVED lines=8> */
[----:B--2---:R-:W-:Y:S02]  /*1dd10*/  IMAD.MOV.U32 R17, RZ, RZ, R11 ;  /* 0x000000ffff117224 */ /* 0x004fe400078e000b */
[----:B------:R-:W-:Y:S02]  /*1dd20*/  IMAD.MOV.U32 R16, RZ, RZ, R0 ;  /* 0x000000ffff107224 */ /* 0x000fe400078e0000 */
[----:B------:R-:W2:Y:S04]  /*1dd30*/  LDL.LU R0, [R1+0xe60] ;  /* 0x000e600001007983 */ /* 0x000ea80000300800 */
        /* <DEDUP_REMOVED lines=8> */
[----:B------:R0:W-:Y:S01]  /*1ddc0*/  STL.64 [R1+0x1990], R16 ;  /* 0x0019901001007387 */ /* 0x0001e20000100a00 */
[----:B------:R-:W-:-:S02]  /*1ddd0*/  IMAD.MOV.U32 R11, RZ, RZ, R10 ;  /* 0x000000ffff0b7224 */ /* 0x000fc400078e000a */
[----:B------:R-:W-:Y:S02]  /*1dde0*/  IMAD.MOV.U32 R10, RZ, RZ, R9 ;  /* 0x000000ffff0a7224 */ /* 0x000fe400078e0009 */
        /* <DEDUP_REMOVED lines=22> */
[----:B------:R-:W-:Y:S04]  /*1df50*/  STL [R1+0x19c8], R12 ;  /* 0x0019c80c01007387 */ /* 0x000fe80000100800 */
[----:B------:R1:W-:Y:S01]  /*1df60*/  STL [R1+0x19b8], R13 ;  /* 0x0019b80d01007387 */ /* 0x0003e20000100800 */
[----:B------:R-:W-:-:S03]  /*1df70*/  IMAD.MOV.U32 R73, RZ, RZ, R27 ;  /* 0x000000ffff497224 */ /* 0x000fc600078e001b */
[----:B0-----:R-:W4:Y:S01]  /*1df80*/  LDL.LU R17, [R1+0x5a8] ;  /* 0x0005a80001117983 */ /* 0x001f220000300800 */
[----:B------:R-:W-:-:S03]  /*1df90*/  IMAD.MOV.U32 R72, RZ, RZ, R26 ;  /* 0x000000ffff487224 */ /* 0x000fc600078e001a */
[----:B------:R-:W4:Y:S01]  /*1dfa0*/  LDL.LU R16, [R1+0xe74] ;  /* 0x000e740001107983 */ /* 0x000f220000300800 */
[----:B------:R-:W-:-:S03]  /*1dfb0*/  IMAD.MOV.U32 R45, RZ, RZ, R25 ;  /* 0x000000ffff2d7224 */ /* 0x000fc600078e0019 */
[----:B-1----:R-:W4:Y:S01]  /*1dfc0*/  LDL.LU R15, [R1+0x5b0] ;  /* 0x0005b000010f7983 */ /* 0x002f220000300800 */
[----:B------:R-:W-:-:S03]  /*1dfd0*/  IMAD.MOV.U32 R44, RZ, RZ, R24 ;  /* 0x000000ffff2c7224 */ /* 0x000fc600078e0018 */
[----:B------:R-:W4:Y:S01]  /*1dfe0*/  LDL.LU R6, [R1+0xe78] ;  /* 0x000e780001067983 */ /* 0x000f220000300800 */
[----:B------:R-:W-:-:S03]  /*1dff0*/  IMAD.MOV.U32 R41, RZ, RZ, R23 ;  /* 0x000000ffff297224 */ /* 0x000fc600078e0017 */
[----:B------:R-:W4:Y:S01]  /*1e000*/  LDL.LU R11, [R1+0x5b8] ;  /* 0x0005b800010b7983 */ /* 0x000f220000300800 */
[----:B------:R-:W-:-:S03]  /*1e010*/  IMAD.MOV.U32 R40, RZ, RZ, R22 ;  /* 0x000000ffff287224 */ /* 0x000fc600078e0016 */
[----:B------:R-:W4:Y:S04]  /*1e020*/  LDL.LU R10, [R1+0xe7c] ;  /* 0x000e7c00010a7983 */ /* 0x000f280000300800 */
[----:B------:R-:W4:Y:S01]  /*1e030*/  LDL.LU R7, [R1+0x5c0] ;  /* 0x0005c00001077983 */ /* 0x000f220000300800 */
[----:B------:R-:W-:Y:S02]  /*1e040*/  IMAD.MOV.U32 R63, RZ, RZ, R21 ;  /* 0x000000ffff3f7224 */ /* 0x000fe400078e0015 */
[----:B--2---:R-:W-:Y:S02]  /*1e050*/  IMAD.MOV.U32 R62, RZ, RZ, R0 ;  /* 0x000000ffff3e7224 */ /* 0x004fe400078e0000 */
[----:B------:R-:W2:Y:S04]  /*1e060*/  LDL.LU R0, [R1+0xe80] ;  /* 0x000e800001007983 */ /* 0x000ea80000300800 */
[----:B------:R-:W-:Y:S04]  /*1e070*/  STL.64 [R1+0x568], R72 ;  /* 0x0005684801007387 */ /* 0x000fe80000100a00 */
[----:B------:R-:W-:Y:S04]  /*1e080*/  STL.64 [R1+0x19c0], R72 ;  /* 0x0019c04801007387 */ /* 0x000fe80000100a00 */
[----:B------:R-:W-:Y:S04]  /*1e090*/  STL.64 [R1+0x570], R44 ;  /* 0x0005702c01007387 */ /* 0x000fe80000100a00 */
[----:B------:R-:W-:Y:S04]  /*1e0a0*/  STL.64 [R1+0x19d0], R44 ;  /* 0x0019d02c01007387 */ /* 0x000fe80000100a00 */
[----:B------:R-:W-:Y:S04]  /*1e0b0*/  STL.64 [R1+0x578], R40 ;  /* 0x0005782801007387 */ /* 0x000fe80000100a00 */
[----:B------:R-:W-:Y:S04]  /*1e0c0*/  STL [R1+0x19e8], R40 ;  /* 0x0019e82801007387 */ /* 0x000fe80000100800 */
[----:B------:R-:W-:Y:S04]  /*1e0d0*/  STL [R1+0x19d8], R41 ;  /* 0x0019d82901007387 */ /* 0x000fe80000100800 */
[----:B------:R-:W-:Y:S04]  /*1e0e0*/  STL.64 [R1+0x580], R62 ;  /* 0x0005803e01007387 */ /* 0x000fe80000100a00 */
[----:B------:R-:W-:Y:S01]  /*1e0f0*/  STL.64 [R1+0x19e0], R62 ;  /* 0x0019e03e01007387 */ /* 0x000fe20000100a00 */
[----:B------:R-:W-:-:S03]  /*1e100*/  IMAD.MOV.U32 R32, RZ, RZ, R19 ;  /* 0x000000ffff207224 */ /* 0x000fc600078e0013 */
[----:B------:R-:W2:Y:S01]  /*1e110*/  LDL.LU R19, [R1+0x5c8] ;  /* 0x0005c80001137983 */ /* 0x000ea20000300800 */
[----:B------:R-:W-:-:S03]  /*1e120*/  IMAD.MOV.U32 R43, RZ, RZ, R18 ;  /* 0x000000ffff2b7224 */ /* 0x000fc600078e0012 */
[----:B------:R-:W2:Y:S01]  /*1e130*/  LDL.LU R18, [R1+0xe84] ;  /* 0x000e840001127983 */ /* 0x000ea20000300800 */
[----:B------:R-:W-:-:S03]  /*1e140*/  IMAD.MOV.U32 R42, RZ, RZ, R5 ;  /* 0x000000ffff2a7224 */ /* 0x000fc600078e0005 */
[----:B------:R-:W2:Y:S04]  /*1e150*/  LDL.LU R14, [R1+0x5d0] ;  /* 0x0005d000010e7983 */ /* 0x000ea80000300800 */
[----:B------:R-:W2:Y:S01]  /*1e160*/  LDL.LU R5, [R1+0xe88] ;  /* 0x000e880001057983 */ /* 0x000ea20000300800 */
[----:B---3--:R-:W-:Y:S02]  /*1e170*/  IMAD.MOV.U32 R51, RZ, RZ, R3 ;  /* 0x000000ffff337224 */ /* 0x008fe400078e0003 */
[----:B----4-:R-:W-:Y:S01]  /*1e180*/  IMAD.MOV.U32 R50, RZ, RZ, R2 ;  /* 0x000000ffff327224 */ /* 0x010fe200078e0002 */
[----:B------:R-:W3:Y:S01]  /*1e190*/  LDL.LU R3, [R1+0x5d8] ;  /* 0x0005d80001037983 */ /* 0x000ee20000300800 */
[----:B------:R-:W-:-:S03]  /*1e1a0*/  IMAD.MOV.U32 R33, RZ, RZ, R20 ;  /* 0x000000ffff217224 */ /* 0x000fc600078e0014 */
[----:B------:R-:W4:Y:S04]  /*1e1b0*/  LDL.LU R2, [R1+0xe8c] ;  /* 0x000e8c0001027983 */ /* 0x000f280000300800 */
[----:B------:R-:W4:Y:S04]  /*1e1c0*/  LDL.LU R13, [R1+0x5e0] ;  /* 0x0005e000010d7983 */ /* 0x000f280000300800 */
[----:B------:R-:W4:Y:S04]  /*1e1d0*/  LDL.LU R12, [R1+0xe90] ;  /* 0x000e9000010c7983 */ /* 0x000f280000300800 */
[----:B------:R-:W-:Y:S04]  /*1e1e0*/  STL.64 [R1+0x588], R8 ;  /* 0x0005880801007387 */ /* 0x000fe80000100a00 */
[----:B------:R0:W-:Y:S04]  /*1e1f0*/  STL.64 [R1+0x19f0], R8 ;  /* 0x0019f00801007387 */ /* 0x0001e80000100a00 */
[----:B------:R-:W-:Y:S04]  /*1e200*/  STL.64 [R1+0x590], R32 ;  /* 0x0005902001007387 */ /* 0x000fe80000100a00 */
[----:B------:R1:W-:Y:S04]  /*1e210*/  STL [R1+0x1a08], R32 ;  /* 0x001a082001007387 */ /* 0x0003e80000100800 */
[----:B------:R-:W-:Y:S04]  /*1e220*/  STL [R1+0x19f8], R33 ;  /* 0x0019f82101007387 */ /* 0x000fe80000100800 */
[----:B------:R-:W-:Y:S04]  /*1e230*/  STL.64 [R1+0x598], R42 ;  /* 0x0005982a01007387 */ /* 0x000fe80000100a00 */
[----:B------:R0:W-:Y:S01]  /*1e240*/  STL.64 [R1+0x1a00], R42 ;  /* 0x001a002a01007387 */ /* 0x0001e20000100a00 */
[----:B------:R-:W-:-:S03]  /*1e250*/  IMAD.MOV.U32 R53, RZ, RZ, R17 ;  /* 0x000000ffff357224 */ /* 0x000fc600078e0011 */
[----:B------:R-:W-:Y:S04]  /*1e260*/  STL.64 [R1+0x5a0], R50 ;  /* 0x0005a03201007387 */ /* 0x000fe80000100a00 */
[----:B------:R0:W-:Y:S01]  /*1e270*/  STL.64 [R1+0x1a10], R50 ;  /* 0x001a103201007387 */ /* 0x0001e20000100a00 */
[----:B------:R-:W-:-:S03]  /*1e280*/  IMAD.MOV.U32 R52, RZ, RZ, R16 ;  /* 0x000000ffff347224 */ /* 0x000fc600078e0010 */
[----:B------:R-:W4:Y:S01]  /*1e290*/  LDL.LU R17, [R1+0x5e8] ;  /* 0x0005e80001117983 */ /* 0x000f220000300800 */
[----:B------:R-:W-:-:S03]  /*1e2a0*/  IMAD.MOV.U32 R64, RZ, RZ, R6 ;  /* 0x000000ffff407224 */ /* 0x000fc600078e0006 */
[----:B------:R-:W4:Y:S01]  /*1e2b0*/  LDL.LU R6, [R1+0xe94] ;  /* 0x000e940001067983 */ /* 0x000f220000300800 */
[----:B------:R-:W-:Y:S02]  /*1e2c0*/  IMAD.MOV.U32 R65, RZ, RZ, R15 ;  /* 0x000000ffff417224 */ /* 0x000fe400078e000f */
[----:B------:R-:W-:Y:S02]  /*1e2d0*/  IMAD.MOV.U32 R80, RZ, RZ, R10 ;  /* 0x000000ffff507224 */ /* 0x000fe400078e000a */
        /* <DEDUP_REMOVED lines=8> */
[----:B------:R-:W2:Y:S04]  /*1e360*/  LDL.LU R0, [R1+0xea0] ;  /* 0x000ea00001007983 */ /* 0x000ea80000300800 */
        /* <DEDUP_REMOVED lines=8> */
[----:B---3--:R-:W-:-:S03]  /*1e3f0*/  IMAD.MOV.U32 R35, RZ, RZ, R3 ;  /* 0x000000ffff237224 */ /* 0x008fc600078e0003 */
[----:B------:R-:W3:Y:S01]  /*1e400*/  LDL.LU R3, [R1+0x610] ;  /* 0x0006100001037983 */ /* 0x000ee20000300800 */
[----:B----4-:R-:W-:-:S03]  /*1e410*/  IMAD.MOV.U32 R34, RZ, RZ, R2 ;  /* 0x000000ffff227224 */ /* 0x010fc600078e0002 */
[----:B------:R-:W3:Y:S01]  /*1e420*/  LDL.LU R2, [R1+0xea8] ;  /* 0x000ea80001027983 */ /* 0x000ee20000300800 */
[----:B------:R-:W-:-:S03]  /*1e430*/  IMAD.MOV.U32 R23, RZ, RZ, R13 ;  /* 0x000000ffff177224 */ /* 0x000fc600078e000d */
[----:B------:R-:W4:Y:S01]  /*1e440*/  LDL.LU R13, [R1+0x618] ;  /* 0x00061800010d7983 */ /* 0x000f220000300800 */
[----:B------:R-:W-:Y:S02]  /*1e450*/  IMAD.MOV.U32 R36, RZ, RZ, R18 ;  /* 0x000000ffff247224 */ /* 0x000fe400078e0012 */
[----:B------:R-:W-:Y:S02]  /*1e460*/  IMAD.MOV.U32 R22, RZ, RZ, R12 ;  /* 0x000000ffff167224 */ /* 0x000fe400078e000c */
[----:B------:R-:W-:Y:S01]  /*1e470*/  IMAD.MOV.U32 R37, RZ, RZ, R19 ;  /* 0x000000ffff257224 */ /* 0x000fe200078e0013 */
[----:B------:R-:W3:Y:S04]  /*1e480*/  LDL.LU R12, [R1+0xeac] ;  /* 0x000eac00010c7983 */ /* 0x000ee80000300800 */
[----:B------:R-:W3:Y:S04]  /*1e490*/  LDL.LU R19, [R1+0x620] ;  /* 0x0006200001137983 */ /* 0x000ee80000300800 */
[----:B------:R-:W3:Y:S04]  /*1e4a0*/  LDL.LU R18, [R1+0xeb0] ;  /* 0x000eb00001127983 */ /* 0x000ee80000300800 */
[----:B0-----:R-:W3:Y:S04]  /*1e4b0*/  LDL.LU R9, [R1+0x628] ;  /* 0x0006280001097983 */ /* 0x001ee80000300800 */
[----:B------:R-:W3:Y:S04]  /*1e4c0*/  LDL.LU R8, [R1+0xeb4] ;  /* 0x000eb40001087983 */ /* 0x000ee80000300800 */
[----:B------:R-:W-:Y:S04]  /*1e4d0*/  STL.64 [R1+0x5c8], R36 ;  /* 0x0005c82401007387 */ /* 0x000fe80000100a00 */
[----:B------:R-:W-:Y:S04]  /*1e4e0*/  STL.64 [R1+0x5d0], R56 ;  /* 0x0005d03801007387 */ /* 0x000fe80000100a00 */
[----:B------:R-:W-:Y:S04]  /*1e4f0*/  STL.64 [R1+0x5d8], R34 ;  /* 0x0005d82201007387 */ /* 0x000fe80000100a00 */
[----:B------:R-:W-:Y:S04]  /*1e500*/  STL.64 [R1+0x5e0], R22 ;  /* 0x0005e01601007387 */ /* 0x000fe80000100a00 */
[----:B------:R-:W3:Y:S01]  /*1e510*/  LDL.LU R21, [R1+0x630] ;  /* 0x0006300001157983 */ /* 0x000ee20000300800 */
[----:B------:R-:W-:-:S03]  /*1e520*/  IMAD.MOV.U32 R27, RZ, RZ, R17 ;  /* 0x000000ffff1b7224 */ /* 0x000fc600078e0011 */
[----:B------:R-:W3:Y:S01]  /*1e530*/  LDL.LU R20, [R1+0xeb8] ;  /* 0x000eb80001147983 */ /* 0x000ee20000300800 */
[----:B------:R-:W-:-:S03]  /*1e540*/  IMAD.MOV.U32 R26, RZ, RZ, R6 ;  /* 0x000000ffff1a7224 */ /* 0x000fc600078e0006 */
[----:B------:R-:W3:Y:S04]  /*1e550*/  LDL.LU R17, [R1+0x638] ;  /* 0x0006380001117983 */ /* 0x000ee80000300800 */
[----:B------:R-:W3:Y:S01]  /*1e560*/  LDL.LU R6, [R1+0xebc] ;  /* 0x000ebc0001067983 */ /* 0x000ee20000300800 */
[----:B------:R-:W-:Y:S02]  /*1e570*/  IMAD.MOV.U32 R39, RZ, RZ, R10 ;  /* 0x000000ffff277224 */ /* 0x000fe400078e000a */
[----:B------:R-:W-:Y:S01]  /*1e580*/  IMAD.MOV.U32 R38, RZ, RZ, R7 ;  /* 0x000000ffff267224 */ /* 0x000fe200078e0007 */
[----:B------:R-:W3:Y:S01]  /*1e590*/  LDL.LU R10, [R1+0x640] ;  /* 0x00064000010a7983 */ /* 0x000ee20000300800 */
[----:B------:R-:W-:-:S03]  /*1e5a0*/  IMAD.MOV.U32 R67, RZ, RZ, R16 ;  /* 0x000000ffff437224 */ /* 0x000fc600078e0010 */
[----:B------:R-:W3:Y:S01]  /*1e5b0*/  LDL.LU R7, [R1+0xec0] ;  /* 0x000ec00001077983 */ /* 0x000ee20000300800 */
[----:B------:R-:W-:Y:S02]  /*1e5c0*/  IMAD.MOV.U32 R66, RZ, RZ, R15 ;  /* 0x000000ffff427224 */ /* 0x000fe400078e000f */
[----:B------:R-:W-:Y:S02]  /*1e5d0*/  IMAD.MOV.U32 R55, RZ, RZ, R11 ;  /* 0x000000ffff377224 */ /* 0x000fe400078e000b */
[----:B------:R-:W3:Y:S01]  /*1e5e0*/  LDL.LU R11, [R1+0x648] ;  /* 0x00064800010b7983 */ /* 0x000ee20000300800 */
[----:B--2---:R-:W-:-:S03]  /*1e5f0*/  IMAD.MOV.U32 R54, RZ, RZ, R0 ;  /* 0x000000ffff367224 */ /* 0x004fc600078e0000 */
[----:B------:R-:W2:Y:S04]  /*1e600*/  LDL.LU R0, [R1+0xec4] ;  /* 0x000ec40001007983 */ /* 0x000ea80000300800 */
[----:B------:R-:W-:Y:S04]  /*1e610*/  STL.64 [R1+0x5e8], R26 ;  /* 0x0005e81a01007387 */ /* 0x000fe80000100a00 */
[----:B------:R-:W-:Y:S04]  /*1e620*/  STL.64 [R1+0x5f0], R38 ;  /* 0x0005f02601007387 */ /* 0x000fe80000100a00 */
[----:B------:R-:W-:Y:S04]  /*1e630*/  STL.64 [R1+0x5f8], R66 ;  /* 0x0005f84201007387 */ /* 0x000fe80000100a00 */
[----:B------:R-:W-:Y:S04]  /*1e640*/  STL.64 [R1+0x600], R54 ;  /* 0x0006003601007387 */ /* 0x000fe80000100a00 */
[----:B------:R-:W2:Y:S01]  /*1e650*/  LDL.LU R16, [R1+0x650] ;  /* 0x0006500001107983 */ /* 0x000ea20000300800 */
[----:B------:R-:W-:-:S03]  /*1e660*/  IMAD.MOV.U32 R78, RZ, RZ, R5 ;  /* 0x000000ffff4e7224 */ /* 0x000fc600078e0005 */
[----:B------:R-:W2:Y:S01]  /*1e670*/  LDL.LU R5, [R1+0xec8] ;  /* 0x000ec80001057983 */ /* 0x000ea20000300800 */
[----:B------:R-:W-:-:S03]  /*1e680*/  IMAD.MOV.U32 R79, RZ, RZ, R14 ;  /* 0x000000ffff4f7224 */ /* 0x000fc600078e000e */
[----:B------:R-:W2:Y:S04]  /*1e690*/  LDL.LU R15, [R1+0x658] ;  /* 0x00065800010f7983 */ /* 0x000ea80000300800 */
[----:B------:R-:W2:Y:S01]  /*1e6a0*/  LDL.LU R14, [R1+0xecc] ;  /* 0x000ecc00010e7983 */ /* 0x000ea20000300800 */
[----:B----4-:R-:W-:-:S03]  /*1e6b0*/  IMAD.MOV.U32 R61, RZ, RZ, R13 ;  /* 0x000000ffff3d7224 */ /* 0x010fc600078e000d */
[----:B------:R-:W4:Y:S01]  /*1e6c0*/  LDL.LU R13, [R1+0x660] ;  /* 0x00066000010d7983 */ /* 0x000f220000300800 */
[----:B---3--:R-:W-:-:S03]  /*1e6d0*/  IMAD.MOV.U32 R60, RZ, RZ, R12 ;  /* 0x000000ffff3c7224 */ /* 0x008fc600078e000c */
[----:B------:R-:W3:Y:S01]  /*1e6e0*/  LDL.LU R12, [R1+0xed0] ;  /* 0x000ed000010c7983 */ /* 0x000ee20000300800 */
        /* <DEDUP_REMOVED lines=8> */
[----:B------:R-:W3:Y:S04]  /*1e770*/  LDL.LU R9, [R1+0x668] ;  /* 0x0006680001097983 */ /* 0x000ee80000300800 */
[----:B------:R-:W3:Y:S01]  /*1e780*/  LDL.LU R8, [R1+0xed4] ;  /* 0x000ed40001087983 */ /* 0x000ee20000300800 */
[----:B------:R-:W-:Y:S02]  /*1e790*/  IMAD.MOV.U32 R93, RZ, RZ, R21 ;  /* 0x000000ffff5d7224 */ /* 0x000fe400078e0015 */
[----:B------:R-:W-:-:S02]  /*1e7a0*/  IMAD.MOV.U32 R92, RZ, RZ, R20 ;  /* 0x000000ffff5c7224 */ /* 0x000fc400078e0014 */
[----:B------:R-:W-:Y:S02]  /*1e7b0*/  IMAD.MOV.U32 R25, RZ, RZ, R17 ;  /* 0x000000ffff197224 */ /* 0x000fe400078e0011 */
[----:B------:R-:W-:Y:S02]  /*1e7c0*/  IMAD.MOV.U32 R24, RZ, RZ, R6 ;  /* 0x000000ffff187224 */ /* 0x000fe400078e0006 */
[----:B------:R-:W3:Y:S01]  /*1e7d0*/  LDL.LU R6, [R1+0xed8] ;  /* 0x000ed80001067983 */ /* 0x000ee20000300800 */
[----:B------:R-:W-:Y:S02]  /*1e7e0*/  IMAD.MOV.U32 R31, RZ, RZ, R10 ;  /* 0x000000ffff1f7224 */ /* 0x000fe400078e000a */
[----:B------:R-:W-:Y:S02]  /*1e7f0*/  IMAD.MOV.U32 R30, RZ, RZ, R7 ;  /* 0x000000ffff1e7224 */ /* 0x000fe400078e0007 */
[----:B------:R-:W3:Y:S04]  /*1e800*/  LDL.LU R7, [R1+0x670] ;  /* 0x0006700001077983 */ /* 0x000ee80000300800 */
[----:B------:R-:W3:Y:S04]  /*1e810*/  LDL.LU R10, [R1+0xedc] ;  /* 0x000edc00010a7983 */ /* 0x000ee80000300800 */
[----:B------:R-:W-:Y:S01]  /*1e820*/  STL.64 [R1+0x628], R18 ;  /* 0x0006281201007387 */ /* 0x000fe20000100a00 */
[----:B------:R-:W-:-:S03]  /*1e830*/  IMAD.MOV.U32 R77, RZ, RZ, R11 ;  /* 0x000000ffff4d7224 */ /* 0x000fc600078e000b */
[----:B------:R-:W-:Y:S04]  /*1e840*/  STL.64 [R1+0x630], R92 ;  /* 0x0006305c01007387 */ /* 0x000fe80000100a00 */
[----:B------:R-:W-:Y:S04]  /*1e850*/  STL.64 [R1+0x638], R24 ;  /* 0x0006381801007387 */ /* 0x000fe80000100a00 */
[----:B------:R-:W-:Y:S04]  /*1e860*/  STL.64 [R1+0x640], R30 ;  /* 0x0006401e01007387 */ /* 0x000fe80000100a00 */
[----:B------:R-:W3:Y:S01]  /*1e870*/  LDL.LU R11, [R1+0x678] ;  /* 0x00067800010b7983 */ /* 0x000ee20000300800 */
[----:B--2---:R-:W-:-:S03]  /*1e880*/  IMAD.MOV.U32 R76, RZ, RZ, R0 ;  /* 0x000000ffff4c7224 */ /* 0x004fc600078e0000 */
[----:B------:R-:W2:Y:S01]  /*1e890*/  LDL.LU R0, [R1+0xee0] ;  /* 0x000ee00001007983 */ /* 0x000ea20000300800 */
[----:B------:R-:W-:-:S03]  /*1e8a0*/  IMAD.MOV.U32 R74, RZ, RZ, R5 ;  /* 0x000000ffff4a7224 */ /* 0x000fc600078e0005 */
[----:B------:R-:W2:Y:S01]  /*1e8b0*/  LDL.LU R5, [R1+0x680] ;  /* 0x0006800001057983 */ /* 0x000ea20000300800 */
[----:B------:R-:W-:Y:S02]  /*1e8c0*/  IMAD.MOV.U32 R75, RZ, RZ, R16 ;  /* 0x000000ffff4b7224 */ /* 0x000fe400078e0010 */
[----:B------:R-:W-:Y:S01]  /*1e8d0*/  IMAD.MOV.U32 R49, RZ, RZ, R15 ;  /* 0x000000ffff317224 */ /* 0x000fe200078e000f */
[----:B-1----:R-:W2:Y:S01]  /*1e8e0*/  LDL.LU R32, [R1+0x688] ;  /* 0x0006880001207983 */ /* 0x002ea20000300800 */
[----:B------:R-:W-:-:S03]  /*1e8f0*/  IMAD.MOV.U32 R48, RZ, RZ, R14 ;  /* 0x000000ffff307224 */ /* 0x000fc600078e000e */
[----:B------:R-:W2:Y:S01]  /*1e900*/  LDL.LU R29, [R1+0xee4] ;  /* 0x000ee400011d7983 */ /* 0x000ea20000300800 */
[----:B----4-:R-:W-:-:S03]  /*1e910*/  IMAD.MOV.U32 R17, RZ, RZ, R13 ;  /* 0x000000ffff117224 */ /* 0x010fc600078e000d */
[----:B------:R-:W4:Y:S01]  /*1e920*/  LDL R90, [R1+0x9d0] ;  /* 0x0009d000015a7983 */ /* 0x000f220000100800 */
[----:B---3--:R-:W-:-:S03]  /*1e930*/  IMAD.MOV.U32 R16, RZ, RZ, R12 ;  /* 0x000000ffff107224 */ /* 0x008fc600078e000c */
[----:B------:R-:W-:Y:S04]  /*1e940*/  STL.64 [R1+0x648], R76 ;  /* 0x0006484c01007387 */ /* 0x000fe80000100a00 */
[----:B------:R-:W-:Y:S04]  /*1e950*/  STL.64 [R1+0x650], R74 ;  /* 0x0006504a01007387 */ /* 0x000fe80000100a00 */
[----:B------:R-:W-:Y:S04]  /*1e960*/  STL.64 [R1+0x658], R48 ;  /* 0x0006583001007387 */ /* 0x000fe80000100a00 */
[----:B------:R-:W-:Y:S01]  /*1e970*/  STL.64 [R1+0x660], R16 ;  /* 0x0006601001007387 */ /* 0x000fe20000100a00 */
[----:B------:R-:W-:-:S03]  /*1e980*/  IMAD.MOV.U32 R15, RZ, RZ, R9 ;  /* 0x000000ffff0f7224 */ /* 0x000fc600078e0009 */
[----:B------:R-:W3:Y:S01]  /*1e990*/  LDL.LU R9, [R1+0x690] ;  /* 0x0006900001097983 */ /* 0x000ee20000300800 */
[----:B------:R-:W-:-:S03]  /*1e9a0*/  IMAD.MOV.U32 R14, RZ, RZ, R8 ;  /* 0x000000ffff0e7224 */ /* 0x000fc600078e0008 */
[----:B------:R-:W3:Y:S04]  /*1e9b0*/  LDL.LU R8, [R1+0xee8] ;  /* 0x000ee80001087983 */ /* 0x000ee80000300800 */
[----:B------:R-:W3:Y:S04]  /*1e9c0*/  LDL.LU R28, [R1+0x698] ;  /* 0x00069800011c7983 */ /* 0x000ee80000300800 */
[----:B------:R-:W3:Y:S04]  /*1e9d0*/  LDL.LU R21, [R1+0xeec] ;  /* 0x000eec0001157983 */ /* 0x000ee80000300800 */
[----:B------:R-:W3:Y:S04]  /*1e9e0*/  LDL.LU R20, [R1+0x6a0] ;  /* 0x0006a00001147983 */ /* 0x000ee80000300800 */
[----:B------:R-:W3:Y:S04]  /*1e9f0*/  LDL.LU R13, [R1+0xef0] ;  /* 0x000ef000010d7983 */ /* 0x000ee80000300800 */
[----:B------:R-:W3:Y:S01]  /*1ea00*/  LDL.LU R12, [R1+0xef4] ;  /* 0x000ef400010c7983 */ /* 0x000ee20000300800 */
[----:B------:R-:W-:-:S02]  /*1ea10*/  IMAD.MOV.U32 R72, RZ, RZ, R10 ;  /* 0x000000ffff487224 */ /* 0x000fc400078e000a */
[----:B------:R-:W-:Y:S02]  /*1ea20*/  IMAD.MOV.U32 R73, RZ, RZ, R11 ;  /* 0x000000ffff497224 */ /* 0x000fe400078e000b */
[----:B------:R-:W3:Y:S04]  /*1ea30*/  LDL.LU R11, [R1+0xef8] ;  /* 0x000ef800010b7983 */ /* 0x000ee80000300800 */
[----:B------:R-:W3:Y:S01]  /*1ea40*/  LDL.LU R10, [R1+0xefc] ;  /* 0x000efc00010a7983 */ /* 0x000ee20000300800 */
[----:B--2---:R-:W-:-:S03]  /*1ea50*/  IMAD.MOV.U32 R45, RZ, RZ, R5 ;  /* 0x000000ffff2d7224 */ /* 0x004fc600078e0005 */
[----:B------:R-:W2:Y:S01]  /*1ea60*/  LDL.LU R5, [R1+0xf00] ;  /* 0x000f000001057983 */ /* 0x000ea20000300800 */
[----:B------:R-:W-:Y:S01]  /*1ea70*/  ISETP.GT.AND P0, PT, R4, RZ, PT ;  /* 0x000000ff0400720c */ /* 0x000fe20003f04270 */
[----:B------:R-:W-:Y:S02]  /*1ea80*/  IMAD.MOV.U32 R89, RZ, RZ, R88 ;  /* 0x000000ffff597224 */ /* 0x000fe400078e0058 */
[----:B------:R-:W-:Y:S02]  /*1ea90*/  IMAD.MOV.U32 R44, RZ, RZ, R0 ;  /* 0x000000ffff2c7224 */ /* 0x000fe400078e0000 */
[----:B------:R-:W3:Y:S01]  /*1eaa0*/  LDL R0, [R1+0x9cc] ;  /* 0x0009cc0001007983 */ /* 0x000ee20000100800 */
[----:B--2---:R-:W-:-:S07]  /*1eab0*/  IMAD.MOV.U32 R88, RZ, RZ, R5 ;  /* 0x000000ffff587224 */ /* 0x004fce00078e0005 */
[----:B----4-:R-:W2:Y:S01]  /*1eac0*/  @P0 LDG.E.U16 R90, desc[UR16][R88.64] ;  /* 0x00000010585a0981 */ /* 0x010ea2000c1e1500 */
[----:B------:R-:W-:Y:S02]  /*1ead0*/  IMAD.MOV.U32 R62, RZ, RZ, R29 ;  /* 0x000000ffff3e7224 */ /* 0x000fe400078e001d */
[----:B------:R-:W-:Y:S01]  /*1eae0*/  IMAD.MOV.U32 R63, RZ, RZ, R32 ;  /* 0x000000ffff3f7224 */ /* 0x000fe200078e0020 */
[----:B------:R-:W-:Y:S01]  /*1eaf0*/  STL.64 [R1+0x668], R14 ;  /* 0x0006680e01007387 */ /* 0x000fe20000100a00 */
[----:B---3--:R-:W-:Y:S02]  /*1eb00*/  IMAD.MOV.U32 R42, RZ, RZ, R21 ;  /* 0x000000ffff2a7224 */ /* 0x008fe400078e0015 */
[----:B------:R-:W-:Y:S01]  /*1eb10*/  IMAD.MOV.U32 R43, RZ, RZ, R28 ;  /* 0x000000ffff2b7224 */ /* 0x000fe200078e001c */
[----:B------:R-:W-:Y:S01]  /*1eb20*/  STL.64 [R1+0x670], R6 ;  /* 0x0006700601007387 */ /* 0x000fe20000100a00 */
[----:B------:R-:W-:Y:S02]  /*1eb30*/  IMAD.MOV.U32 R50, RZ, RZ, R13 ;  /* 0x000000ffff327224 */ /* 0x000fe400078e000d */
[----:B------:R-:W-:Y:S01]  /*1eb40*/  IMAD.MOV.U32 R51, RZ, RZ, R20 ;  /* 0x000000ffff337224 */ /* 0x000fe200078e0014 */
[----:B------:R-:W-:Y:S04]  /*1eb50*/  STL.64 [R1+0x678], R72 ;  /* 0x0006784801007387 */ /* 0x000fe80000100a00 */
[----:B------:R-:W-:Y:S04]  /*1eb60*/  STL.64 [R1+0x680], R44 ;  /* 0x0006802c01007387 */ /* 0x000fe80000100a00 */
[----:B------:R-:W3:Y:S04]  /*1eb70*/  LDL R91, [R1+0x9c8] ;  /* 0x0009c800015b7983 */ /* 0x000ee80000100800 */
[----:B------:R-:W-:Y:S04]  /*1eb80*/  STL.64 [R1+0x688], R62 ;  /* 0x0006883e01007387 */ /* 0x000fe80000100a00 */
[----:B------:R-:W-:Y:S04]  /*1eb90*/  STL.64 [R1+0x690], R8 ;  /* 0x0006900801007387 */ /* 0x000fe80000100a00 */
[----:B------:R-:W-:Y:S04]  /*1eba0*/  STL.64 [R1+0x698], R42 ;  /* 0x0006982a01007387 */ /* 0x000fe80000100a00 */
[----:B------:R-:W-:Y:S04]  /*1ebb0*/  STL.64 [R1+0x6a0], R50 ;  /* 0x0006a03201007387 */ /* 0x000fe80000100a00 */
[----:B--2---:R0:W-:Y:S04]  /*1ebc0*/  @P0 STL [R1+0x9d0], R90 ;  /* 0x0009d05a01000387 */ /* 0x0041e80000100800 */
[----:B0-----:R-:W2:Y:S04]  /*1ebd0*/  LDL R90, [R1+0x9c4] ;  /* 0x0009c400015a7983 */ /* 0x001ea80000100800 */
[----:B------:R-:W-:Y:S04]  /*1ebe0*/  STL [R1+0x1004], R88 ;  /* 0x0010045801007387 */ /* 0x000fe80000100800 */
[----:B------:R0:W-:Y:S01]  /*1ebf0*/  STL [R1+0x1194], R88 ;  /* 0x0011945801007387 */ /* 0x0001e20000100800 */
[----:B------:R-:W-:-:S02]  /*1ec00*/  IMAD.MOV.U32 R87, RZ, RZ, R86 ;  /* 0x000000ffff577224 */ /* 0x000fc400078e0056 */
[----:B------:R-:W-:Y:S02]  /*1ec10*/  IMAD.MOV.U32 R86, RZ, RZ, R10 ;  /* 0x000000ffff567224 */ /* 0x000fe400078e000a */
[----:B------:R-:W-:Y:S01]  /*1ec20*/  IMAD.MOV.U32 R85, RZ, RZ, R84 ;  /* 0x000000ffff557224 */ /* 0x000fe200078e0054 */
[----:B0-----:R-:W4:Y:S04]  /*1ec30*/  LDL.LU R88, [R1+0x968] ;  /* 0x0009680001587983 */ /* 0x001f280000300800 */
[----:B------:R-:W-:Y:S04]  /*1ec40*/  STL [R1+0x1000], R89 ;  /* 0x0010005901007387 */ /* 0x000fe80000100800 */
[----:B------:R0:W-:Y:S01]  /*1ec50*/  STL [R1+0x1198], R89 ;  /* 0x0011985901007387 */ /* 0x0001e20000100800 */
[----:B------:R-:W-:-:S03]  /*1ec60*/  IMAD.MOV.U32 R84, RZ, RZ, R11 ;  /* 0x000000ffff547224 */ /* 0x000fc600078e000b */
[----:B------:R-:W4:Y:S01]  /*1ec70*/  @P0 LDG.E.U16 R0, desc[UR16][R86.64] ;  /* 0x0000001056000981 */ /* 0x000f22000c1e1500 */
[----:B------:R-:W-:-:S03]  /*1ec80*/  IMAD.MOV.U32 R83, RZ, RZ, R82 ;  /* 0x000000ffff537224 */ /* 0x000fc600078e0052 */
[----:B0-----:R-:W4:Y:S04]  /*1ec90*/  LDL.LU R89, [R1+0x96c] ;  /* 0x00096c0001597983 */ /* 0x001f280000300800 */
[----:B------:R-:W4:Y:S04]  /*1eca0*/  LDL R32, [R1+0x9c0] ;  /* 0x0009c00001207983 */ /* 0x000f280000100800 */
[----:B------:R-:W4:Y:S01]  /*1ecb0*/  LDL R33, [R1+0x9bc] ;  /* 0x0009bc0001217983 */ /* 0x000f220000100800 */
[----:B------:R-:W-:-:S03]  /*1ecc0*/  IMAD.MOV.U32 R82, RZ, RZ, R12 ;  /* 0x000000ffff527224 */ /* 0x000fc600078e000c */
[----:B------:R-:W4:Y:S04]  /*1ecd0*/  LDL R40, [R1+0x9b8] ;  /* 0x0009b80001287983 */ /* 0x000f280000100800 */
[----:B---3--:R-:W3:Y:S04]  /*1ece0*/  @P0 LDG.E.U16 R91, desc[UR16][R84.64] ;  /* 0x00000010545b0981 */ /* 0x008ee8000c1e1500 */
[----:B------:R-:W3:Y:S04]  /*1ecf0*/  LDL R41, [R1+0x9b4] ;  /* 0x0009b40001297983 */ /* 0x000ee80000100800 */
[----:B--2---:R-:W2:Y:S04]  /*1ed00*/  @P0 LDG.E.U16 R90, desc[UR16][R82.64] ;  /* 0x00000010525a0981 */ /* 0x004ea8000c1e1500 */
[----:B------:R-:W-:Y:S04]  /*1ed10*/  STL [R1+0x100c], R86 ;  /* 0x00100c5601007387 */ /* 0x000fe80000100800 */
[----:B------:R0:W-:Y:S04]  /*1ed20*/  STL [R1+0x119c], R86 ;  /* 0x00119c5601007387 */ /* 0x0001e80000100800 */
[----:B0-----:R-:W2:Y:S04]  /*1ed30*/  LDL.LU R86, [R1+0x970] ;  /* 0x0009700001567983 */ /* 0x001ea80000300800 */
[----:B------:R-:W-:Y:S04]  /*1ed40*/  STL [R1+0x1008], R87 ;  /* 0x0010085701007387 */ /* 0x000fe80000100800 */
[----:B------:R-:W-:Y:S04]  /*1ed50*/  STL [R1+0x11a0], R87 ;  /* 0x0011a05701007387 */ /* 0x000fe80000100800 */
[----:B------:R-:W2:Y:S04]  /*1ed60*/  LDL R12, [R1+0x9b0] ;  /* 0x0009b000010c7983 */ /* 0x000ea80000100800 */
[----:B------:R-:W2:Y:S04]  /*1ed70*/  LDL R13, [R1+0x9ac] ;  /* 0x0009ac00010d7983 */ /* 0x000ea80000100800 */
[----:B------:R-:W2:Y:S04]  /*1ed80*/  LDL R10, [R1+0x9a8] ;  /* 0x0009a800010a7983 */ /* 0x000ea80000100800 */
[----:B------:R-:W2:Y:S04]  /*1ed90*/  LDL R11, [R1+0x9a4] ;  /* 0x0009a400010b7983 */ /* 0x000ea80000100800 */
[----:B------:R-:W2:Y:S04]  /*1eda0*/  LDL R28, [R1+0x9a0] ;  /* 0x0009a000011c7983 */ /* 0x000ea80000100800 */
[----:B------:R-:W2:Y:S01]  /*1edb0*/  LDL R29, [R1+0x99c] ;  /* 0x00099c00011d7983 */ /* 0x000ea20000100800 */
[----:B------:R-:W-:-:S03]  /*1edc0*/  ISETP.GT.AND P5, PT, R4, 0x1, PT ;  /* 0x000000010400780c */ /* 0x000fc60003fa4270 */
[----:B------:R-:W2:Y:S04]  /*1edd0*/  LDL R70, [R1+0x998] ;  /* 0x0009980001467983 */ /* 0x000ea80000100800 */
[----:B------:R-:W2:Y:S04]  /*1ede0*/  LDL R71, [R1+0x994] ;  /* 0x0009940001477983 */ /* 0x000ea80000100800 */
[----:B------:R-:W2:Y:S04]  /*1edf0*/  LDL R20, [R1+0x990] ;  /* 0x0009900001147983 */ /* 0x000ea80000100800 */
[----:B------:R-:W2:Y:S04]  /*1ee00*/  LDL R21, [R1+0x98c] ;  /* 0x00098c0001157983 */ /* 0x000ea80000100800 */
[----:B------:R-:W2:Y:S04]  /*1ee10*/  LDL R68, [R1+0x984] ;  /* 0x0009840001447983 */ /* 0x000ea80000100800 */
[----:B----4-:R-:W4:Y:S04]  /*1ee20*/  @P5 LDG.E.U16 R32, desc[UR16][R50.64] ;  /* 0x0000001032205981 */ /* 0x010f28000c1e1500 */
[----:B------:R-:W4:Y:S04]  /*1ee30*/  LDL R69, [R1+0x988] ;  /* 0x0009880001457983 */ /* 0x000f280000100800 */
[----:B------:R-:W4:Y:S04]  /*1ee40*/  @P5 LDG.E.U16 R33, desc[UR16][R42.64] ;  /* 0x000000102a215981 */ /* 0x000f28000c1e1500 */
[----:B------:R-:W4:Y:S04]  /*1ee50*/  LDL R5, [R1+0x980] ;  /* 0x0009800001057983 */ /* 0x000f280000100800 */
[----:B------:R0:W-:Y:S04]  /*1ee60*/  @P0 STL [R1+0x9cc], R0 ;  /* 0x0009cc0001000387 */ /* 0x0001e80000100800 */
[----:B------:R-:W4:Y:S04]  /*1ee70*/  @P5 LDG.E.U16 R40, desc[UR16][R8.64] ;  /* 0x0000001008285981 */ /* 0x000f28000c1e1500 */
[----:B---3--:R-:W3:Y:S04]  /*1ee80*/  @P5 LDG.E.U16 R41, desc[UR16][R62.64] ;  /* 0x000000103e295981 */ /* 0x008ee8000c1e1500 */
[----:B0-----:R-:W3:Y:S04]  /*1ee90*/  LDL R0, [R1+0x97c] ;  /* 0x00097c0001007983 */ /* 0x001ee80000100800 */
[----:B------:R0:W-:Y:S04]  /*1eea0*/  @P0 STL [R1+0x9c8], R91 ;  /* 0x0009c85b01000387 */ /* 0x0001e80000100800 */
[----:B0-----:R-:W3:Y:S04]  /*1eeb0*/  LDL R91, [R1+0x978] ;  /* 0x00097800015b7983 */ /* 0x001ee80000100800 */
[----:B------:R-:W-:Y:S04]  /*1eec0*/  STL [R1+0x1014], R84 ;  /* 0x0010145401007387 */ /* 0x000fe80000100800 */
[----:B------:R-:W-:Y:S04]  /*1eed0*/  STL [R1+0x11a4], R84 ;  /* 0x0011a45401007387 */ /* 0x000fe80000100800 */
[----:B------:R-:W-:Y:S04]  /*1eee0*/  STL [R1+0x1010], R85 ;  /* 0x0010105501007387 */ /* 0x000fe80000100800 */
[----:B------:R-:W-:Y:S04]  /*1eef0*/  STL [R1+0x11a8], R85 ;  /* 0x0011a85501007387 */ /* 0x000fe80000100800 */
[----:B--2---:R0:W-:Y:S04]  /*1ef00*/  @P0 STL [R1+0x9c4], R90 ;  /* 0x0009c45a01000387 */ /* 0x0041e80000100800 */
[----:B0-----:R-:W2:Y:S01]  /*1ef10*/  LDL R90, [R1+0x974] ;  /* 0x00097400015a7983 */ /* 0x001ea20000100800 */
[----:B------:R-:W-:-:S02]  /*1ef20*/  ISETP.GT.AND P6, PT, R4, 0x2, PT ;  /* 0x000000020400780c */ /* 0x000fc40003fc4270 */
[C---:B------:R-:W-:Y:S02]  /*1ef30*/  ISETP.GT.AND P2, PT, R4.reuse, 0x3, PT ;  /* 0x000000030400780c */ /* 0x040fe40003f44270 */
[----:B------:R-:W-:-:S09]  /*1ef40*/  ISETP.GT.AND P4, PT, R4, 0x4, PT ;  /* 0x000000040400780c */ /* 0x000fd20003f84270 */
[----:B------:R-:W2:Y:S04]  /*1ef50*/  @P6 LDG.E.U16 R12, desc[UR16][R44.64] ;  /* 0x000000102c0c6981 */ /* 0x000ea8000c1e1500 */
[----:B------:R-:W2:Y:S04]  /*1ef60*/  @P6 LDG.E.U16 R13, desc[UR16][R72.64] ;  /* 0x00000010480d6981 */ /* 0x000ea8000c1e1500 */
[----:B------:R-:W2:Y:S04]  /*1ef70*/  @P6 LDG.E.U16 R10, desc[UR16][R6.64] ;  /* 0x00000010060a6981 */ /* 0x000ea8000c1e1500 */
[----:B------:R-:W2:Y:S04]  /*1ef80*/  @P6 LDG.E.U16 R11, desc[UR16][R14.64] ;  /* 0x000000100e0b6981 */ /* 0x000ea8000c1e1500 */
[----:B------:R-:W2:Y:S04]  /*1ef90*/  @P2 LDG.E.U16 R28, desc[UR16][R16.64] ;  /* 0x00000010101c2981 */ /* 0x000ea8000c1e1500 */
[----:B------:R-:W2:Y:S04]  /*1efa0*/  @P2 LDG.E.U16 R29, desc[UR16][R48.64] ;  /* 0x00000010301d2981 */ /* 0x000ea8000c1e1500 */
[----:B------:R-:W2:Y:S04]  /*1efb0*/  @P2 LDG.E.U16 R70, desc[UR16][R74.64] ;  /* 0x000000104a462981 */ /* 0x000ea8000c1e1500 */
[----:B------:R-:W2:Y:S01]  /*1efc0*/  @P2 LDG.E.U16 R71, desc[UR16][R76.64] ;  /* 0x000000104c472981 */ /* 0x000ea2000c1e1500 */
[----:B------:R-:W-:-:S03]  /*1efd0*/  ISETP.GT.AND P0, PT, R4, 0x5, PT ;  /* 0x000000050400780c */ /* 0x000fc60003f04270 */
[----:B------:R-:W2:Y:S04]  /*1efe0*/  @P4 LDG.E.U16 R20, desc[UR16][R30.64] ;  /* 0x000000101e144981 */ /* 0x000ea8000c1e1500 */
[----:B------:R-:W-:Y:S04]  /*1eff0*/  STL [R1+0x101c], R82 ;  /* 0x00101c5201007387 */ /* 0x000fe80000100800 */
[----:B------:R-:W2:Y:S04]  /*1f000*/  @P4 LDG.E.U16 R21, desc[UR16][R24.64] ;  /* 0x0000001018154981 */ /* 0x000ea8000c1e1500 */
[----:B------:R-:W-:Y:S04]  /*1f010*/  STL [R1+0x11ac], R82 ;  /* 0x0011ac5201007387 */ /* 0x000fe80000100800 */
[----:B------:R-:W-:Y:S04]  /*1f020*/  STL [R1+0x1018], R83 ;  /* 0x0010185301007387 */ /* 0x000fe80000100800 */
[----:B------:R-:W-:Y:S04]  /*1f030*/  STL [R1+0x11b0], R83 ;  /* 0x0011b05301007387 */ /* 0x000fe80000100800 */
[----:B------:R-:W2:Y:S04]  /*1f040*/  LDL.LU.64 R50, [R1+0x1a10] ;  /* 0x001a100001327983 */ /* 0x000ea80000300a00 */
[----:B------:R-:W2:Y:S04]  /*1f050*/  @P4 LDG.E.U16 R68, desc[UR16][R18.64] ;  /* 0x0000001012444981 */ /* 0x000ea8000c1e1500 */
[----:B----4-:R0:W-:Y:S04]  /*1f060*/  @P5 STL [R1+0x9c0], R32 ;  /* 0x0009c02001005387 */ /* 0x0101e80000100800 */
[----:B------:R-:W4:Y:S04]  /*1f070*/  @P4 LDG.E.U16 R69, desc[UR16][R92.64] ;  /* 0x000000105c454981 */ /* 0x000f28000c1e1500 */
[----:B------:R-:W4:Y:S04]  /*1f080*/  @P0 LDG.E.U16 R5, desc[UR16][R58.64] ;  /* 0x000000103a050981 */ /* 0x000f28000c1e1500 */
[----:B0-----:R-:W4:Y:S04]  /*1f090*/  LDL.LU R32, [R1+0x1a08] ;  /* 0x001a080001207983 */ /* 0x001f280000300800 */
[----:B------:R-:W4:Y:S04]  /*1f0a0*/  LDL.LU.64 R42, [R1+0x1a00] ;  /* 0x001a0000012a7983 */ /* 0x000f280000300a00 */
[----:B------:R0:W-:Y:S04]  /*1f0b0*/  @P5 STL [R1+0x9bc], R33 ;  /* 0x0009bc2101005387 */ /* 0x0001e80000100800 */
[----:B---3--:R-:W3:Y:S04]  /*1f0c0*/  @P0 LDG.E.U16 R91, desc[UR16][R2.64] ;  /* 0x00000010025b0981 */ /* 0x008ee8000c1e1500 */
[----:B------:R-:W3:Y:S04]  /*1f0d0*/  @P0 LDG.E.U16 R0, desc[UR16][R60.64] ;  /* 0x000000103c000981 */ /* 0x000ee8000c1e1500 */
[----:B0-----:R-:W3:Y:S04]  /*1f0e0*/  LDL.LU R33, [R1+0x19f8] ;  /* 0x0019f80001217983 */ /* 0x001ee80000300800 */
[----:B------:R-:W3:Y:S04]  /*1f0f0*/  LDL.LU.64 R8, [R1+0x19f0] ;  /* 0x0019f00001087983 */ /* 0x000ee80000300a00 */
[----:B------:R0:W-:Y:S04]  /*1f100*/  @P5 STL [R1+0x9b8], R40 ;  /* 0x0009b82801005387 */ /* 0x0001e80000100800 */
[----:B0-----:R-:W3:Y:S04]  /*1f110*/  LDL.LU R40, [R1+0x19e8] ;  /* 0x0019e80001287983 */ /* 0x001ee80000300800 */
[----:B------:R-:W3:Y:S04]  /*1f120*/  LDL.LU.64 R62, [R1+0x19e0] ;  /* 0x0019e000013e7983 */ /* 0x000ee80000300a00 */
[----:B------:R0:W-:Y:S01]  /*1f130*/  @P5 STL [R1+0x9b4], R41 ;  /* 0x0009b42901005387 */ /* 0x0001e20000100800 */
[----:B------:R-:W-:-:S03]  /*1f140*/  ISETP.GT.AND P5, PT, R4, 0x6, PT ;  /* 0x000000060400780c */ /* 0x000fc60003fa4270 */
[----:B0-----:R-:W3:Y:S10]  /*1f150*/  LDL.LU R41, [R1+0x19d8] ;  /* 0x0019d80001297983 */ /* 0x001ef40000300800 */
[----:B------:R-:W3:Y:S04]  /*1f160*/  @P5 LDG.E.U16 R86, desc[UR16][R54.64] ;  /* 0x0000001036565981 */ /* 0x000ee8000c1e1500 */
[----:B------:R-:W3:Y:S04]  /*1f170*/  @P5 LDG.E.U16 R89, desc[UR16][R66.64] ;  /* 0x0000001042595981 */ /* 0x000ee8000c1e1500 */
[----:B------:R-:W3:Y:S04]  /*1f180*/  @P5 LDG.E.U16 R88, desc[UR16][R38.64] ;  /* 0x0000001026585981 */ /* 0x000ee8000c1e1500 */
[----:B------:R-:W3:Y:S04]  /*1f190*/  LDL.LU.64 R44, [R1+0x19d0] ;  /* 0x0019d000012c7983 */ /* 0x000ee80000300a00 */
[----:B--2---:R-:W2:Y:S04]  /*1f1a0*/  @P0 LDG.E.U16 R90, desc[UR16][R78.64] ;  /* 0x000000104e5a0981 */ /* 0x004ea8000c1e1500 */
[----:B------:R0:W-:Y:S04]  /*1f1b0*/  @P6 STL [R1+0x9b0], R12 ;  /* 0x0009b00c01006387 */ /* 0x0001e80000100800 */
[----:B0-----:R-:W3:Y:S04]  /*1f1c0*/  LDL.LU R12, [R1+0x19c8] ;  /* 0x0019c800010c7983 */ /* 0x001ee80000300800 */
[----:B------:R-:W3:Y:S04]  /*1f1d0*/  LDL.LU.64 R72, [R1+0x19c0] ;  /* 0x0019c00001487983 */ /* 0x000ee80000300a00 */
        /* <DEDUP_REMOVED lines=27> */
[----:B------:R-:W3:Y:S04]  /*1f390*/  LDL.LU.64 R18, [R1+0x1928] ;  /* 0x0019280001127983 */ /* 0x000ee80000300a00 */
[----:B------:R0:W-:Y:S04]  /*1f3a0*/  @P4 STL [R1+0x984], R68 ;  /* 0x0009844401004387 */ /* 0x0001e80000100800 */
[----:B0-----:R-:W3:Y:S04]  /*1f3b0*/  LDL R68, [R1+0xcbc] ;  /* 0x000cbc0001447983 */ /* 0x001ee80000100800 */
[----:B----4-:R-:W-:Y:S04]  /*1f3c0*/  @P4 STL [R1+0x988], R69 ;  /* 0x0009884501004387 */ /* 0x010fe80000100800 */
[----:B------:R-:W4:Y:S04]  /*1f3d0*/  LDL.LU.64 R58, [R1+0x1920] ;  /* 0x00192000013a7983 */ /* 0x000f280000300a00 */
[----:B------:R-:W4:Y:S04]  /*1f3e0*/  LDL.LU R60, [R1+0x191c] ;  /* 0x00191c00013c7983 */ /* 0x000f280000300800 */
[----:B------:R-:W4:Y:S04]  /*1f3f0*/  LDL.LU R3, [R1+0x1918] ;  /* 0x0019180001037983 */ /* 0x000f280000300800 */
[----:B------:R0:W-:Y:S04]  /*1f400*/  @P0 STL [R1+0x980], R5 ;  /* 0x0009800501000387 */ /* 0x0001e80000100800 */
[----:B------:R-:W4:Y:S04]  /*1f410*/  LDL R61, [R1+0xcb4] ;  /* 0x000cb400013d7983 */ /* 0x000f280000100800 */
[----:B------:R-:W4:Y:S04]  /*1f420*/  LDL R79, [R1+0xcb0] ;  /* 0x000cb000014f7983 */ /* 0x000f280000100800 */
[----:B0-----:R-:W4:Y:S04]  /*1f430*/  LDL R5, [R1+0xcb8] ;  /* 0x000cb80001057983 */ /* 0x001f280000100800 */
[----:B--2---:R-:W-:Y:S04]  /*1f440*/  @P0 STL [R1+0x974], R90 ;  /* 0x0009745a01000387 */ /* 0x004fe80000100800 */
[----:B---3--:R-:W-:Y:S04]  /*1f450*/  @P0 STL [R1+0x978], R91 ;  /* 0x0009785b01000387 */ /* 0x008fe80000100800 */
[----:B------:R0:W-:Y:S04]  /*1f460*/  @P0 STL [R1+0x97c], R0 ;  /* 0x00097c0001000387 */ /* 0x0001e80000100800 */
[----:B------:R-:W2:Y:S04]  /*1f470*/  LDL R54, [R1+0x960] ;  /* 0x0009600001367983 */ /* 0x000ea80000100800 */
[----:B------:R-:W3:Y:S04]  /*1f480*/  LDL R78, [R1+0x95c] ;  /* 0x00095c00014e7983 */ /* 0x000ee80000100800 */
[----:B------:R-:W-:Y:S04]  /*1f490*/  STL [R1+0x11b4], R86 ;  /* 0x0011b45601007387 */ /* 0x000fe80000100800 */
[----:B------:R-:W3:Y:S04]  /*1f4a0*/  LDL R55, [R1+0x958] ;  /* 0x0009580001377983 */ /* 0x000ee80000100800 */
[----:B------:R-:W3:Y:S04]  /*1f4b0*/  LDL R2, [R1+0x954] ;  /* 0x0009540001027983 */ /* 0x000ee80000100800 */
[----:B------:R-:W-:Y:S04]  /*1f4c0*/  STL [R1+0x11b8], R89 ;  /* 0x0011b85901007387 */ /* 0x000fe80000100800 */
[----:B------:R-:W3:Y:S04]  /*1f4d0*/  LDL R38, [R1+0x950] ;  /* 0x0009500001267983 */ /* 0x000ee80000100800 */
[----:B------:R-:W3:Y:S04]  /*1f4e0*/  LDL R39, [R1+0x94c] ;  /* 0x00094c0001277983 */ /* 0x000ee80000100800 */
[----:B0-----:R-:W3:Y:S04]  /*1f4f0*/  LDL R0, [R1+0x948] ;  /* 0x0009480001007983 */ /* 0x001ee80000100800 */
[----:B------:R-:W3:Y:S04]  /*1f500*/  LDL R91, [R1+0x944] ;  /* 0x00094400015b7983 */ /* 0x000ee80000100800 */
[----:B------:R-:W-:Y:S04]  /*1f510*/  STL [R1+0x11bc], R88 ;  /* 0x0011bc5801007387 */ /* 0x000fe80000100800 */
[----:B------:R-:W3:Y:S01]  /*1f520*/  LDL R90, [R1+0x940] ;  /* 0x00094000015a7983 */ /* 0x000ee20000100800 */
[----:B------:R-:W-:-:S02]  /*1f530*/  ISETP.GT.AND P6, PT, R4, 0x7, PT ;  /* 0x000000070400780c */ /* 0x000fc40003fc4270 */
[C---:B------:R-:W-:Y:S01]  /*1f540*/  ISETP.GT.AND P2, PT, R4.reuse, 0x8, PT ;  /* 0x000000080400780c */ /* 0x040fe20003f44270 */
[----:B------:R-:W3:Y:S01]  /*1f550*/  LDL R66, [R1+0x93c] ;  /* 0x00093c0001427983 */ /* 0x000ee20000100800 */
[C---:B------:R-:W-:Y:S02]  /*1f560*/  ISETP.GT.AND P4, PT, R4.reuse, 0x9, PT ;  /* 0x000000090400780c */ /* 0x040fe40003f84270 */
[C---:B------:R-:W-:Y:S01]  /*1f570*/  ISETP.GT.AND P0, PT, R4.reuse, 0xa, PT ;  /* 0x0000000a0400780c */ /* 0x040fe20003f04270 */
[----:B------:R-:W3:Y:S06]  /*1f580*/  LDL R67, [R1+0x938] ;  /* 0x0009380001437983 */ /* 0x000eec0000100800 */
[----:B------:R-:W3:Y:S04]  /*1f590*/  @P6 LDG.E.U16 R68, desc[UR16][R22.64] ;  /* 0x0000001016446981 */ /* 0x000ee8000c1e1500 */
[----:B----4-:R-:W4:Y:S04]  /*1f5a0*/  @P5 LDG.E.U16 R3, desc[UR16][R26.64] ;  /* 0x000000101a035981 */ /* 0x010f28000c1e1500 */
[----:B------:R-:W4:Y:S04]  /*1f5b0*/  @P6 LDG.E.U16 R61, desc[UR16][R56.64] ;  /* 0x00000010383d6981 */ /* 0x000f28000c1e1500 */
[----:B------:R-:W4:Y:S04]  /*1f5c0*/  @P6 LDG.E.U16 R79, desc[UR16][R36.64] ;  /* 0x00000010244f6981 */ /* 0x000f28000c1e1500 */
[----:B------:R-:W4:Y:S04]  /*1f5d0*/  @P6 LDG.E.U16 R5, desc[UR16][R34.64] ;  /* 0x0000001022056981 */ /* 0x000f28000c1e1500 */
[----:B------:R-:W4:Y:S04]  /*1f5e0*/  LDL R26, [R1+0x934] ;  /* 0x00093400011a7983 */ /* 0x000f280000100800 */
[----:B--2---:R-:W2:Y:S04]  /*1f5f0*/  @P2 LDG.E.U16 R54, desc[UR16][R46.64] ;  /* 0x000000102e362981 */ /* 0x004ea8000c1e1500 */
[----:B---3--:R-:W3:Y:S04]  /*1f600*/  @P2 LDG.E.U16 R78, desc[UR16][R80.64] ;  /* 0x00000010504e2981 */ /* 0x008ee8000c1e1500 */
[----:B------:R-:W3:Y:S04]  /*1f610*/  @P2 LDG.E.U16 R55, desc[UR16][R64.64] ;  /* 0x0000001040372981 */ /* 0x000ee8000c1e1500 */
        /* <DEDUP_REMOVED lines=8> */
[----:B----4-:R-:W-:Y:S04]  /*1f6a0*/  STL [R1+0x11c0], R3 ;  /* 0x0011c00301007387 */ /* 0x010fe80000100800 */
[----:B------:R-:W4:Y:S04]  /*1f6b0*/  LDL R27, [R1+0x930] ;  /* 0x00093000011b7983 */ /* 0x000f280000100800 */
[----:B------:R-:W4:Y:S04]  /*1f6c0*/  LDL R22, [R1+0x92c] ;  /* 0x00092c0001167983 */ /* 0x000f280000100800 */
[----:B------:R-:W4:Y:S04]  /*1f6d0*/  LDL R23, [R1+0x928] ;  /* 0x0009280001177983 */ /* 0x000f280000100800 */
[----:B------:R-:W4:Y:S04]  /*1f6e0*/  LDL R69, [R1+0x924] ;  /* 0x0009240001457983 */ /* 0x000f280000100800 */
[----:B------:R-:W4:Y:S04]  /*1f6f0*/  LDL.LU.64 R34, [R1+0x1910] ;  /* 0x0019100001227983 */ /* 0x000f280000300a00 */
[----:B------:R0:W-:Y:S01]  /*1f700*/  @P6 STL [R1+0xcbc], R68 ;  /* 0x000cbc4401006387 */ /* 0x0001e20000100800 */
[----:B------:R-:W-:-:S03]  /*1f710*/  ISETP.GT.AND P5, PT, R4, 0xb, PT ;  /* 0x0000000b0400780c */ /* 0x000fc60003fa4270 */
[----:B------:R-:W4:Y:S04]  /*1f720*/  @P0 LDG.E.U16 R26, desc[UR16][R72.64] ;  /* 0x00000010481a0981 */ /* 0x000f28000c1e1500 */
[----:B0-----:R-:W4:Y:S04]  /*1f730*/  LDL R68, [R1+0x920] ;  /* 0x0009200001447983 */ /* 0x001f280000100800 */
[----:B------:R0:W-:Y:S04]  /*1f740*/  @P6 STL [R1+0xcb8], R5 ;  /* 0x000cb80501006387 */ /* 0x0001e80000100800 */
[----:B0-----:R-:W4:Y:S04]  /*1f750*/  LDL R5, [R1+0x91c] ;  /* 0x00091c0001057983 */ /* 0x001f280000100800 */
[----:B------:R-:W4:Y:S04]  /*1f760*/  LDL.LU.64 R56, [R1+0x1908] ;  /* 0x0019080001387983 */ /* 0x000f280000300a00 */
[----:B------:R0:W-:Y:S04]  /*1f770*/  @P6 STL [R1+0xcb4], R61 ;  /* 0x000cb43d01006387 */ /* 0x0001e80000100800 */
[----:B0-----:R-:W4:Y:S04]  /*1f780*/  LDL.LU R61, [R1+0x1900] ;  /* 0x00190000013d7983 */ /* 0x001f280000300800 */
[----:B------:R-:W4:Y:S04]  /*1f790*/  LDL.LU.64 R36, [R1+0x18f8] ;  /* 0x0018f80001247983 */ /* 0x000f280000300a00 */
[----:B------:R0:W-:Y:S04]  /*1f7a0*/  @P6 STL [R1+0xcb0], R79 ;  /* 0x000cb04f01006387 */ /* 0x0001e80000100800 */
[----:B0-----:R-:W4:Y:S04]  /*1f7b0*/  LDL R79, [R1+0x918] ;  /* 0x00091800014f7983 */ /* 0x001f280000100800 */
[----:B------:R-:W4:Y:S04]  /*1f7c0*/  LDL.LU.64 R46, [R1+0x18f0] ;  /* 0x0018f000012e7983 */ /* 0x000f280000300a00 */
[----:B--2---:R0:W-:Y:S04]  /*1f7d0*/  @P2 STL [R1+0x960], R54 ;  /* 0x0009603601002387 */ /* 0x0041e80000100800 */
[----:B0-----:R-:W2:Y:S04]  /*1f7e0*/  LDL.LU R54, [R1+0x18e8] ;  /* 0x0018e80001367983 */ /* 0x001ea80000300800 */
[----:B------:R-:W2:Y:S04]  /*1f7f0*/  LDL.LU.64 R80, [R1+0x18e0] ;  /* 0x0018e00001507983 */ /* 0x000ea80000300a00 */
[----:B---3--:R0:W-:Y:S04]  /*1f800*/  @P2 STL [R1+0x95c], R78 ;  /* 0x00095c4e01002387 */ /* 0x0081e80000100800 */
[----:B0-----:R-:W3:Y:S04]  /*1f810*/  LDL R78, [R1+0x914] ;  /* 0x00091400014e7983 */ /* 0x001ee80000100800 */
[----:B------:R-:W2:Y:S04]  /*1f820*/  LDL.LU.64 R64, [R1+0x18d8] ;  /* 0x0018d80001407983 */ /* 0x000ea80000300a00 */
[----:B------:R0:W-:Y:S04]  /*1f830*/  @P2 STL [R1+0x958], R55 ;  /* 0x0009583701002387 */ /* 0x0001e80000100800 */
[----:B0-----:R-:W2:Y:S04]  /*1f840*/  LDL.LU R55, [R1+0x18d0] ;  /* 0x0018d00001377983 */ /* 0x001ea80000300800 */
[----:B------:R-:W2:Y:S04]  /*1f850*/  LDL.LU.64 R52, [R1+0x18c8] ;  /* 0x0018c80001347983 */ /* 0x000ea80000300a00 */
[----:B------:R0:W-:Y:S04]  /*1f860*/  @P2 STL [R1+0x954], R2 ;  /* 0x0009540201002387 */ /* 0x0001e80000100800 */
[----:B0-----:R-:W2:Y:S04]  /*1f870*/  LDL R2, [R1+0x910] ;  /* 0x0009100001027983 */ /* 0x001ea80000100800 */
[----:B------:R-:W2:Y:S04]  /*1f880*/  LDL.LU.64 R50, [R1+0x18c0] ;  /* 0x0018c00001327983 */ /* 0x000ea80000300a00 */
[----:B------:R0:W-:Y:S04]  /*1f890*/  @P4 STL [R1+0x950], R38 ;  /* 0x0009502601004387 */ /* 0x0001e80000100800 */
[----:B0-----:R-:W2:Y:S04]  /*1f8a0*/  LDL.LU R38, [R1+0x18b8] ;  /* 0x0018b80001267983 */ /* 0x001ea80000300800 */
[----:B------:R-:W2:Y:S04]  /*1f8b0*/  LDL.LU.64 R42, [R1+0x18b0] ;  /* 0x0018b000012a7983 */ /* 0x000ea80000300a00 */
[----:B------:R0:W-:Y:S04]  /*1f8c0*/  @P4 STL [R1+0x94c], R39 ;  /* 0x00094c2701004387 */ /* 0x0001e80000100800 */
[----:B0-----:R-:W2:Y:S04]  /*1f8d0*/  LDL.LU R39, [R1+0x18a8] ;  /* 0x0018a80001277983 */ /* 0x001ea80000300800 */
[----:B------:R-:W2:Y:S04]  /*1f8e0*/  LDL.LU.64 R32, [R1+0x18a0] ;  /* 0x0018a00001207983 */ /* 0x000ea80000300a00 */
[----:B------:R-:W2:Y:S04]  /*1f8f0*/  LDL.LU.64 R8, [R1+0x1898] ;  /* 0x0018980001087983 */ /* 0x000ea80000300a00 */
[----:B------:R0:W-:Y:S04]  /*1f900*/  @P4 STL [R1+0x948], R0 ;  /* 0x0009480001004387 */ /* 0x0001e80000100800 */
[----:B0-----:R-:W2:Y:S04]  /*1f910*/  LDL R0, [R1+0x90c] ;  /* 0x00090c0001007983 */ /* 0x001ea80000100800 */
[----:B------:R0:W-:Y:S04]  /*1f920*/  @P4 STL [R1+0x944], R91 ;  /* 0x0009445b01004387 */ /* 0x0001e80000100800 */
[----:B------:R-:W2:Y:S04]  /*1f930*/  LDL.LU.64 R62, [R1+0x1890] ;  /* 0x00189000013e7983 */ /* 0x000ea80000300a00 */
[----:B0-----:R-:W2:Y:S04]  /*1f940*/  LDL R91, [R1+0x908] ;  /* 0x00090800015b7983 */ /* 0x001ea80000100800 */
[----:B------:R0:W-:Y:S04]  /*1f950*/  @P0 STL [R1+0x940], R90 ;  /* 0x0009405a01000387 */ /* 0x0001e80000100800 */
[----:B0-----:R-:W2:Y:S01]  /*1f960*/  LDL R90, [R1+0x904] ;  /* 0x00090400015a7983 */ /* 0x001ea20000100800 */
[----:B------:R-:W-:-:S02]  /*1f970*/  ISETP.GT.AND P6, PT, R4, 0xc, PT ;  /* 0x0000000c0400780c */ /* 0x000fc40003fc4270 */
[C---:B------:R-:W-:Y:S01]  /*1f980*/  ISETP.GT.AND P2, PT, R4.reuse, 0xd, PT ;  /* 0x0000000d0400780c */ /* 0x040fe20003f44270 */
[----:B------:R-:W2:Y:S04]  /*1f990*/  LDL.LU.64 R40, [R1+0x1888] ;  /* 0x0018880001287983 */ /* 0x000ea80000300a00 */
[----:B----4-:R-:W4:Y:S04]  /*1f9a0*/  @P5 LDG.E.U16 R27, desc[UR16][R12.64] ;  /* 0x000000100c1b5981 */ /* 0x010f28000c1e1500 */
[----:B------:R-:W4:Y:S04]  /*1f9b0*/  @P5 LDG.E.U16 R22, desc[UR16][R6.64] ;  /* 0x0000001006165981 */ /* 0x000f28000c1e1500 */
[----:B------:R-:W4:Y:S04]  /*1f9c0*/  @P5 LDG.E.U16 R23, desc[UR16][R14.64] ;  /* 0x000000100e175981 */ /* 0x000f28000c1e1500 */
[----:B------:R-:W4:Y:S04]  /*1f9d0*/  @P5 LDG.E.U16 R69, desc[UR16][R10.64] ;  /* 0x000000100a455981 */ /* 0x000f28000c1e1500 */
[----:B------:R-:W4:Y:S04]  /*1f9e0*/  @P6 LDG.E.U16 R68, desc[UR16][R16.64] ;  /* 0x0000001010446981 */ /* 0x000f28000c1e1500 */
[----:B------:R-:W4:Y:S04]  /*1f9f0*/  @P6 LDG.E.U16 R5, desc[UR16][R48.64] ;  /* 0x0000001030056981 */ /* 0x000f28000c1e1500 */
[----:B------:R-:W4:Y:S04]  /*1fa00*/  @P6 LDG.E.U16 R79, desc[UR16][R28.64] ;  /* 0x000000101c4f6981 */ /* 0x000f28000c1e1500 */
[----:B---3--:R-:W3:Y:S04]  /*1fa10*/  @P6 LDG.E.U16 R78, desc[UR16][R74.64] ;  /* 0x000000104a4e6981 */ /* 0x008ee8000c1e1500 */
[----:B--2---:R-:W2:Y:S04]  /*1fa20*/  @P2 LDG.E.U16 R2, desc[UR16][R76.64] ;  /* 0x000000104c022981 */ /* 0x004ea8000c1e1500 */
[----:B------:R-:W2:Y:S04]  /*1fa30*/  @P2 LDG.E.U16 R0, desc[UR16][R70.64] ;  /* 0x0000001046002981 */ /* 0x000ea8000c1e1500 */
[----:B------:R-:W2:Y:S04]  /*1fa40*/  @P2 LDG.E.U16 R91, desc[UR16][R30.64] ;  /* 0x000000101e5b2981 */ /* 0x000ea8000c1e1500 */
[----:B------:R-:W2:Y:S04]  /*1fa50*/  @P2 LDG.E.U16 R90, desc[UR16][R24.64] ;  /* 0x00000010185a2981 */ /* 0x000ea8000c1e1500 */
[----:B------:R0:W-:Y:S04]  /*1fa60*/  @P0 STL [R1+0x93c], R66 ;  /* 0x00093c4201000387 */ /* 0x0001e80000100800 */
[----:B0-----:R-:W2:Y:S04]  /*1fa70*/  LDL.LU R66, [R1+0x1880] ;  /* 0x0018800001427983 */ /* 0x001ea80000300800 */
[----:B------:R-:W2:Y:S04]  /*1fa80*/  LDL.LU.64 R44, [R1+0x1878] ;  /* 0x00187800012c7983 */ /* 0x000ea80000300a00 */
[----:B------:R0:W-:Y:S04]  /*1fa90*/  @P0 STL [R1+0x938], R67 ;  /* 0x0009384301000387 */ /* 0x0001e80000100800 */
[----:B0-----:R-:W2:Y:S04]  /*1faa0*/  LDL.LU R67, [R1+0x1870] ;  /* 0x0018700001437983 */ /* 0x001ea80000300800 */
[----:B------:R-:W2:Y:S04]  /*1fab0*/  LDL.LU.64 R72, [R1+0x1868] ;  /* 0x0018680001487983 */ /* 0x000ea80000300a00 */
[----:B------:R0:W-:Y:S04]  /*1fac0*/  @P0 STL [R1+0x934], R26 ;  /* 0x0009341a01000387 */ /* 0x0001e80000100800 */
[----:B0-----:R-:W2:Y:S04]  /*1fad0*/  LDL.LU R26, [R1+0x1860] ;  /* 0x00186000011a7983 */ /* 0x001ea80000300800 */
[----:B------:R-:W2:Y:S04]  /*1fae0*/  LDL.LU.64 R12, [R1+0x1858] ;  /* 0x00185800010c7983 */ /* 0x000ea80000300a00 */
[----:B----4-:R0:W-:Y:S04]  /*1faf0*/  @P5 STL [R1+0x930], R27 ;  /* 0x0009301b01005387 */ /* 0x0101e80000100800 */
[----:B0-----:R-:W4:Y:S04]  /*1fb00*/  LDL.LU R27, [R1+0x1850] ;  /* 0x00185000011b7983 */ /* 0x001f280000300800 */
[----:B------:R-:W4:Y:S04]  /*1fb10*/  LDL.LU.64 R6, [R1+0x1848] ;  /* 0x0018480001067983 */ /* 0x000f280000300a00 */
[----:B------:R0:W-:Y:S04]  /*1fb20*/  @P5 STL [R1+0x92c], R22 ;  /* 0x00092c1601005387 */ /* 0x0001e80000100800 */
[----:B0-----:R-:W4:Y:S04]  /*1fb30*/  LDL.LU R22, [R1+0x1840] ;  /* 0x0018400001167983 */ /* 0x001f280000300800 */
[----:B------:R-:W4:Y:S04]  /*1fb40*/  LDL.LU.64 R14, [R1+0x1838] ;  /* 0x00183800010e7983 */ /* 0x000f280000300a00 */
[----:B------:R0:W-:Y:S04]  /*1fb50*/  @P5 STL [R1+0x928], R23 ;  /* 0x0009281701005387 */ /* 0x0001e80000100800 */
[----:B0-----:R-:W4:Y:S04]  /*1fb60*/  LDL.LU R23, [R1+0x1830] ;  /* 0x0018300001177983 */ /* 0x001f280000300800 */
[----:B------:R-:W4:Y:S04]  /*1fb70*/  LDL.LU.64 R10, [R1+0x1828] ;  /* 0x00182800010a7983 */ /* 0x000f280000300a00 */
[----:B------:R-:W-:Y:S04]  /*1fb80*/  @P5 STL [R1+0x924], R69 ;  /* 0x0009244501005387 */ /* 0x000fe80000100800 */
[----:B------:R-:W4:Y:S04]  /*1fb90*/  LDL.LU.64 R16, [R1+0x1820] ;  /* 0x0018200001107983 */ /* 0x000f280000300a00 */
[----:B------:R-:W4:Y:S04]  /*1fba0*/  LDL R48, [R1+0xcac] ;  /* 0x000cac0001307983 */ /* 0x000f280000100800 */
[----:B------:R-:W4:Y:S04]  /*1fbb0*/  LDL R49, [R1+0xca8] ;  /* 0x000ca80001317983 */ /* 0x000f280000100800 */
[----:B------:R0:W-:Y:S04]  /*1fbc0*/  @P6 STL [R1+0x920], R68 ;  /* 0x0009204401006387 */ /* 0x0001e80000100800 */
[----:B0-----:R-:W4:Y:S04]  /*1fbd0*/  LDL R68, [R1+0xca4] ;  /* 0x000ca40001447983 */ /* 0x001f280000100800 */
[----:B------:R-:W4:Y:S04]  /*1fbe0*/  LDL.LU.64 R28, [R1+0x1818] ;  /* 0x00181800011c7983 */ /* 0x000f280000300a00 */
[----:B------:R-:W4:Y:S04]  /*1fbf0*/  LDL R69, [R1+0x8f8] ;  /* 0x0008f80001457983 */ /* 0x000f280000100800 */
[----:B------:R0:W-:Y:S04]  /*1fc00*/  @P6 STL [R1+0x918], R79 ;  /* 0x0009184f01006387 */ /* 0x0001e80000100800 */
[----:B------:R-:W4:Y:S04]  /*1fc10*/  LDL R75, [R1+0x8f0] ;  /* 0x0008f000014b7983 */ /* 0x000f280000100800 */
[----:B0-----:R-:W4:Y:S04]  /*1fc20*/  LDL R79, [R1+0x8f4] ;  /* 0x0008f400014f7983 */ /* 0x001f280000100800 */
[----:B---3--:R0:W-:Y:S04]  /*1fc30*/  @P6 STL [R1+0x914], R78 ;  /* 0x0009144e01006387 */ /* 0x0081e80000100800 */
[----:B0-----:R-:W3:Y:S04]  /*1fc40*/  LDL R78, [R1+0x8ec] ;  /* 0x0008ec00014e7983 */ /* 0x001ee80000100800 */
[----:B------:R0:W-:Y:S04]  /*1fc50*/  @P6 STL [R1+0x91c], R5 ;  /* 0x00091c0501006387 */ /* 0x0001e80000100800 */
[----:B------:R-:W3:Y:S04]  /*1fc60*/  LDL R74, [R1+0x8e8] ;  /* 0x0008e800014a7983 */ /* 0x000ee80000100800 */
[----:B------:R-:W3:Y:S04]  /*1fc70*/  LDL R77, [R1+0x8e4] ;  /* 0x0008e400014d7983 */ /* 0x000ee80000100800 */
[----:B------:R-:W3:Y:S04]  /*1fc80*/  LDL R76, [R1+0x8e0] ;  /* 0x0008e000014c7983 */ /* 0x000ee80000100800 */
[----:B0-----:R-:W3:Y:S04]  /*1fc90*/  LDL R5, [R1+0x8dc] ;  /* 0x0008dc0001057983 */ /* 0x001ee80000100800 */
[----:B------:R-:W3:Y:S04]  /*1fca0*/  LDL.LU.64 R70, [R1+0x1810] ;  /* 0x0018100001467983 */ /* 0x000ee80000300a00 */
[----:B--2---:R0:W-:Y:S04]  /*1fcb0*/  @P2 STL [R1+0x910], R2 ;  /* 0x0009100201002387 */ /* 0x0041e80000100800 */
[----:B0-----:R-:W2:Y:S04]  /*1fcc0*/  LDL R2, [R1+0x8d8] ;  /* 0x0008d80001027983 */ /* 0x001ea80000100800 */
[----:B------:R0:W-:Y:S04]  /*1fcd0*/  @P2 STL [R1+0x90c], R0 ;  /* 0x00090c0001002387 */ /* 0x0001e80000100800 */
[----:B0-----:R-:W2:Y:S04]  /*1fce0*/  LDL R0, [R1+0x8d4] ;  /* 0x0008d40001007983 */ /* 0x001ea80000100800 */
[----:B------:R-:W2:Y:S04]  /*1fcf0*/  LDL.LU.64 R30, [R1+0x1808] ;  /* 0x00180800011e7983 */ /* 0x000ea80000300a00 */
[----:B------:R0:W-:Y:S04]  /*1fd00*/  @P2 STL [R1+0x908], R91 ;  /* 0x0009085b01002387 */ /* 0x0001e80000100800 */
[----:B0-----:R-:W2:Y:S04]  /*1fd10*/  LDL.LU R91, [R1+0x1800] ;  /* 0x00180000015b7983 */ /* 0x001ea80000300800 */
[----:B------:R-:W3:Y:S04]  /*1fd20*/  LDL.LU.64 R24, [R1+0x17f8] ;  /* 0x0017f80001187983 */ /* 0x000ee80000300a00 */
[----:B------:R0:W-:Y:S04]  /*1fd30*/  @P2 STL [R1+0x904], R90 ;  /* 0x0009045a01002387 */ /* 0x0001e80000100800 */
[----:B0-----:R-:W3:Y:S01]  /*1fd40*/  LDL.LU R90, [R1+0x17f0] ;  /* 0x0017f000015a7983 */ /* 0x001ee20000300800 */
[----:B------:R-:W-:-:S13]  /*1fd50*/  ISETP.GT.AND P4, PT, R4, 0xe, PT ;  /* 0x0000000e0400780c */ /* 0x000fda0003f84270 */
[----:B--2---:R-:W2:Y:S04]  /*1fd60*/  @P4 LDG.E.U16 R91, desc[UR16][R92.64] ;  /* 0x000000105c5b4981 */ /* 0x004ea8000c1e1500 */
[----:B---3--:R-:W3:Y:S04]  /*1fd70*/  @P4 LDG.E.U16 R90, desc[UR16][R20.64] ;  /* 0x00000010145a4981 */ /* 0x008ee8000c1e1500 */
[----:B------:R-:W2:Y:S04]  /*1fd80*/  LDL.LU.64 R20, [R1+0x17e8] ;  /* 0x0017e80001147983 */ /* 0x000ea80000300a00 */
[----:B---3--:R-:W-:Y:S04]  /*1fd90*/  STL [R1+0x11c4], R90 ;  /* 0x0011c45a01007387 */ /* 0x008fe80000100800 */
[----:B------:R-:W3:Y:S04]  /*1fda0*/  LDL.LU.64 R92, [R1+0x17e0] ;  /* 0x0017e000015c7983 */ /* 0x000ee80000300a00 */
[----:B---3--:R-:W3:Y:S04]  /*1fdb0*/  @P4 LDG.E.U16 R92, desc[UR16][R18.64] ;  /* 0x00000010125c4981 */ /* 0x008ee8000c1e1500 */
[----:B------:R-:W3:Y:S04]  /*1fdc0*/  @P4 LDG.E.U16 R93, desc[UR16][R58.64] ;  /* 0x000000103a5d4981 */ /* 0x000ee8000c1e1500 */
[----:B--2---:R-:W-:Y:S04]  /*1fdd0*/  STL [R1+0x11c8], R91 ;  /* 0x0011c85b01007387 */ /* 0x004fe80000100800 */
[----:B------:R-:W2:Y:S01]  /*1fde0*/  LDL.LU.64 R18, [R1+0x17d8] ;  /* 0x0017d80001127983 */ /* 0x000ea20000300a00 */
[----:B------:R-:W-:-:S02]  /*1fdf0*/  ISETP.GT.AND P0, PT, R4, 0xf, PT ;  /* 0x0000000f0400780c */ /* 0x000fc40003f04270 */
[----:B------:R-:W-:-:S11]  /*1fe00*/  ISETP.GT.AND P5, PT, R4, 0x10, PT ;  /* 0x000000100400780c */ /* 0x000fd60003fa4270 */
[----:B----4-:R-:W4:Y:S04]  /*1fe10*/  @P0 LDG.E.U16 R48, desc[UR16][R34.64] ;  /* 0x0000001022300981 */ /* 0x010f28000c1e1500 */
[----:B------:R-:W2:Y:S04]  /*1fe20*/  @P0 LDG.E.U16 R49, desc[UR16][R56.64] ;  /* 0x0000001038310981 */ /* 0x000ea8000c1e1500 */
[----:B------:R-:W2:Y:S04]  /*1fe30*/  @P0 LDG.E.U16 R68, desc[UR16][R60.64] ;  /* 0x000000103c440981 */ /* 0x000ea8000c1e1500 */
[----:B------:R-:W2:Y:S04]  /*1fe40*/  @P5 LDG.E.U16 R79, desc[UR16][R80.64] ;  /* 0x00000010504f5981 */ /* 0x000ea8000c1e1500 */
[----:B------:R-:W2:Y:S01]  /*1fe50*/  @P5 LDG.E.U16 R78, desc[UR16][R54.64] ;  /* 0x00000010364e5981 */ /* 0x000ea2000c1e1500 */
[----:B------:R-:W-:-:S03]  /*1fe60*/  ISETP.GT.AND P6, PT, R4, 0x11, PT ;  /* 0x000000110400780c */ /* 0x000fc60003fc4270 */
[----:B------:R-:W2:Y:S04]  /*1fe70*/  @P5 LDG.E.U16 R69, desc[UR16][R46.64] ;  /* 0x000000102e455981 */ /* 0x000ea8000c1e1500 */
[----:B------:R-:W2:Y:S06]  /*1fe80*/  @P5 LDG.E.U16 R75, desc[UR16][R64.64] ;  /* 0x00000010404b5981 */ /* 0x000eac000c1e1500 */
[----:B------:R-:W2:Y:S04]  /*1fe90*/  @P6 LDG.E.U16 R5, desc[UR16][R38.64] ;  /* 0x0000001026056981 */ /* 0x000ea8000c1e1500 */
[----:B------:R-:W2:Y:S04]  /*1fea0*/  @P6 LDG.E.U16 R76, desc[UR16][R42.64] ;  /* 0x000000102a4c6981 */ /* 0x000ea8000c1e1500 */
[----:B------:R-:W2:Y:S04]  /*1feb0*/  @P6 LDG.E.U16 R77, desc[UR16][R50.64] ;  /* 0x00000010324d6981 */ /* 0x000ea8000c1e1500 */
[----:B------:R-:W2:Y:S04]  /*1fec0*/  @P6 LDG.E.U16 R74, desc[UR16][R52.64] ;  /* 0x00000010344a6981 */ /* 0x000ea8000c1e1500 */
[----:B---3--:R-:W-:Y:S04]  /*1fed0*/  STL [R1+0x11cc], R92 ;  /* 0x0011cc5c01007387 */ /* 0x008fe80000100800 */
[----:B------:R-:W3:Y:S04]  /*1fee0*/  LDL.LU.64 R58, [R1+0x17d0] ;  /* 0x0017d000013a7983 */ /* 0x000ee80000300a00 */
[----:B------:R0:W-:Y:S04]  /*1fef0*/  STL [R1+0x11d0], R93 ;  /* 0x0011d05d01007387 */ /* 0x0001e80000100800 */
[----:B0-----:R-:W2:Y:S04]  /*1ff00*/  LDL R93, [R1+0xca0] ;  /* 0x000ca000015d7983 */ /* 0x001ea80000100800 */
[----:B------:R-:W3:Y:S04]  /*1ff10*/  LDL.LU.64 R34, [R1+0x17c8] ;  /* 0x0017c80001227983 */ /* 0x000ee80000300a00 */
[----:B----4-:R0:W-:Y:S04]  /*1ff20*/  @P0 STL [R1+0xcac], R48 ;  /* 0x000cac3001000387 */ /* 0x0101e80000100800 */
[----:B0-----:R-:W4:Y:S04]  /*1ff30*/  LDL.LU R48, [R1+0x17c0] ;  /* 0x0017c00001307983 */ /* 0x001f280000300800 */
[----:B------:R-:W3:Y:S04]  /*1ff40*/  LDL.LU.64 R56, [R1+0x17b8] ;  /* 0x0017b80001387983 */ /* 0x000ee80000300a00 */
[----:B--2---:R-:W2:Y:S04]  /*1ff50*/  @P0 LDG.E.U16 R93, desc[UR16][R36.64] ;  /* 0x00000010245d0981 */ /* 0x004ea8000c1e1500 */
[----:B------:R0:W-:Y:S04]  /*1ff60*/  @P0 STL [R1+0xca8], R49 ;  /* 0x000ca83101000387 */ /* 0x0001e80000100800 */
[----:B0-----:R-:W4:Y:S04]  /*1ff70*/  LDL.LU R49, [R1+0x17b0] ;  /* 0x0017b00001317983 */ /* 0x001f280000300800 */
[----:B------:R-:W3:Y:S04]  /*1ff80*/  LDL.LU.64 R60, [R1+0x17a8] ;  /* 0x0017a800013c7983 */ /* 0x000ee80000300a00 */
[----:B------:R0:W-:Y:S04]  /*1ff90*/  @P0 STL [R1+0xca4], R68 ;  /* 0x000ca44401000387 */ /* 0x0001e80000100800 */
[----:B0-----:R-:W3:Y:S04]  /*1ffa0*/  LDL.LU R68, [R1+0x17a0] ;  /* 0x0017a00001447983 */ /* 0x001ee80000300800 */
[----:B------:R-:W3:Y:S04]  /*1ffb0*/  LDL.LU.64 R36, [R1+0x1798] ;  /* 0x0017980001247983 */ /* 0x000ee80000300a00 */
[----:B--2---:R-:W-:Y:S04]  /*1ffc0*/  @P0 STL [R1+0xca0], R93 ;  /* 0x000ca05d01000387 */ /* 0x004fe80000100800 */
[----:B------:R-:W2:Y:S04]  /*1ffd0*/  LDL.LU.64 R46, [R1+0x1790] ;  /* 0x00179000012e7983 */ /* 0x000ea80000300a00 */
[----:B------:R0:W-:Y:S04]  /*1ffe0*/  @P5 STL [R1+0x8f4], R79 ;  /* 0x0008f44f01005387 */ /* 0x0001e80000100800 */
[----:B0-----:R-:W2:Y:S04]  /*1fff0*/  LDL R79, [R1+0x8d0] ;  /* 0x0008d000014f7983 */ /* 0x001ea80000100800 */
[----:B------:R0:W-:Y:S04]  /*20000*/  @P5 STL [R1+0x8ec], R78 ;  /* 0x0008ec4e01005387 */ /* 0x0001e80000100800 */
[----:B0-----:R-:W3:Y:S01]  /*20010*/  LDL R78, [R1+0x8cc] ;  /* 0x0008cc00014e7983 */ /* 0x001ee20000100800 */
[----:B------:R-:W-:-:S03]  /*20020*/  ISETP.GT.AND P2, PT, R4, 0x12, PT ;  /* 0x000000120400780c */ /* 0x000fc60003f44270 */
[----:B------:R-:W-:Y:S04]  /*20030*/  @P5 STL [R1+0x8f0], R75 ;  /* 0x0008f04b01005387 */ /* 0x000fe80000100800 */
[----:B------:R0:W-:Y:S06]  /*20040*/  @P5 STL [R1+0x8f8], R69 ;  /* 0x0008f84501005387 */ /* 0x0001ec0000100800 */
[----:B------:R-:W4:Y:S04]  /*20050*/  @P2 LDG.E.U16 R2, desc[UR16][R32.64] ;  /* 0x0000001020022981 */ /* 0x000f28000c1e1500 */
[----:B------:R-:W4:Y:S04]  /*20060*/  @P2 LDG.E.U16 R0, desc[UR16][R8.64] ;  /* 0x0000001008002981 */ /* 0x000f28000c1e1500 */
[----:B------:R1:W-:Y:S04]  /*20070*/  @P6 STL [R1+0x8dc], R5 ;  /* 0x0008dc0501006387 */ /* 0x0003e80000100800 */
[----:B------:R-:W-:Y:S04]  /*20080*/  @P6 STL [R1+0x8e0], R76 ;  /* 0x0008e04c01006387 */ /* 0x000fe80000100800 */
[----:B------:R-:W-:Y:S04]  /*20090*/  @P6 STL [R1+0x8e4], R77 ;  /* 0x0008e44d01006387 */ /* 0x000fe80000100800 */
[----:B------:R-:W-:Y:S04]  /*200a0*/  @P6 STL [R1+0x8e8], R74 ;  /* 0x0008e84a01006387 */ /* 0x000fe80000100800 */
[----:B0-----:R-:W4:Y:S04]  /*200b0*/  LDL R69, [R1+0x8c8] ;  /* 0x0008c80001457983 */ /* 0x001f280000100800 */
[----:B------:R-:W4:Y:S01]  /*200c0*/  LDL R32, [R1+0x8c4] ;  /* 0x0008c40001207983 */ /* 0x000f220000100800 */
[----:B------:R-:W-:-:S03]  /*200d0*/  ISETP.GT.AND P4, PT, R4, 0x13, PT ;  /* 0x000000130400780c */ /* 0x000fc60003f84270 */
[----:B------:R-:W4:Y:S04]  /*200e0*/  LDL R33, [R1+0x8c0] ;  /* 0x0008c00001217983 */ /* 0x000f280000100800 */
[----:B-1----:R-:W4:Y:S04]  /*200f0*/  LDL R5, [R1+0x8bc] ;  /* 0x0008bc0001057983 */ /* 0x002f280000100800 */
[----:B------:R-:W4:Y:S04]  /*20100*/  LDL R64, [R1+0x898] ;  /* 0x0008980001407983 */ /* 0x000f280000100800 */
[----:B------:R-:W4:Y:S04]  /*20110*/  LDL R65, [R1+0x894] ;  /* 0x0008940001417983 */ /* 0x000f280000100800 */
[----:B------:R-:W4:Y:S04]  /*20120*/  LDL R38, [R1+0x890] ;  /* 0x0008900001267983 */ /* 0x000f280000100800 */
[----:B--2---:R-:W2:Y:S04]  /*20130*/  @P2 LDG.E.U16 R79, desc[UR16][R62.64] ;  /* 0x000000103e4f2981 */ /* 0x004ea8000c1e1500 */
[----:B---3--:R-:W3:Y:S04]  /*20140*/  @P2 LDG.E.U16 R78, desc[UR16][R40.64] ;  /* 0x00000010284e2981 */ /* 0x008ee8000c1e1500 */
[----:B----4-:R0:W-:Y:S04]  /*20150*/  @P2 STL [R1+0x8d8], R2 ;  /* 0x0008d80201002387 */ /* 0x0101e80000100800 */
[----:B------:R-:W4:Y:S04]  /*20160*/  LDL.64 R42, [R1+0x2c0] ;  /* 0x0002c000012a7983 */ /* 0x000f280000100a00 */
[----:B------:R-:W4:Y:S04]  /*20170*/  LDL R39, [R1+0x838] ;  /* 0x0008380001277983 */ /* 0x000f280000100800 */
[----:B0-----:R-:W4:Y:S04]  /*20180*/  LDL R2, [R1+0x88c] ;  /* 0x00088c0001027983 */ /* 0x001f280000100800 */
[----:B------:R-:W4:Y:S04]  /*20190*/  LDL.64 R54, [R1+0x2b8] ;  /* 0x0002b80001367983 */ /* 0x000f280000100a00 */
[----:B------:R-:W4:Y:S04]  /*201a0*/  LDL R50, [R1+0x834] ;  /* 0x0008340001327983 */ /* 0x000f280000100800 */
[----:B------:R-:W4:Y:S04]  /*201b0*/  LDL.64 R52, [R1+0x2b0] ;  /* 0x0002b00001347983 */ /* 0x000f280000100a00 */
[----:B------:R-:W4:Y:S04]  /*201c0*/  LDL R51, [R1+0x830] ;  /* 0x0008300001337983 */ /* 0x000f280000100800 */
[----:B------:R-:W4:Y:S04]  /*201d0*/  LDL.64 R8, [R1+0x2a8] ;  /* 0x0002a80001087983 */ /* 0x000f280000100a00 */
[----:B------:R-:W4:Y:S04]  /*201e0*/  LDL R74, [R1+0x82c] ;  /* 0x00082c00014a7983 */ /* 0x000f280000100800 */
[----:B------:R-:W4:Y:S04]  /*201f0*/  LDL.64 R80, [R1+0x1c0] ;  /* 0x0001c00001507983 */ /* 0x000f280000100a00 */
[----:B------:R-:W4:Y:S04]  /*20200*/  LDL R75, [R1+0x7d8] ;  /* 0x0007d800014b7983 */ /* 0x000f280000100800 */
[----:B------:R0:W-:Y:S04]  /*20210*/  @P2 STL [R1+0x8d4], R0 ;  /* 0x0008d40001002387 */ /* 0x0001e80000100800 */
[----:B------:R-:W4:Y:S04]  /*20220*/  LDL R76, [R1+0x7d0] ;  /* 0x0007d000014c7983 */ /* 0x000f280000100800 */
[----:B------:R-:W4:Y:S04]  /*20230*/  LDL R77, [R1+0x7cc] ;  /* 0x0007cc00014d7983 */ /* 0x000f280000100800 */
[----:B0-----:R-:W4:Y:S04]  /*20240*/  LDL R0, [R1+0x7d4] ;  /* 0x0007d40001007983 */ /* 0x001f280000100800 */
[----:B------:R-:W4:Y:S01]  /*20250*/  @P4 LDG.E.U16 R69, desc[UR16][R44.64] ;  /* 0x000000102c454981 */ /* 0x000f22000c1e1500 */
[----:B------:R-:W-:-:S03]  /*20260*/  ISETP.GT.AND P5, PT, R4, 0x18, PT ;  /* 0x000000180400780c */ /* 0x000fc60003fa4270 */
[----:B------:R-:W4:Y:S04]  /*20270*/  @P4 LDG.E.U16 R32, desc[UR16][R66.64] ;  /* 0x0000001042204981 */ /* 0x000f28000c1e1500 */
[----:B------:R-:W4:Y:S01]  /*20280*/  @P4 LDG.E.U16 R33, desc[UR16][R72.64] ;  /* 0x0000001048214981 */ /* 0x000f22000c1e1500 */
[----:B------:R-:W-:-:S03]  /*20290*/  ISETP.GT.AND P6, PT, R4, 0x20, PT ;  /* 0x000000200400780c */ /* 0x000fc60003fc4270 */
[----:B------:R-:W4:Y:S04]  /*202a0*/  @P4 LDG.E.U16 R5, desc[UR16][R12.64] ;  /* 0x000000100c054981 */ /* 0x000f28000c1e1500 */
[----:B------:R-:W4:Y:S04]  /*202b0*/  @P5 LDG.E.U16 R64, desc[UR16][R60.64] ;  /* 0x000000103c405981 */ /* 0x000f28000c1e1500 */
[----:B------:R-:W4:Y:S04]  /*202c0*/  @P5 LDG.E.U16 R65, desc[UR16][R36.64] ;  /* 0x0000001024415981 */ /* 0x000f28000c1e1500 */
[----:B------:R-:W4:Y:S04]  /*202d0*/  @P5 LDG.E.U16 R38, desc[UR16][R46.64] ;  /* 0x000000102e265981 */ /* 0x000f28000c1e1500 */
[----:B---3--:R0:W-:Y:S04]  /*202e0*/  @P2 STL [R1+0x8cc], R78 ;  /* 0x0008cc4e01002387 */ /* 0x0081e80000100800 */
[----:B0-----:R-:W3:Y:S04]  /*202f0*/  LDL R78, [R1+0x778] ;  /* 0x00077800014e7983 */ /* 0x001ee80000100800 */
[----:B--2---:R0:W-:Y:S04]  /*20300*/  @P2 STL [R1+0x8d0], R79 ;  /* 0x0008d04f01002387 */ /* 0x0041e80000100800 */
[----:B------:R-:W2:Y:S04]  /*20310*/  LDL R93, [R1+0x770] ;  /* 0x00077000015d7983 */ /* 0x000ea80000100800 */
[----:B------:R-:W2:Y:S04]  /*20320*/  LDL R63, [R1+0x76c] ;  /* 0x00076c00013f7983 */ /* 0x000ea80000100800 */
[----:B0-----:R-:W2:Y:S04]  /*20330*/  LDL R79, [R1+0x774] ;  /* 0x00077400014f7983 */ /* 0x001ea80000100800 */
[----:B------:R-:W2:Y:S04]  /*20340*/  LDL R62, [R1+0x8b8] ;  /* 0x0008b800013e7983 */ /* 0x000ea80000100800 */
[----:B------:R-:W2:Y:S04]  /*20350*/  LDL R41, [R1+0x8b4] ;  /* 0x0008b40001297983 */ /* 0x000ea80000100800 */
[----:B------:R-:W2:Y:S04]  /*20360*/  LDL R40, [R1+0x718] ;  /* 0x0007180001287983 */ /* 0x000ea80000100800 */
[----:B------:R-:W2:Y:S01]  /*20370*/  LDL.LU.64 R44, [R1+0x1788] ;  /* 0x00178800012c7983 */ /* 0x000ea20000300a00 */
[----:B------:R-:W-:-:S03]  /*20380*/  ISETP.GT.AND P2, PT, R4, 0x28, PT ;  /* 0x000000280400780c */ /* 0x000fc60003f44270 */
[----:B----4-:R-:W4:Y:S04]  /*20390*/  @P6 LDG.E.U16 R39, desc[UR16][R42.64] ;  /* 0x000000102a276981 */ /* 0x010f28000c1e1500 */
[----:B------:R-:W3:Y:S04]  /*203a0*/  @P6 LDG.E.U16 R50, desc[UR16][R54.64] ;  /* 0x0000001036326981 */ /* 0x000ee8000c1e1500 */
[----:B------:R-:W3:Y:S04]  /*203b0*/  @P6 LDG.E.U16 R51, desc[UR16][R52.64] ;  /* 0x0000001034336981 */ /* 0x000ee8000c1e1500 */
[----:B------:R-:W3:Y:S04]  /*203c0*/  @P6 LDG.E.U16 R74, desc[UR16][R8.64] ;  /* 0x00000010084a6981 */ /* 0x000ee8000c1e1500 */
[----:B------:R-:W3:Y:S04]  /*203d0*/  @P2 LDG.E.U16 R75, desc[UR16][R80.64] ;  /* 0x00000010504b2981 */ /* 0x000ee8000c1e1500 */
        /* <DEDUP_REMOVED lines=11> */
[----:B0-----:R-:W3:Y:S04]  /*20490*/  LDL R5, [R1+0x714] ;  /* 0x0007140001057983 */ /* 0x001ee80000100800 */
        /* <DEDUP_REMOVED lines=10> */
[----:B--2---:R0:W-:Y:S04]  /*20540*/  @P5 STL [R1+0x88c], R2 ;  /* 0x00088c0201005387 */ /* 0x0041e80000100800 */
[----:B0-----:R-:W2:Y:S04]  /*20550*/  LDL R2, [R1+0x710] ;  /* 0x0007100001027983 */ /* 0x001ea80000100800 */
[----:B------:R-:W2:Y:S04]  /*20560*/  LDL.LU.64 R42, [R1+0x1718] ;  /* 0x00171800012a7983 */ /* 0x000ea80000300a00 */
[----:B----4-:R0:W-:Y:S04]  /*20570*/  @P6 STL [R1+0x838], R39 ;  /* 0x0008382701006387 */ /* 0x0101e80000100800 */
[----:B0-----:R-:W4:Y:S04]  /*20580*/  LDL.LU R39, [R1+0x1710] ;  /* 0x0017100001277983 */ /* 0x001f280000300800 */
[----:B------:R-:W2:Y:S04]  /*20590*/  LDL.LU.64 R54, [R1+0x1708] ;  /* 0x0017080001367983 */ /* 0x000ea80000300a00 */
[----:B---3--:R0:W-:Y:S04]  /*205a0*/  @P6 STL [R1+0x834], R50 ;  /* 0x0008343201006387 */ /* 0x0081e80000100800 */
[----:B0-----:R-:W3:Y:S04]  /*205b0*/  LDL.LU R50, [R1+0x1700] ;  /* 0x0017000001327983 */ /* 0x001ee80000300800 */
[----:B------:R-:W2:Y:S04]  /*205c0*/  LDL.LU.64 R52, [R1+0x16f8] ;  /* 0x0016f80001347983 */ /* 0x000ea80000300a00 */
[----:B------:R0:W-:Y:S04]  /*205d0*/  @P6 STL [R1+0x830], R51 ;  /* 0x0008303301006387 */ /* 0x0001e80000100800 */
[----:B0-----:R-:W3:Y:S04]  /*205e0*/  LDL.LU R51, [R1+0x16f0] ;  /* 0x0016f00001337983 */ /* 0x001ee80000300800 */
[----:B------:R-:W2:Y:S04]  /*205f0*/  LDL.LU.64 R8, [R1+0x16e8] ;  /* 0x0016e80001087983 */ /* 0x000ea80000300a00 */
[----:B------:R0:W-:Y:S04]  /*20600*/  @P6 STL [R1+0x82c], R74 ;  /* 0x00082c4a01006387 */ /* 0x0001e80000100800 */
[----:B0-----:R-:W2:Y:S04]  /*20610*/  LDL.LU R74, [R1+0x16e0] ;  /* 0x0016e000014a7983 */ /* 0x001ea80000300800 */
[----:B------:R-:W2:Y:S04]  /*20620*/  LDL.LU.64 R80, [R1+0x16d8] ;  /* 0x0016d80001507983 */ /* 0x000ea80000300a00 */
[----:B------:R0:W-:Y:S04]  /*20630*/  @P2 STL [R1+0x7d8], R75 ;  /* 0x0007d84b01002387 */ /* 0x0001e80000100800 */
[----:B0-----:R-:W3:Y:S04]  /*20640*/  LDL.LU R75, [R1+0x16d0] ;  /* 0x0016d000014b7983 */ /* 0x001ee80000300800 */
[----:B--2---:R-:W2:Y:S04]  /*20650*/  @P2 LDG.E.U16 R0, desc[UR16][R80.64] ;  /* 0x0000001050002981 */ /* 0x004ea8000c1e1500 */
[----:B------:R-:W4:Y:S04]  /*20660*/  LDL.LU.64 R80, [R1+0x16c8] ;  /* 0x0016c80001507983 */ /* 0x000f280000300a00 */
[----:B---3--:R-:W3:Y:S04]  /*20670*/  @P2 LDG.E.U16 R76, desc[UR16][R74.64] ;  /* 0x000000104a4c2981 */ /* 0x008ee8000c1e1500 */
[----:B--2---:R0:W-:Y:S04]  /*20680*/  @P2 STL [R1+0x7d4], R0 ;  /* 0x0007d40001002387 */ /* 0x0041e80000100800 */
[----:B0-----:R-:W2:Y:S04]  /*20690*/  LDL R0, [R1+0x70c] ;  /* 0x00070c0001007983 */ /* 0x001ea80000100800 */
[----:B------:R-:W2:Y:S04]  /*206a0*/  LDL.LU.64 R74, [R1+0x16c0] ;  /* 0x0016c000014a7983 */ /* 0x000ea80000300a00 */
[----:B---3--:R0:W-:Y:S04]  /*206b0*/  @P2 STL [R1+0x7d0], R76 ;  /* 0x0007d04c01002387 */ /* 0x0081e80000100800 */
[----:B----4-:R-:W3:Y:S04]  /*206c0*/  @P2 LDG.E.U16 R77, desc[UR16][R80.64] ;  /* 0x00000010504d2981 */ /* 0x010ee8000c1e1500 */
[----:B0-----:R-:W4:Y:S04]  /*206d0*/  LDL.LU R76, [R1+0x16b8] ;  /* 0x0016b800014c7983 */ /* 0x001f280000300800 */
[----:B------:R-:W4:Y:S01]  /*206e0*/  LDL.LU.64 R80, [R1+0x16b0] ;  /* 0x0016b00001507983 */ /* 0x000f220000300a00 */
[----:B------:R-:W-:-:S13]  /*206f0*/  ISETP.GT.AND P4, PT, R4, 0x30, PT ;  /* 0x000000300400780c */ /* 0x000fda0003f84270 */
[----:B--2---:R-:W2:Y:S04]  /*20700*/  @P4 LDG.E.U16 R78, desc[UR16][R74.64] ;  /* 0x000000104a4e4981 */ /* 0x004ea8000c1e1500 */
[----:B---3--:R0:W-:Y:S04]  /*20710*/  @P2 STL [R1+0x7cc], R77 ;  /* 0x0007cc4d01002387 */ /* 0x0081e80000100800 */
[----:B----4-:R-:W3:Y:S04]  /*20720*/  @P4 LDG.E.U16 R79, desc[UR16][R80.64] ;  /* 0x00000010504f4981 */ /* 0x010ee8000c1e1500 */
[----:B0-----:R-:W4:Y:S04]  /*20730*/  LDL.LU R77, [R1+0x16a8] ;  /* 0x0016a800014d7983 */ /* 0x001f280000300800 */
[----:B------:R-:W4:Y:S04]  /*20740*/  LDL.LU.64 R74, [R1+0x16a0] ;  /* 0x0016a000014a7983 */ /* 0x000f280000300a00 */
[----:B--2---:R0:W-:Y:S04]  /*20750*/  @P4 STL [R1+0x778], R78 ;  /* 0x0007784e01004387 */ /* 0x0041e80000100800 */
[----:B0-----:R-:W2:Y:S04]  /*20760*/  LDL.LU R78, [R1+0x1698] ;  /* 0x00169800014e7983 */ /* 0x001ea80000300800 */
[----:B------:R-:W2:Y:S04]  /*20770*/  LDL.LU.64 R80, [R1+0x1690] ;  /* 0x0016900001507983 */ /* 0x000ea80000300a00 */
[----:B---3--:R0:W-:Y:S04]  /*20780*/  @P4 STL [R1+0x774], R79 ;  /* 0x0007744f01004387 */ /* 0x0081e80000100800 */
[----:B----4-:R-:W3:Y:S04]  /*20790*/  @P4 LDG.E.U16 R93, desc[UR16][R76.64] ;  /* 0x000000104c5d4981 */ /* 0x010ee8000c1e1500 */
[----:B------:R-:W4:Y:S04]  /*207a0*/  @P4 LDG.E.U16 R63, desc[UR16][R74.64] ;  /* 0x000000104a3f4981 */ /* 0x000f28000c1e1500 */
[----:B0-----:R-:W3:Y:S04]  /*207b0*/  LDL.LU R79, [R1+0x1688] ;  /* 0x00168800014f7983 */ /* 0x001ee80000300800 */
[----:B------:R-:W4:Y:S04]  /*207c0*/  LDL.LU.64 R76, [R1+0x1680] ;  /* 0x00168000014c7983 */ /* 0x000f280000300a00 */
[----:B------:R-:W4:Y:S01]  /*207d0*/  LDL.LU.64 R74, [R1+0x1678] ;  /* 0x00167800014a7983 */ /* 0x000f220000300a00 */
[----:B------:R-:W-:-:S02]  /*207e0*/  ISETP.GT.AND P0, PT, R4, 0x14, PT ;  /* 0x000000140400780c */ /* 0x000fc40003f04270 */
[----:B------:R-:W-:-:S11]  /*207f0*/  ISETP.GT.AND P6, PT, R4, 0x38, PT ;  /* 0x000000380400780c */ /* 0x000fd60003fc4270 */
[----:B------:R-:W4:Y:S04]  /*20800*/  @P0 LDG.E.U16 R41, desc[UR16][R6.64] ;  /* 0x0000001006290981 */ /* 0x000f28000c1e1500 */
[----:B------:R-:W4:Y:S04]  /*20810*/  @P0 LDG.E.U16 R62, desc[UR16][R26.64] ;  /* 0x000000101a3e0981 */ /* 0x000f28000c1e1500 */
[----:B--2---:R-:W2:Y:S04]  /*20820*/  @P6 LDG.E.U16 R40, desc[UR16][R80.64] ;  /* 0x0000001050286981 */ /* 0x004ea8000c1e1500 */
[----:B---3--:R-:W3:Y:S04]  /*20830*/  @P6 LDG.E.U16 R5, desc[UR16][R78.64] ;  /* 0x000000104e056981 */ /* 0x008ee8000c1e1500 */
[----:B----4-:R-:W4:Y:S04]  /*20840*/  @P6 LDG.E.U16 R2, desc[UR16][R76.64] ;  /* 0x000000104c026981 */ /* 0x010f28000c1e1500 */
[----:B------:R-:W4:Y:S04]  /*20850*/  @P6 LDG.E.U16 R0, desc[UR16][R74.64] ;  /* 0x000000104a006981 */ /* 0x000f28000c1e1500 */
[----:B------:R-:W-:Y:S04]  /*20860*/  @P4 STL [R1+0x76c], R63 ;  /* 0x00076c3f01004387 */ /* 0x000fe80000100800 */
[----:B------:R-:W-:Y:S04]  /*20870*/  @P4 STL [R1+0x770], R93 ;  /* 0x0007705d01004387 */ /* 0x000fe80000100800 */
[----:B------:R-:W-:Y:S04]  /*20880*/  STL [R1+0x1024], R80 ;  /* 0x0010245001007387 */ /* 0x000fe80000100800 */
[----:B------:R-:W-:Y:S04]  /*20890*/  STL [R1+0x11d4], R80 ;  /* 0x0011d45001007387 */ /* 0x000fe80000100800 */
[----:B------:R-:W-:Y:S04]  /*208a0*/  STL [R1+0x1020], R81 ;  /* 0x0010205101007387 */ /* 0x000fe80000100800 */
[----:B------:R-:W-:Y:S04]  /*208b0*/  STL [R1+0x11d8], R81 ;  /* 0x0011d85101007387 */ /* 0x000fe80000100800 */
[----:B------:R0:W-:Y:S04]  /*208c0*/  @P0 STL [R1+0x8b4], R41 ;  /* 0x0008b42901000387 */ /* 0x0001e80000100800 */
[----:B0-----:R-:W4:Y:S04]  /*208d0*/  LDL R41, [R1+0x8b0] ;  /* 0x0008b00001297983 */ /* 0x001f280000100800 */
[----:B------:R-:W-:Y:S04]  /*208e0*/  STL [R1+0x102c], R78 ;  /* 0x00102c4e01007387 */ /* 0x000fe80000100800 */
[----:B------:R-:W-:Y:S04]  /*208f0*/  STL [R1+0x11dc], R78 ;  /* 0x0011dc4e01007387 */ /* 0x000fe80000100800 */
[----:B------:R-:W-:Y:S04]  /*20900*/  STL [R1+0x1028], R79 ;  /* 0x0010284f01007387 */ /* 0x000fe80000100800 */
[----:B------:R-:W-:Y:S04]  /*20910*/  STL [R1+0x11e0], R79 ;  /* 0x0011e04f01007387 */ /* 0x000fe80000100800 */
[----:B--2---:R0:W-:Y:S04]  /*20920*/  @P6 STL [R1+0x718], R40 ;  /* 0x0007182801006387 */ /* 0x0041e80000100800 */
[----:B------:R-:W2:Y:S04]  /*20930*/  LDL R6, [R1+0x8a8] ;  /* 0x0008a80001067983 */ /* 0x000ea80000100800 */
[----:B------:R-:W2:Y:S04]  /*20940*/  LDL R7, [R1+0x8a4] ;  /* 0x0008a40001077983 */ /* 0x000ea80000100800 */
[----:B0-----:R-:W2:Y:S04]  /*20950*/  LDL R40, [R1+0x8ac] ;  /* 0x0008ac0001287983 */ /* 0x001ea80000100800 */
[----:B---3--:R0:W-:Y:S04]  /*20960*/  @P6 STL [R1+0x714], R5 ;  /* 0x0007140501006387 */ /* 0x0081e80000100800 */
[----:B0-----:R-:W3:Y:S04]  /*20970*/  LDL R5, [R1+0x8a0] ;  /* 0x0008a00001057983 */ /* 0x001ee80000100800 */
[----:B------:R-:W-:Y:S04]  /*20980*/  STL [R1+0x1034], R76 ;  /* 0x0010344c01007387 */ /* 0x000fe80000100800 */
[----:B------:R0:W-:Y:S04]  /*20990*/  STL [R1+0x11e4], R76 ;  /* 0x0011e44c01007387 */ /* 0x0001e80000100800 */
[----:B------:R-:W-:Y:S04]  /*209a0*/  STL [R1+0x1030], R77 ;  /* 0x0010304d01007387 */ /* 0x000fe80000100800 */
[----:B------:R1:W-:Y:S04]  /*209b0*/  STL [R1+0x11e8], R77 ;  /* 0x0011e84d01007387 */ /* 0x0003e80000100800 */
[----:B----4-:R4:W-:Y:S04]  /*209c0*/  @P6 STL [R1+0x710], R2 ;  /* 0x0007100201006387 */ /* 0x0109e80000100800 */
[----:B0-----:R-:W3:Y:S04]  /*209d0*/  LDL R76, [R1+0x828] ;  /* 0x00082800014c7983 */ /* 0x001ee80000100800 */
[----:B-1----:R-:W3:Y:S04]  /*209e0*/  LDL R77, [R1+0x87c] ;  /* 0x00087c00014d7983 */ /* 0x002ee80000100800 */
[----:B----4-:R-:W4:Y:S04]  /*209f0*/  LDL R2, [R1+0x888] ;  /* 0x0008880001027983 */ /* 0x010f280000100800 */
[----:B------:R-:W4:Y:S04]  /*20a00*/  LDL R79, [R1+0x824] ;  /* 0x00082400014f7983 */ /* 0x000f280000100800 */
[----:B------:R-:W4:Y:S04]  /*20a10*/  LDL R78, [R1+0x820] ;  /* 0x00082000014e7983 */ /* 0x000f280000100800 */
[----:B------:R-:W-:Y:S04]  /*20a20*/  @P0 STL [R1+0x8b8], R62 ;  /* 0x0008b83e01000387 */ /* 0x000fe80000100800 */
[----:B------:R0:W-:Y:S04]  /*20a30*/  @P6 STL [R1+0x70c], R0 ;  /* 0x00070c0001006387 */ /* 0x0001e80000100800 */
[----:B------:R-:W4:Y:S04]  /*20a40*/  LDL R81, [R1+0x7c8] ;  /* 0x0007c80001517983 */ /* 0x000f280000100800 */
[----:B------:R-:W4:Y:S04]  /*20a50*/  LDL R80, [R1+0x7c4] ;  /* 0x0007c40001507983 */ /* 0x000f280000100800 */
[----:B0-----:R-:W4:Y:S04]  /*20a60*/  LDL R0, [R1+0x81c] ;  /* 0x00081c0001007983 */ /* 0x001f280000100800 */
[----:B------:R-:W4:Y:S04]  /*20a70*/  LDL R93, [R1+0x7c0] ;  /* 0x0007c000015d7983 */ /* 0x000f280000100800 */
[----:B------:R-:W4:Y:S04]  /*20a80*/  LDL.64 R26, [R1+0x188] ;  /* 0x00018800011a7983 */ /* 0x000f280000100a00 */
[----:B------:R-:W4:Y:S04]  /*20a90*/  LDL R63, [R1+0x7bc] ;  /* 0x0007bc00013f7983 */ /* 0x000f280000100800 */
[----:B------:R-:W-:Y:S04]  /*20aa0*/  STL [R1+0x103c], R74 ;  /* 0x00103c4a01007387 */ /* 0x000fe80000100800 */
[----:B------:R0:W-:Y:S01]  /*20ab0*/  STL [R1+0x11ec], R74 ;  /* 0x0011ec4a01007387 */ /* 0x0001e20000100800 */
[----:B------:R-:W-:-:S03]  /*20ac0*/  ISETP.GT.AND P5, PT, R4, 0x15, PT ;  /* 0x000000150400780c */ /* 0x000fc60003fa4270 */
[----:B------:R-:W4:Y:S04]  /*20ad0*/  @P0 LDG.E.U16 R41, desc[UR16][R14.64] ;  /* 0x000000100e290981 */ /* 0x000f28000c1e1500 */
[----:B0-----:R-:W4:Y:S04]  /*20ae0*/  LDL R74, [R1+0x880] ;  /* 0x00088000014a7983 */ /* 0x001f280000100800 */
[----:B------:R-:W-:Y:S04]  /*20af0*/  STL [R1+0x1038], R75 ;  /* 0x0010384b01007387 */ /* 0x000fe80000100800 */
[----:B------:R0:W-:Y:S04]  /*20b00*/  STL [R1+0x11f0], R75 ;  /* 0x0011f04b01007387 */ /* 0x0001e80000100800 */
[----:B0-----:R-:W4:Y:S01]  /*20b10*/  LDL.LU R75, [R1+0x89c] ;  /* 0x00089c00014b7983 */ /* 0x001f220000300800 */
[----:B------:R-:W-:-:S03]  /*20b20*/  ISETP.GT.AND P2, PT, R4, 0x19, PT ;  /* 0x000000190400780c */ /* 0x000fc60003f44270 */
[----:B------:R-:W4:Y:S04]  /*20b30*/  LDL R62, [R1+0x768] ;  /* 0x00076800013e7983 */ /* 0x000f280000100800 */
[----:B------:R-:W4:Y:S04]  /*20b40*/  LDL R15, [R1+0x764] ;  /* 0x00076400010f7983 */ /* 0x000f280000100800 */
[----:B------:R-:W4:Y:S04]  /*20b50*/  LDL R14, [R1+0x760] ;  /* 0x00076000010e7983 */ /* 0x000f280000100800 */
[----:B--2---:R-:W2:Y:S04]  /*20b60*/  @P5 LDG.E.U16 R6, desc[UR16][R10.64] ;  /* 0x000000100a065981 */ /* 0x004ea8000c1e1500 */
[----:B------:R-:W2:Y:S04]  /*20b70*/  @P5 LDG.E.U16 R7, desc[UR16][R16.64] ;  /* 0x0000001010075981 */ /* 0x000ea8000c1e1500 */
[----:B------:R-:W2:Y:S04]  /*20b80*/  @P0 LDG.E.U16 R40, desc[UR16][R22.64] ;  /* 0x0000001016280981 */ /* 0x000ea8000c1e1500 */
[----:B---3--:R-:W3:Y:S04]  /*20b90*/  @P5 LDG.E.U16 R5, desc[UR16][R28.64] ;  /* 0x000000101c055981 */ /* 0x008ee8000c1e1500 */
[----:B------:R-:W3:Y:S04]  /*20ba0*/  @P2 LDG.E.U16 R77, desc[UR16][R32.64] ;  /* 0x00000010204d2981 */ /* 0x000ee8000c1e1500 */
[----:B----4-:R-:W4:Y:S04]  /*20bb0*/  @P2 LDG.E.U16 R2, desc[UR16][R68.64] ;  /* 0x0000001044022981 */ /* 0x010f28000c1e1500 */
[----:B------:R-:W4:Y:S04]  /*20bc0*/  @P5 LDG.E.U16 R75, desc[UR16][R70.64] ;  /* 0x00000010464b5981 */ /* 0x000f28000c1e1500 */
[----:B------:R0:W-:Y:S04]  /*20bd0*/  @P0 STL [R1+0x8b0], R41 ;  /* 0x0008b02901000387 */ /* 0x0001e80000100800 */
[----:B------:R-:W4:Y:S04]  /*20be0*/  @P2 LDG.E.U16 R74, desc[UR16][R72.64] ;  /* 0x00000010484a2981 */ /* 0x000f28000c1e1500 */
[----:B0-----:R-:W4:Y:S04]  /*20bf0*/  LDL R41, [R1+0x75c] ;  /* 0x00075c0001297983 */ /* 0x001f280000100800 */
[----:B------:R-:W4:Y:S04]  /*20c00*/  LDL.LU.64 R22, [R1+0x1670] ;  /* 0x0016700001167983 */ /* 0x000f280000300a00 */
[----:B--2---:R0:W-:Y:S04]  /*20c10*/  @P0 STL [R1+0x8ac], R40 ;  /* 0x0008ac2801000387 */ /* 0x0041e80000100800 */
        /* <DEDUP_REMOVED lines=8> */
[----:B---3--:R0:W-:Y:S04]  /*20ca0*/  @P5 STL [R1+0x8a0], R5 ;  /* 0x0008a00501005387 */ /* 0x0081e80000100800 */
[----:B0-----:R-:W3:Y:S04]  /*20cb0*/  LDL R5, [R1+0x704] ;  /* 0x0007040001057983 */ /* 0x001ee80000100800 */
[----:B------:R-:W2:Y:S04]  /*20cc0*/  LDL.LU.64 R70, [R1+0x1640] ;  /* 0x0016400001467983 */ /* 0x000ea80000300a00 */
[----:B----4-:R0:W-:Y:S04]  /*20cd0*/  STL [R1+0x11f4], R75 ;  /* 0x0011f44b01007387 */ /* 0x0101e80000100800 */
[----:B0-----:R-:W4:Y:S04]  /*20ce0*/  LDL R75, [R1+0x884] ;  /* 0x00088400014b7983 */ /* 0x001f280000100800 */
[----:B------:R-:W2:Y:S04]  /*20cf0*/  LDL.LU.64 R68, [R1+0x1638] ;  /* 0x0016380001447983 */ /* 0x000ea80000300a00 */
[----:B------:R0:W-:Y:S04]  /*20d00*/  @P2 STL [R1+0x888], R2 ;  /* 0x0008880201002387 */ /* 0x0001e80000100800 */
[----:B0-----:R-:W2:Y:S04]  /*20d10*/  LDL R2, [R1+0x700] ;  /* 0x0007000001027983 */ /* 0x001ea80000100800 */
[----:B----4-:R-:W4:Y:S04]  /*20d20*/  @P2 LDG.E.U16 R75, desc[UR16][R66.64] ;  /* 0x00000010424b2981 */ /* 0x010f28000c1e1500 */
[----:B------:R-:W3:Y:S04]  /*20d30*/  LDL.LU.64 R66, [R1+0x1630] ;  /* 0x0016300001427983 */ /* 0x000ee80000300a00 */
[----:B------:R-:W3:Y:S01]  /*20d40*/  LDL.LU.64 R72, [R1+0x1628] ;  /* 0x0016280001487983 */ /* 0x000ee20000300a00 */
[----:B------:R-:W-:-:S03]  /*20d50*/  ISETP.GT.AND P4, PT, R4, 0x21, PT ;  /* 0x000000210400780c */ /* 0x000fc60003f84270 */
[----:B------:R-:W3:Y:S04]  /*20d60*/  LDL.LU.64 R32, [R1+0x1620] ;  /* 0x0016200001207983 */ /* 0x000ee80000300a00 */
[----:B------:R-:W-:Y:S04]  /*20d70*/  @P2 STL [R1+0x87c], R77 ;  /* 0x00087c4d01002387 */ /* 0x000fe80000100800 */
[----:B------:R-:W-:Y:S04]  /*20d80*/  @P2 STL [R1+0x880], R74 ;  /* 0x0008804a01002387 */ /* 0x000fe80000100800 */
[----:B--2---:R-:W2:Y:S04]  /*20d90*/  @P4 LDG.E.U16 R76, desc[UR16][R70.64] ;  /* 0x00000010464c4981 */ /* 0x004ea8000c1e1500 */
[----:B------:R-:W2:Y:S04]  /*20da0*/  @P4 LDG.E.U16 R79, desc[UR16][R68.64] ;  /* 0x00000010444f4981 */ /* 0x000ea8000c1e1500 */
[----:B----4-:R-:W-:Y:S04]  /*20db0*/  @P2 STL [R1+0x884], R75 ;  /* 0x0008844b01002387 */ /* 0x010fe80000100800 */
[----:B------:R-:W4:Y:S04]  /*20dc0*/  LDL.LU.64 R70, [R1+0x1618] ;  /* 0x0016180001467983 */ /* 0x000f280000300a00 */
[----:B------:R-:W2:Y:S04]  /*20dd0*/  LDL.LU.64 R68, [R1+0x1610] ;  /* 0x0016100001447983 */ /* 0x000ea80000300a00 */
[----:B---3--:R-:W3:Y:S04]  /*20de0*/  @P4 LDG.E.U16 R78, desc[UR16][R66.64] ;  /* 0x00000010424e4981 */ /* 0x008ee8000c1e1500 */
[----:B------:R-:W3:Y:S04]  /*20df0*/  @P4 LDG.E.U16 R0, desc[UR16][R72.64] ;  /* 0x0000001048004981 */ /* 0x000ee8000c1e1500 */
[----:B------:R-:W3:Y:S01]  /*20e00*/  LDL.LU.64 R66, [R1+0x1608] ;  /* 0x0016080001427983 */ /* 0x000ee20000300a00 */
[----:B------:R-:W-:-:S03]  /*20e10*/  ISETP.GT.AND P0, PT, R4, 0x29, PT ;  /* 0x000000290400780c */ /* 0x000fc60003f04270 */
[----:B------:R-:W3:Y:S10]  /*20e20*/  LDL.LU.64 R72, [R1+0x1600] ;  /* 0x0016000001487983 */ /* 0x000ef40000300a00 */
[----:B------:R-:W3:Y:S04]  /*20e30*/  @P0 LDG.E.U16 R63, desc[UR16][R26.64] ;  /* 0x000000101a3f0981 */ /* 0x000ee8000c1e1500 */
[----:B----4-:R-:W4:Y:S04]  /*20e40*/  @P0 LDG.E.U16 R81, desc[UR16][R70.64] ;  /* 0x0000001046510981 */ /* 0x010f28000c1e1500 */
[----:B--2---:R-:W2:Y:S04]  /*20e50*/  @P0 LDG.E.U16 R80, desc[UR16][R68.64] ;  /* 0x0000001044500981 */ /* 0x004ea8000c1e1500 */
[----:B---3--:R0:W-:Y:S04]  /*20e60*/  @P4 STL [R1+0x81c], R0 ;  /* 0x00081c0001004387 */ /* 0x0081e80000100800 */
[----:B------:R-:W3:Y:S04]  /*20e70*/  @P0 LDG.E.U16 R93, desc[UR16][R66.64] ;  /* 0x00000010425d0981 */ /* 0x000ee8000c1e1500 */
[----:B0-----:R-:W2:Y:S04]  /*20e80*/  LDL R0, [R1+0x6fc] ;  /* 0x0006fc0001007983 */ /* 0x001ea80000100800 */
[----:B------:R-:W-:Y:S04]  /*20e90*/  @P4 STL [R1+0x820], R78 ;  /* 0x0008204e01004387 */ /* 0x000fe80000100800 */
[----:B------:R-:W-:Y:S04]  /*20ea0*/  @P4 STL [R1+0x824], R79 ;  /* 0x0008244f01004387 */ /* 0x000fe80000100800 */
[----:B------:R-:W-:Y:S04]  /*20eb0*/  @P4 STL [R1+0x828], R76 ;  /* 0x0008284c01004387 */ /* 0x000fe80000100800 */
[----:B------:R-:W4:Y:S04]  /*20ec0*/  LDL.LU.64 R70, [R1+0x15f8] ;  /* 0x0015f80001467983 */ /* 0x000f280000300a00 */
[----:B------:R-:W4:Y:S01]  /*20ed0*/  LDL.LU.64 R68, [R1+0x15f0] ;  /* 0x0015f00001447983 */ /* 0x000f220000300a00 */
[----:B------:R-:W-:-:S03]  /*20ee0*/  ISETP.GT.AND P5, PT, R4, 0x31, PT ;  /* 0x000000310400780c */ /* 0x000fc60003fa4270 */
[----:B------:R-:W4:Y:S04]  /*20ef0*/  LDL.LU.64 R66, [R1+0x15e8] ;  /* 0x0015e80001427983 */ /* 0x000f280000300a00 */
[----:B------:R-:W-:Y:S06]  /*20f00*/  @P0 STL [R1+0x7bc], R63 ;  /* 0x0007bc3f01000387 */ /* 0x000fec0000100800 */
[----:B------:R-:W4:Y:S04]  /*20f10*/  @P5 LDG.E.U16 R62, desc[UR16][R72.64] ;  /* 0x00000010483e5981 */ /* 0x000f28000c1e1500 */
[----:B---3--:R-:W-:Y:S04]  /*20f20*/  @P0 STL [R1+0x7c0], R93 ;  /* 0x0007c05d01000387 */ /* 0x008fe80000100800 */
[----:B--2---:R-:W-:Y:S04]  /*20f30*/  @P0 STL [R1+0x7c4], R80 ;  /* 0x0007c45001000387 */ /* 0x004fe80000100800 */
[----:B----4-:R-:W-:Y:S04]  /*20f40*/  @P0 STL [R1+0x7c8], R81 ;  /* 0x0007c85101000387 */ /* 0x010fe80000100800 */
[----:B------:R-:W2:Y:S04]  /*20f50*/  LDL.LU.64 R72, [R1+0x15e0] ;  /* 0x0015e00001487983 */ /* 0x000ea80000300a00 */
[----:B------:R-:W3:Y:S04]  /*20f60*/  @P5 LDG.E.U16 R15, desc[UR16][R70.64] ;  /* 0x00000010460f5981 */ /* 0x000ee8000c1e1500 */
[----:B------:R-:W4:Y:S04]  /*20f70*/  @P5 LDG.E.U16 R14, desc[UR16][R68.64] ;  /* 0x00000010440e5981 */ /* 0x000f28000c1e1500 */
[----:B------:R-:W3:Y:S04]  /*20f80*/  @P5 LDG.E.U16 R41, desc[UR16][R66.64] ;  /* 0x0000001042295981 */ /* 0x000ee8000c1e1500 */
[----:B------:R-:W3:Y:S04]  /*20f90*/  LDL.LU.64 R70, [R1+0x15d8] ;  /* 0x0015d80001467983 */ /* 0x000ee80000300a00 */
[----:B------:R-:W4:Y:S01]  /*20fa0*/  LDL.LU.64 R68, [R1+0x15d0] ;  /* 0x0015d00001447983 */ /* 0x000f220000300a00 */
[----:B------:R-:W-:-:S03]  /*20fb0*/  ISETP.GT.AND P2, PT, R4, 0x39, PT ;  /* 0x000000390400780c */ /* 0x000fc60003f44270 */
[----:B------:R-:W4:Y:S10]  /*20fc0*/  LDL.LU.64 R66, [R1+0x15c8] ;  /* 0x0015c80001427983 */ /* 0x000f340000300a00 */
[----:B--2---:R-:W2:Y:S04]  /*20fd0*/  @P2 LDG.E.U16 R40, desc[UR16][R72.64] ;  /* 0x0000001048282981 */ /* 0x004ea8000c1e1500 */
[----:B---3--:R-:W3:Y:S04]  /*20fe0*/  @P2 LDG.E.U16 R5, desc[UR16][R70.64] ;  /* 0x0000001046052981 */ /* 0x008ee8000c1e1500 */
[----:B----4-:R-:W4:Y:S04]  /*20ff0*/  @P2 LDG.E.U16 R2, desc[UR16][R68.64] ;  /* 0x0000001044022981 */ /* 0x010f28000c1e1500 */
[----:B------:R-:W-:Y:S04]  /*21000*/  @P5 STL [R1+0x75c], R41 ;  /* 0x00075c2901005387 */ /* 0x000fe80000100800 */
[----:B------:R-:W-:Y:S04]  /*21010*/  @P5 STL [R1+0x760], R14 ;  /* 0x0007600e01005387 */ /* 0x000fe80000100800 */
[----:B------:R-:W-:Y:S04]  /*21020*/  @P5 STL [R1+0x764], R15 ;  /* 0x0007640f01005387 */ /* 0x000fe80000100800 */
[----:B------:R0:W-:Y:S04]  /*21030*/  @P5 STL [R1+0x768], R62 ;  /* 0x0007683e01005387 */ /* 0x0001e80000100800 */
        /* <DEDUP_REMOVED lines=8> */
[----:B------:R-:W2:Y:S04]  /*210c0*/  LDL R26, [R1+0xc9c] ;  /* 0x000c9c00011a7983 */ /* 0x000ea80000100800 */
[----:B------:R-:W2:Y:S04]  /*210d0*/  LDL R27, [R1+0xc98] ;  /* 0x000c9800011b7983 */ /* 0x000ea80000100800 */
[----:B0-----:R-:W2:Y:S04]  /*210e0*/  LDL R62, [R1+0xc94] ;  /* 0x000c9400013e7983 */ /* 0x001ea80000100800 */
[----:B------:R-:W2:Y:S04]  /*210f0*/  @P2 LDG.E.U16 R0, desc[UR16][R66.64] ;  /* 0x0000001042002981 */ /* 0x000ea8000c1e1500 */
[----:B---3--:R0:W-:Y:S04]  /*21100*/  @P2 STL [R1+0x704], R5 ;  /* 0x0007040501002387 */ /* 0x0081e80000100800 */
[----:B0-----:R-:W3:Y:S04]  /*21110*/  LDL R5, [R1+0xc90] ;  /* 0x000c900001057983 */ /* 0x001ee80000100800 */
[----:B------:R-:W-:Y:S04]  /*21120*/  STL [R1+0x1054], R68 ;  /* 0x0010544401007387 */ /* 0x000fe80000100800 */
[----:B------:R-:W-:Y:S04]  /*21130*/  STL [R1+0x1208], R68 ;  /* 0x0012084401007387 */ /* 0x000fe80000100800 */
[----:B------:R-:W-:Y:S04]  /*21140*/  STL [R1+0x1050], R69 ;  /* 0x0010504501007387 */ /* 0x000fe80000100800 */
[----:B------:R0:W-:Y:S04]  /*21150*/  STL [R1+0x120c], R69 ;  /* 0x00120c4501007387 */ /* 0x0001e80000100800 */
[----:B------:R-:W3:Y:S04]  /*21160*/  LDL R63, [R1+0x878] ;  /* 0x00087800013f7983 */ /* 0x000ee80000100800 */
[----:B------:R-:W3:Y:S04]  /*21170*/  LDL R14, [R1+0x874] ;  /* 0x00087400010e7983 */ /* 0x000ee80000100800 */
[----:B----4-:R1:W-:Y:S01]  /*21180*/  @P2 STL [R1+0x700], R2 ;  /* 0x0007000201002387 */ /* 0x0103e20000100800 */
[----:B------:R-:W-:-:S02]  /*21190*/  ISETP.GT.AND P4, PT, R4, 0x16, PT ;  /* 0x000000160400780c */ /* 0x000fc40003f84270 */
[C---:B------:R-:W-:Y:S01]  /*211a0*/  ISETP.GT.AND P0, PT, R4.reuse, 0x1a, PT ;  /* 0x0000001a0400780c */ /* 0x040fe20003f04270 */
[----:B0-----:R-:W4:Y:S04]  /*211b0*/  LDL R69, [R1+0x814] ;  /* 0x0008140001457983 */ /* 0x001f280000100800 */
[----:B------:R-:W4:Y:S04]  /*211c0*/  LDL R68, [R1+0x810] ;  /* 0x0008100001447983 */ /* 0x000f280000100800 */
[----:B-1----:R-:W4:Y:S04]  /*211d0*/  LDL R2, [R1+0x870] ;  /* 0x0008700001027983 */ /* 0x002f280000100800 */
[----:B------:R-:W4:Y:S04]  /*211e0*/  LDL R71, [R1+0x80c] ;  /* 0x00080c0001477983 */ /* 0x000f280000100800 */
[----:B--2---:R-:W2:Y:S04]  /*211f0*/  @P4 LDG.E.U16 R26, desc[UR16][R30.64] ;  /* 0x000000101e1a4981 */ /* 0x004ea8000c1e1500 */
[----:B------:R-:W2:Y:S04]  /*21200*/  @P4 LDG.E.U16 R27, desc[UR16][R24.64] ;  /* 0x00000010181b4981 */ /* 0x000ea8000c1e1500 */
[----:B------:R-:W2:Y:S04]  /*21210*/  @P4 LDG.E.U16 R62, desc[UR16][R20.64] ;  /* 0x00000010143e4981 */ /* 0x000ea8000c1e1500 */
[----:B------:R-:W2:Y:S04]  /*21220*/  LDL R70, [R1+0x7b8] ;  /* 0x0007b80001467983 */ /* 0x000ea80000100800 */
[----:B------:R0:W-:Y:S04]  /*21230*/  @P2 STL [R1+0x6fc], R0 ;  /* 0x0006fc0001002387 */ /* 0x0001e80000100800 */
[----:B------:R-:W2:Y:S04]  /*21240*/  LDL.64 R72, [R1+0x170] ;  /* 0x0001700001487983 */ /* 0x000ea80000100a00 */
[----:B0-----:R-:W2:Y:S04]  /*21250*/  LDL R0, [R1+0x7b4] ;  /* 0x0007b40001007983 */ /* 0x001ea80000100800 */
[----:B------:R0:W-:Y:S04]  /*21260*/  @P2 STL [R1+0x708], R40 ;  /* 0x0007082801002387 */ /* 0x0001e80000100800 */
[----:B------:R-:W2:Y:S04]  /*21270*/  LDL R77, [R1+0x7b0] ;  /* 0x0007b000014d7983 */ /* 0x000ea80000100800 */
[----:B------:R-:W2:Y:S04]  /*21280*/  LDL.64 R74, [R1+0x168] ;  /* 0x00016800014a7983 */ /* 0x000ea80000100a00 */
[----:B------:R-:W2:Y:S04]  /*21290*/  LDL R76, [R1+0x7ac] ;  /* 0x0007ac00014c7983 */ /* 0x000ea80000100800 */
[----:B------:R-:W2:Y:S04]  /*212a0*/  LDL.64 R78, [R1+0x80] ;  /* 0x00008000014e7983 */ /* 0x000ea80000100a00 */
[----:B------:R-:W2:Y:S04]  /*212b0*/  LDL R81, [R1+0x758] ;  /* 0x0007580001517983 */ /* 0x000ea80000100800 */
[----:B------:R-:W2:Y:S04]  /*212c0*/  LDL R80, [R1+0x754] ;  /* 0x0007540001507983 */ /* 0x000ea80000100800 */
[----:B------:R-:W2:Y:S04]  /*212d0*/  LDL R93, [R1+0x750] ;  /* 0x00075000015d7983 */ /* 0x000ea80000100800 */
[----:B------:R-:W2:Y:S04]  /*212e0*/  LDL R15, [R1+0x74c] ;  /* 0x00074c00010f7983 */ /* 0x000ea80000100800 */
[----:B------:R-:W2:Y:S04]  /*212f0*/  LDL R41, [R1+0xc8c] ;  /* 0x000c8c0001297983 */ /* 0x000ea80000100800 */
[----:B0-----:R-:W2:Y:S04]  /*21300*/  LDL R40, [R1+0x6f8] ;  /* 0x0006f80001287983 */ /* 0x001ea80000100800 */
[----:B------:R-:W-:Y:S04]  /*21310*/  STL [R1+0x105c], R66 ;  /* 0x00105c4201007387 */ /* 0x000fe80000100800 */
[----:B------:R0:W-:Y:S04]  /*21320*/  STL [R1+0x1210], R66 ;  /* 0x0012104201007387 */ /* 0x0001e80000100800 */
[----:B0-----:R-:W2:Y:S04]  /*21330*/  LDL R66, [R1+0x818] ;  /* 0x0008180001427983 */ /* 0x001ea80000100800 */
[----:B------:R-:W-:Y:S04]  /*21340*/  STL [R1+0x1058], R67 ;  /* 0x0010584301007387 */ /* 0x000fe80000100800 */
[----:B------:R0:W-:Y:S04]  /*21350*/  STL [R1+0x1214], R67 ;  /* 0x0012144301007387 */ /* 0x0001e80000100800 */
[----:B0-----:R-:W2:Y:S04]  /*21360*/  LDL R67, [R1+0x86c] ;  /* 0x00086c0001437983 */ /* 0x001ea80000100800 */
[----:B------:R-:W2:Y:S04]  /*21370*/  LDL.LU.64 R30, [R1+0x15c0] ;  /* 0x0015c000011e7983 */ /* 0x000ea80000300a00 */
[----:B---3--:R-:W3:Y:S04]  /*21380*/  @P4 LDG.E.U16 R5, desc[UR16][R18.64] ;  /* 0x0000001012054981 */ /* 0x008ee8000c1e1500 */
[----:B------:R-:W3:Y:S04]  /*21390*/  @P0 LDG.E.U16 R63, desc[UR16][R12.64] ;  /* 0x000000100c3f0981 */ /* 0x000ee8000c1e1500 */
[----:B------:R-:W3:Y:S04]  /*213a0*/  @P0 LDG.E.U16 R14, desc[UR16][R60.64] ;  /* 0x000000103c0e0981 */ /* 0x000ee8000c1e1500 */
[----:B----4-:R-:W4:Y:S04]  /*213b0*/  @P0 LDG.E.U16 R2, desc[UR16][R36.64] ;  /* 0x0000001024020981 */ /* 0x010f28000c1e1500 */
[----:B--2---:R0:W-:Y:S04]  /*213c0*/  @P4 STL [R1+0xc9c], R26 ;  /* 0x000c9c1a01004387 */ /* 0x0041e80000100800 */
        /* <DEDUP_REMOVED lines=8> */
[----:B------:R-:W2:Y:S04]  /*21450*/  @P0 LDG.E.U16 R67, desc[UR16][R64.64] ;  /* 0x0000001040430981 */ /* 0x000ea8000c1e1500 */
[----:B---3--:R0:W-:Y:S04]  /*21460*/  @P4 STL [R1+0xc90], R5 ;  /* 0x000c900501004387 */ /* 0x0081e80000100800 */
        /* <DEDUP_REMOVED lines=8> */
[----:B----4-:R0:W-:Y:S04]  /*214f0*/  @P0 STL [R1+0x870], R2 ;  /* 0x0008700201000387 */ /* 0x0101e80000100800 */
[----:B0-----:R-:W4:Y:S04]  /*21500*/  LDL R2, [R1+0x6f0] ;  /* 0x0006f00001027983 */ /* 0x001f280000100800 */
[----:B------:R-:W4:Y:S01]  /*21510*/  LDL.LU.64 R64, [R1+0x1560] ;  /* 0x0015600001407983 */ /* 0x000f220000300a00 */
[----:B------:R-:W-:-:S03]  /*21520*/  ISETP.GT.AND P5, PT, R4, 0x22, PT ;  /* 0x000000220400780c */ /* 0x000fc60003fa4270 */
[----:B--2---:R-:W-:Y:S10]  /*21530*/  @P0 STL [R1+0x86c], R67 ;  /* 0x00086c4301000387 */ /* 0x004ff40000100800 */
[----:B---3--:R-:W2:Y:S04]  /*21540*/  @P5 LDG.E.U16 R66, desc[UR16][R62.64] ;  /* 0x000000103e425981 */ /* 0x008ea8000c1e1500 */
[----:B------:R-:W3:Y:S04]  /*21550*/  @P5 LDG.E.U16 R69, desc[UR16][R60.64] ;  /* 0x000000103c455981 */ /* 0x000ee8000c1e1500 */
[----:B------:R-:W2:Y:S04]  /*21560*/  LDL.LU.64 R62, [R1+0x1558] ;  /* 0x00155800013e7983 */ /* 0x000ea80000300a00 */
[----:B------:R-:W3:Y:S04]  /*21570*/  LDL.LU.64 R60, [R1+0x1550] ;  /* 0x00155000013c7983 */ /* 0x000ee80000300a00 */
[----:B------:R-:W3:Y:S01]  /*21580*/  @P5 LDG.E.U16 R68, desc[UR16][R36.64] ;  /* 0x0000001024445981 */ /* 0x000ee2000c1e1500 */
[----:B------:R-:W-:-:S03]  /*21590*/  ISETP.GT.AND P2, PT, R4, 0x2a, PT ;  /* 0x0000002a0400780c */ /* 0x000fc60003f44270 */
[----:B------:R-:W3:Y:S01]  /*215a0*/  LDL.LU.64 R36, [R1+0x1548] ;  /* 0x0015480001247983 */ /* 0x000ee20000300a00 */
[----:B------:R-:W-:-:S09]  /*215b0*/  ISETP.GT.AND P4, PT, R4, 0x32, PT ;  /* 0x000000320400780c */ /* 0x000fd20003f84270 */
[----:B------:R-:W3:Y:S04]  /*215c0*/  @P2 LDG.E.U16 R76, desc[UR16][R74.64] ;  /* 0x000000104a4c2981 */ /* 0x000ee8000c1e1500 */
[----:B----4-:R-:W4:Y:S04]  /*215d0*/  @P5 LDG.E.U16 R71, desc[UR16][R64.64] ;  /* 0x0000001040475981 */ /* 0x010f28000c1e1500 */
[----:B------:R-:W4:Y:S04]  /*215e0*/  @P2 LDG.E.U16 R77, desc[UR16][R72.64] ;  /* 0x00000010484d2981 */ /* 0x000f28000c1e1500 */
[----:B------:R-:W4:Y:S04]  /*215f0*/  @P4 LDG.E.U16 R81, desc[UR16][R78.64] ;  /* 0x000000104e514981 */ /* 0x000f28000c1e1500 */
[----:B------:R-:W4:Y:S04]  /*21600*/  LDL.LU.64 R64, [R1+0x1540] ;  /* 0x0015400001407983 */ /* 0x000f280000300a00 */
[----:B--2---:R-:W2:Y:S04]  /*21610*/  @P2 LDG.E.U16 R70, desc[UR16][R62.64] ;  /* 0x000000103e462981 */ /* 0x004ea8000c1e1500 */
[----:B---3--:R-:W3:Y:S04]  /*21620*/  @P2 LDG.E.U16 R0, desc[UR16][R60.64] ;  /* 0x000000103c002981 */ /* 0x008ee8000c1e1500 */
[----:B----4-:R-:W-:Y:S04]  /*21630*/  @P5 STL [R1+0x80c], R71 ;  /* 0x00080c4701005387 */ /* 0x010fe80000100800 */
[----:B------:R-:W-:Y:S04]  /*21640*/  @P5 STL [R1+0x810], R68 ;  /* 0x0008104401005387 */ /* 0x000fe80000100800 */
[----:B------:R-:W-:Y:S04]  /*21650*/  @P5 STL [R1+0x814], R69 ;  /* 0x0008144501005387 */ /* 0x000fe80000100800 */
[----:B------:R-:W-:Y:S04]  /*21660*/  @P5 STL [R1+0x818], R66 ;  /* 0x0008184201005387 */ /* 0x000fe80000100800 */
[----:B------:R-:W4:Y:S04]  /*21670*/  LDL.LU.64 R62, [R1+0x1538] ;  /* 0x00153800013e7983 */ /* 0x000f280000300a00 */
[----:B------:R-:W2:Y:S04]  /*21680*/  LDL.LU.64 R60, [R1+0x1530] ;  /* 0x00153000013c7983 */ /* 0x000ea80000300a00 */
[----:B------:R-:W3:Y:S01]  /*21690*/  @P4 LDG.E.U16 R80, desc[UR16][R64.64] ;  /* 0x0000001040504981 */ /* 0x000ee2000c1e1500 */
[----:B------:R-:W-:-:S13]  /*216a0*/  ISETP.GT.AND P0, PT, R4, 0x17, PT ;  /* 0x000000170400780c */ /* 0x000fda0003f04270 */
[----:B------:R-:W3:Y:S04]  /*216b0*/  @P0 LDG.E.U16 R41, desc[UR16][R58.64] ;  /* 0x000000103a290981 */ /* 0x000ee8000c1e1500 */
[----:B----4-:R-:W4:Y:S04]  /*216c0*/  @P4 LDG.E.U16 R93, desc[UR16][R62.64] ;  /* 0x000000103e5d4981 */ /* 0x010f28000c1e1500 */
[----:B--2---:R-:W2:Y:S04]  /*216d0*/  @P4 LDG.E.U16 R15, desc[UR16][R60.64] ;  /* 0x000000103c0f4981 */ /* 0x004ea8000c1e1500 */
[----:B---3--:R0:W-:Y:S04]  /*216e0*/  @P2 STL [R1+0x7b4], R0 ;  /* 0x0007b40001002387 */ /* 0x0081e80000100800 */
[----:B0-----:R-:W3:Y:S04]  /*216f0*/  LDL R0, [R1+0x6ec] ;  /* 0x0006ec0001007983 */ /* 0x001ee80000100800 */
[----:B------:R-:W-:Y:S04]  /*21700*/  @P2 STL [R1+0x7ac], R76 ;  /* 0x0007ac4c01002387 */ /* 0x000fe80000100800 */
[----:B------:R-:W-:Y:S04]  /*21710*/  @P2 STL [R1+0x7b0], R77 ;  /* 0x0007b04d01002387 */ /* 0x000fe80000100800 */
[----:B------:R-:W-:Y:S04]  /*21720*/  @P2 STL [R1+0x7b8], R70 ;  /* 0x0007b84601002387 */ /* 0x000fe80000100800 */
[----:B------:R-:W3:Y:S04]  /*21730*/  LDL.LU.64 R64, [R1+0x1528] ;  /* 0x0015280001407983 */ /* 0x000ee80000300a00 */
[----:B------:R-:W3:Y:S04]  /*21740*/  LDL.LU.64 R62, [R1+0x1520] ;  /* 0x00152000013e7983 */ /* 0x000ee80000300a00 */
[----:B------:R-:W3:Y:S04]  /*21750*/  LDL.LU.64 R60, [R1+0x1518] ;  /* 0x00151800013c7983 */ /* 0x000ee80000300a00 */
[----:B--2---:R0:W-:Y:S04]  /*21760*/  @P4 STL [R1+0x74c], R15 ;  /* 0x00074c0f01004387 */ /* 0x0041e80000100800 */
[----:B----4-:R-:W-:Y:S04]  /*21770*/  @P4 STL [R1+0x750], R93 ;  /* 0x0007505d01004387 */ /* 0x010fe80000100800 */
[----:B------:R-:W-:Y:S04]  /*21780*/  @P4 STL [R1+0x754], R80 ;  /* 0x0007545001004387 */ /* 0x000fe80000100800 */
[----:B------:R-:W-:Y:S04]  /*21790*/  @P4 STL [R1+0x758], R81 ;  /* 0x0007585101004387 */ /* 0x000fe80000100800 */
[----:B------:R-:W2:Y:S01]  /*217a0*/  LDL.LU.64 R58, [R1+0x1510] ;  /* 0x00151000013a7983 */ /* 0x000ea20000300a00 */
[----:B------:R-:W-:-:S13]  /*217b0*/  ISETP.GT.AND P5, PT, R4, 0x3a, PT ;  /* 0x0000003a0400780c */ /* 0x000fda0003fa4270 */
[----:B---3--:R-:W3:Y:S04]  /*217c0*/  @P5 LDG.E.U16 R40, desc[UR16][R64.64] ;  /* 0x0000001040285981 */ /* 0x008ee8000c1e1500 */
[----:B------:R-:W4:Y:S04]  /*217d0*/  @P5 LDG.E.U16 R5, desc[UR16][R62.64] ;  /* 0x000000103e055981 */ /* 0x000f28000c1e1500 */
[----:B------:R-:W4:Y:S04]  /*217e0*/  @P5 LDG.E.U16 R2, desc[UR16][R60.64] ;  /* 0x000000103c025981 */ /* 0x000f28000c1e1500 */
        /* <DEDUP_REMOVED lines=8> */
[----:B0-----:R-:W4:Y:S04]  /*21870*/  LDL R15, [R1+0xc88] ;  /* 0x000c8800010f7983 */ /* 0x001f280000100800 */
[----:B--2---:R-:W2:Y:S04]  /*21880*/  @P5 LDG.E.U16 R0, desc[UR16][R58.64] ;  /* 0x000000103a005981 */ /* 0x004ea8000c1e1500 */
[----:B---3--:R0:W-:Y:S04]  /*21890*/  @P5 STL [R1+0x6f8], R40 ;  /* 0x0006f82801005387 */ /* 0x0081e80000100800 */
[----:B------:R-:W3:Y:S04]  /*218a0*/  LDL R73, [R1+0xc80] ;  /* 0x000c800001497983 */ /* 0x000ee80000100800 */
[----:B------:R-:W3:Y:S04]  /*218b0*/  LDL R72, [R1+0x868] ;  /* 0x0008680001487983 */ /* 0x000ee80000100800 */
[----:B0-----:R-:W3:Y:S04]  /*218c0*/  LDL R40, [R1+0xc84] ;  /* 0x000c840001287983 */ /* 0x001ee80000100800 */
[----:B------:R-:W3:Y:S04]  /*218d0*/  LDL R75, [R1+0x864] ;  /* 0x00086400014b7983 */ /* 0x000ee80000100800 */
[----:B------:R-:W-:Y:S04]  /*218e0*/  STL [R1+0x1074], R60 ;  /* 0x0010743c01007387 */ /* 0x000fe80000100800 */
[----:B------:R-:W-:Y:S04]  /*218f0*/  STL [R1+0x1228], R60 ;  /* 0x0012283c01007387 */ /* 0x000fe80000100800 */
[----:B------:R-:W-:Y:S04]  /*21900*/  STL [R1+0x1070], R61 ;  /* 0x0010703d01007387 */ /* 0x000fe80000100800 */
[----:B------:R-:W-:Y:S04]  /*21910*/  STL [R1+0x122c], R61 ;  /* 0x00122c3d01007387 */ /* 0x000fe80000100800 */
[----:B------:R0:W-:Y:S04]  /*21920*/  @P0 STL [R1+0xc8c], R41 ;  /* 0x000c8c2901000387 */ /* 0x0001e80000100800 */
[----:B----4-:R-:W4:Y:S04]  /*21930*/  @P0 LDG.E.U16 R15, desc[UR16][R34.64] ;  /* 0x00000010220f0981 */ /* 0x010f28000c1e1500 */
[----:B0-----:R-:W3:Y:S04]  /*21940*/  LDL R41, [R1+0x860] ;  /* 0x0008600001297983 */ /* 0x001ee80000100800 */
[----:B------:R0:W-:Y:S04]  /*21950*/  @P5 STL [R1+0x6f4], R5 ;  /* 0x0006f40501005387 */ /* 0x0001e80000100800 */
[----:B0-----:R-:W4:Y:S04]  /*21960*/  LDL R5, [R1+0x85c] ;  /* 0x00085c0001057983 */ /* 0x001f280000100800 */
[----:B------:R0:W-:Y:S04]  /*21970*/  @P5 STL [R1+0x6f0], R2 ;  /* 0x0006f00201005387 */ /* 0x0001e80000100800 */
[----:B0-----:R-:W4:Y:S04]  /*21980*/  LDL R2, [R1+0x808] ;  /* 0x0008080001027983 */ /* 0x001f280000100800 */
[----:B--2---:R0:W-:Y:S04]  /*21990*/  @P5 STL [R1+0x6ec], R0 ;  /* 0x0006ec0001005387 */ /* 0x0041e80000100800 */
[----:B------:R-:W2:Y:S04]  /*219a0*/  LDL.64 R60, [R1+0x160] ;  /* 0x00016000013c7983 */ /* 0x000ea80000100a00 */
[----:B------:R-:W2:Y:S04]  /*219b0*/  LDL R65, [R1+0x7a8] ;  /* 0x0007a80001417983 */ /* 0x000ea80000100800 */
[----:B0-----:R-:W2:Y:S04]  /*219c0*/  LDL R0, [R1+0x804] ;  /* 0x0008040001007983 */ /* 0x001ea80000100800 */
[----:B------:R-:W2:Y:S04]  /*219d0*/  LDL.64 R62, [R1+0x158] ;  /* 0x00015800013e7983 */ /* 0x000ea80000100a00 */
[----:B------:R-:W2:Y:S04]  /*219e0*/  LDL R64, [R1+0x7a4] ;  /* 0x0007a40001407983 */ /* 0x000ea80000100800 */
[----:B------:R-:W2:Y:S04]  /*219f0*/  LDL R74, [R1+0x7a0] ;  /* 0x0007a000014a7983 */ /* 0x000ea80000100800 */
[----:B------:R-:W2:Y:S04]  /*21a00*/  LDL.64 R76, [R1+0x148] ;  /* 0x00014800014c7983 */ /* 0x000ea80000100a00 */
[----:B------:R-:W2:Y:S04]  /*21a10*/  LDL R79, [R1+0x79c] ;  /* 0x00079c00014f7983 */ /* 0x000ea80000100800 */
[----:B------:R-:W2:Y:S04]  /*21a20*/  LDL.64 R66, [R1+0x60] ;  /* 0x0000600001427983 */ /* 0x000ea80000100a00 */
[----:B------:R-:W2:Y:S04]  /*21a30*/  LDL R78, [R1+0x748] ;  /* 0x00074800014e7983 */ /* 0x000ea80000100800 */
[----:B------:R-:W2:Y:S04]  /*21a40*/  LDL.64 R68, [R1+0x58] ;  /* 0x0000580001447983 */ /* 0x000ea80000100a00 */
[----:B------:R-:W2:Y:S04]  /*21a50*/  LDL R81, [R1+0x744] ;  /* 0x0007440001517983 */ /* 0x000ea80000100800 */
[----:B------:R-:W2:Y:S04]  /*21a60*/  LDL.64 R70, [R1+0x50] ;  /* 0x0000500001467983 */ /* 0x000ea80000100a00 */
[----:B------:R-:W2:Y:S04]  /*21a70*/  LDL R80, [R1+0x740] ;  /* 0x0007400001507983 */ /* 0x000ea80000100800 */
[----:B------:R-:W2:Y:S04]  /*21a80*/  LDL R93, [R1+0x73c] ;  /* 0x00073c00015d7983 */ /* 0x000ea80000100800 */
[----:B------:R-:W-:Y:S04]  /*21a90*/  STL [R1+0x107c], R58 ;  /* 0x00107c3a01007387 */ /* 0x000fe80000100800 */
[----:B------:R0:W-:Y:S01]  /*21aa0*/  STL [R1+0x1230], R58 ;  /* 0x0012303a01007387 */ /* 0x0001e20000100800 */
[----:B------:R-:W-:-:S03]  /*21ab0*/  ISETP.GT.AND P2, PT, R4, 0x1b, PT ;  /* 0x0000001b0400780c */ /* 0x000fc60003f44270 */
[----:B---3--:R-:W3:Y:S01]  /*21ac0*/  @P0 LDG.E.U16 R40, desc[UR16][R56.64] ;  /* 0x0000001038280981 */ /* 0x008ee2000c1e1500 */
[----:B------:R-:W-:-:S03]  /*21ad0*/  ISETP.GT.AND P4, PT, R4, 0x23, PT ;  /* 0x000000230400780c */ /* 0x000fc60003f84270 */
[----:B------:R-:W2:Y:S04]  /*21ae0*/  @P0 LDG.E.U16 R73, desc[UR16][R48.64] ;  /* 0x0000001030490981 */ /* 0x000ea8000c1e1500 */
[----:B0-----:R-:W2:Y:S04]  /*21af0*/  LDL R58, [R1+0x7fc] ;  /* 0x0007fc00013a7983 */ /* 0x001ea80000100800 */
[----:B------:R-:W-:Y:S04]  /*21b00*/  STL [R1+0x1078], R59 ;  /* 0x0010783b01007387 */ /* 0x000fe80000100800 */
[----:B------:R0:W-:Y:S04]  /*21b10*/  STL [R1+0x1234], R59 ;  /* 0x0012343b01007387 */ /* 0x0001e80000100800 */
[----:B------:R-:W2:Y:S04]  /*21b20*/  @P2 LDG.E.U16 R72, desc[UR16][R46.64] ;  /* 0x000000102e482981 */ /* 0x000ea8000c1e1500 */
[----:B------:R-:W2:Y:S04]  /*21b30*/  @P2 LDG.E.U16 R75, desc[UR16][R44.64] ;  /* 0x000000102c4b2981 */ /* 0x000ea8000c1e1500 */
[----:B0-----:R-:W2:Y:S04]  /*21b40*/  LDL R59, [R1+0x800] ;  /* 0x00080000013b7983 */ /* 0x001ea80000100800 */
[----:B------:R-:W2:Y:S04]  /*21b50*/  LDL.LU.64 R34, [R1+0x1508] ;  /* 0x0015080001227983 */ /* 0x000ea80000300a00 */
[----:B------:R-:W3:Y:S04]  /*21b60*/  @P2 LDG.E.U16 R41, desc[UR16][R42.64] ;  /* 0x000000102a292981 */ /* 0x000ee8000c1e1500 */
[----:B----4-:R-:W4:Y:S04]  /*21b70*/  @P2 LDG.E.U16 R5, desc[UR16][R38.64] ;  /* 0x0000001026052981 */ /* 0x010f28000c1e1500 */
[----:B------:R-:W4:Y:S04]  /*21b80*/  @P4 LDG.E.U16 R2, desc[UR16][R36.64] ;  /* 0x0000001024024981 */ /* 0x000f28000c1e1500 */
[----:B------:R0:W-:Y:S04]  /*21b90*/  @P0 STL [R1+0xc88], R15 ;  /* 0x000c880f01000387 */ /* 0x0001e80000100800 */
[----:B0-----:R-:W4:Y:S04]  /*21ba0*/  LDL.LU R15, [R1+0x1500] ;  /* 0x00150000010f7983 */ /* 0x001f280000300800 */
[----:B------:R-:W4:Y:S04]  /*21bb0*/  LDL.LU.64 R56, [R1+0x14f8] ;  /* 0x0014f80001387983 */ /* 0x000f280000300a00 */
[----:B--2---:R-:W2:Y:S04]  /*21bc0*/  @P4 LDG.E.U16 R0, desc[UR16][R34.64] ;  /* 0x0000001022004981 */ /* 0x004ea8000c1e1500 */
[----:B---3--:R0:W-:Y:S04]  /*21bd0*/  @P0 STL [R1+0xc84], R40 ;  /* 0x000c842801000387 */ /* 0x0081e80000100800 */
[----:B0-----:R-:W3:Y:S04]  /*21be0*/  LDL.LU R40, [R1+0x14f0] ;  /* 0x0014f00001287983 */ /* 0x001ee80000300800 */
[----:B------:R-:W3:Y:S04]  /*21bf0*/  LDL.LU.64 R48, [R1+0x14e8] ;  /* 0x0014e80001307983 */ /* 0x000ee80000300a00 */
[----:B------:R0:W-:Y:S04]  /*21c00*/  @P0 STL [R1+0xc80], R73 ;  /* 0x000c804901000387 */ /* 0x0001e80000100800 */
[----:B------:R-:W3:Y:S04]  /*21c10*/  LDL.LU.64 R46, [R1+0x14e0] ;  /* 0x0014e000012e7983 */ /* 0x000ee80000300a00 */
[----:B------:R-:W3:Y:S04]  /*21c20*/  LDL.LU.64 R44, [R1+0x14d8] ;  /* 0x0014d800012c7983 */ /* 0x000ee80000300a00 */
[----:B0-----:R-:W3:Y:S04]  /*21c30*/  LDL R73, [R1+0x858] ;  /* 0x0008580001497983 */ /* 0x001ee80000100800 */
[----:B------:R0:W-:Y:S04]  /*21c40*/  @P2 STL [R1+0x868], R72 ;  /* 0x0008684801002387 */ /* 0x0001e80000100800 */
[----:B----4-:R-:W4:Y:S04]  /*21c50*/  @P4 LDG.E.U16 R59, desc[UR16][R14.64] ;  /* 0x000000100e3b4981 */ /* 0x010f28000c1e1500 */
[----:B------:R-:W3:Y:S04]  /*21c60*/  @P4 LDG.E.U16 R58, desc[UR16][R56.64] ;  /* 0x00000010383a4981 */ /* 0x000ee8000c1e1500 */
        /* <DEDUP_REMOVED lines=13> */
[----:B--2---:R0:W-:Y:S04]  /*21d40*/  @P4 STL [R1+0x804], R0 ;  /* 0x0008040001004387 */ /* 0x0041e80000100800 */
[----:B0-----:R-:W2:Y:S04]  /*21d50*/  LDL.LU R0, [R1+0x1498] ;  /* 0x0014980001007983 */ /* 0x001ea80000300800 */
[----:B------:R-:W2:Y:S04]  /*21d60*/  LDL.LU.64 R14, [R1+0x1490] ;  /* 0x00149000010e7983 */ /* 0x000ea80000300a00 */
[----:B------:R-:W2:Y:S01]  /*21d70*/  LDL.LU.64 R56, [R1+0x1488] ;  /* 0x0014880001387983 */ /* 0x000ea20000300a00 */
[----:B------:R-:W-:-:S02]  /*21d80*/  ISETP.GT.AND P6, PT, R4, 0x2b, PT ;  /* 0x0000002b0400780c */ /* 0x000fc40003fc4270 */
[----:B------:R-:W-:-:S11]  /*21d90*/  ISETP.GT.AND P0, PT, R4, 0x33, PT ;  /* 0x000000330400780c */ /* 0x000fd60003f04270 */
[----:B------:R-:W2:Y:S04]  /*21da0*/  @P6 LDG.E.U16 R79, desc[UR16][R76.64] ;  /* 0x000000104c4f6981 */ /* 0x000ea8000c1e1500 */
[----:B------:R-:W2:Y:S04]  /*21db0*/  @P0 LDG.E.U16 R78, desc[UR16][R66.64] ;  /* 0x00000010424e0981 */ /* 0x000ea8000c1e1500 */
[----:B------:R-:W2:Y:S04]  /*21dc0*/  @P0 LDG.E.U16 R81, desc[UR16][R68.64] ;  /* 0x0000001044510981 */ /* 0x000ea8000c1e1500 */
[----:B------:R-:W2:Y:S04]  /*21dd0*/  @P0 LDG.E.U16 R80, desc[UR16][R70.64] ;  /* 0x0000001046500981 */ /* 0x000ea8000c1e1500 */
[----:B---3--:R-:W-:Y:S04]  /*21de0*/  @P4 STL [R1+0x7fc], R58 ;  /* 0x0007fc3a01004387 */ /* 0x008fe80000100800 */
[----:B----4-:R-:W-:Y:S04]  /*21df0*/  @P4 STL [R1+0x800], R59 ;  /* 0x0008003b01004387 */ /* 0x010fe80000100800 */
[----:B------:R-:W3:Y:S04]  /*21e00*/  @P6 LDG.E.U16 R64, desc[UR16][R62.64] ;  /* 0x000000103e406981 */ /* 0x000ee8000c1e1500 */
[----:B------:R-:W4:Y:S04]  /*21e10*/  @P6 LDG.E.U16 R65, desc[UR16][R60.64] ;  /* 0x000000103c416981 */ /* 0x000f28000c1e1500 */
[----:B--2---:R-:W2:Y:S04]  /*21e20*/  @P6 LDG.E.U16 R74, desc[UR16][R56.64] ;  /* 0x00000010384a6981 */ /* 0x004ea8000c1e1500 */
[----:B------:R-:W2:Y:S01]  /*21e30*/  LDL.LU.64 R56, [R1+0x1480] ;  /* 0x0014800001387983 */ /* 0x000ea20000300a00 */
[----:B------:R-:W-:-:S13]  /*21e40*/  ISETP.GT.AND P2, PT, R4, 0x1c, PT ;  /* 0x0000001c0400780c */ /* 0x000fda0003f44270 */
[----:B------:R-:W3:Y:S01]  /*21e50*/  @P2 LDG.E.U16 R73, desc[UR16][R54.64] ;  /* 0x0000001036492981 */ /* 0x000ee2000c1e1500 */
[----:B------:R-:W-:-:S03]  /*21e60*/  ISETP.GT.AND P4, PT, R4, 0x3b, PT ;  /* 0x0000003b0400780c */ /* 0x000fc60003f84270 */
[----:B------:R-:W3:Y:S04]  /*21e70*/  @P2 LDG.E.U16 R72, desc[UR16][R52.64] ;  /* 0x0000001034482981 */ /* 0x000ee8000c1e1500 */
[----:B------:R-:W3:Y:S04]  /*21e80*/  @P2 LDG.E.U16 R75, desc[UR16][R50.64] ;  /* 0x00000010324b2981 */ /* 0x000ee8000c1e1500 */
[----:B--2---:R-:W2:Y:S04]  /*21e90*/  @P0 LDG.E.U16 R93, desc[UR16][R56.64] ;  /* 0x00000010385d0981 */ /* 0x004ea8000c1e1500 */
[----:B------:R0:W-:Y:S04]  /*21ea0*/  @P6 STL [R1+0x7a0], R74 ;  /* 0x0007a04a01006387 */ /* 0x0001e80000100800 */
[----:B0-----:R-:W3:Y:S04]  /*21eb0*/  LDL.LU R74, [R1+0x848] ;  /* 0x00084800014a7983 */ /* 0x001ee80000300800 */
[----:B------:R-:W4:Y:S04]  /*21ec0*/  LDL.LU R77, [R1+0x844] ;  /* 0x00084400014d7983 */ /* 0x000f280000300800 */
[----:B------:R-:W4:Y:S04]  /*21ed0*/  LDL.LU R76, [R1+0x840] ;  /* 0x00084000014c7983 */ /* 0x000f280000300800 */
[----:B------:R0:W-:Y:S04]  /*21ee0*/  @P6 STL [R1+0x79c], R79 ;  /* 0x00079c4f01006387 */ /* 0x0001e80000100800 */
[----:B0-----:R-:W4:Y:S04]  /*21ef0*/  LDL.LU R79, [R1+0x83c] ;  /* 0x00083c00014f7983 */ /* 0x001f280000300800 */
[----:B------:R-:W4:Y:S04]  /*21f00*/  LDL.LU.64 R56, [R1+0x1478] ;  /* 0x0014780001387983 */ /* 0x000f280000300a00 */
[----:B------:R-:W4:Y:S04]  /*21f10*/  LDL.LU R59, [R1+0x84c] ;  /* 0x00084c00013b7983 */ /* 0x000f280000300800 */
[----:B------:R0:W-:Y:S04]  /*21f20*/  @P0 STL [R1+0x748], R78 ;  /* 0x0007484e01000387 */ /* 0x0001e80000100800 */
[----:B0-----:R-:W4:Y:S04]  /*21f30*/  LDL.LU R78, [R1+0x7e8] ;  /* 0x0007e800014e7983 */ /* 0x001f280000300800 */
[----:B------:R0:W-:Y:S04]  /*21f40*/  @P0 STL [R1+0x744], R81 ;  /* 0x0007445101000387 */ /* 0x0001e80000100800 */
[----:B0-----:R-:W4:Y:S04]  /*21f50*/  LDL.LU R81, [R1+0x7e4] ;  /* 0x0007e40001517983 */ /* 0x001f280000300800 */
[----:B------:R0:W-:Y:S04]  /*21f60*/  @P0 STL [R1+0x740], R80 ;  /* 0x0007405001000387 */ /* 0x0001e80000100800 */
[----:B0-----:R-:W4:Y:S04]  /*21f70*/  LDL.LU R80, [R1+0x7e0] ;  /* 0x0007e00001507983 */ /* 0x001f280000300800 */
[----:B--2---:R0:W-:Y:S04]  /*21f80*/  @P0 STL [R1+0x73c], R93 ;  /* 0x00073c5d01000387 */ /* 0x0041e80000100800 */
[----:B0-----:R-:W2:Y:S04]  /*21f90*/  LDL.LU R93, [R1+0x7dc] ;  /* 0x0007dc00015d7983 */ /* 0x001ea80000300800 */
[----:B---3--:R-:W-:Y:S04]  /*21fa0*/  @P6 STL [R1+0x7a4], R64 ;  /* 0x0007a44001006387 */ /* 0x008fe80000100800 */
[----:B----4-:R0:W-:Y:S04]  /*21fb0*/  @P6 STL [R1+0x7a8], R65 ;  /* 0x0007a84101006387 */ /* 0x0101e80000100800 */
[----:B------:R-:W3:Y:S04]  /*21fc0*/  LDL.LU.64 R54, [R1+0x1470] ;  /* 0x0014700001367983 */ /* 0x000ee80000300a00 */
[----:B------:R-:W4:Y:S04]  /*21fd0*/  LDL.LU.64 R52, [R1+0x1468] ;  /* 0x0014680001347983 */ /* 0x000f280000300a00 */
[----:B------:R-:W2:Y:S04]  /*21fe0*/  LDL.LU.64 R50, [R1+0x1460] ;  /* 0x0014600001327983 */ /* 0x000ea80000300a00 */
[----:B------:R-:W2:Y:S04]  /*21ff0*/  LDL.LU R58, [R1+0x7f8] ;  /* 0x0007f800013a7983 */ /* 0x000ea80000300800 */
[----:B------:R-:W4:Y:S04]  /*22000*/  LDL.LU R61, [R1+0x7f4] ;  /* 0x0007f400013d7983 */ /* 0x000f280000300800 */
[----:B------:R-:W4:Y:S04]  /*22010*/  @P4 LDG.E.U16 R0, desc[UR16][R56.64] ;  /* 0x0000001038004981 */ /* 0x000f28000c1e1500 */
[----:B------:R-:W4:Y:S04]  /*22020*/  LDL.LU R60, [R1+0x7f0] ;  /* 0x0007f000013c7983 */ /* 0x000f280000300800 */
[----:B------:R-:W4:Y:S04]  /*22030*/  LDL.LU R63, [R1+0x7ec] ;  /* 0x0007ec00013f7983 */ /* 0x000f280000300800 */
[----:B------:R-:W4:Y:S04]  /*22040*/  LDL.LU R62, [R1+0x798] ;  /* 0x00079800013e7983 */ /* 0x000f280000300800 */
[----:B0-----:R-:W4:Y:S04]  /*22050*/  LDL.LU R65, [R1+0x794] ;  /* 0x0007940001417983 */ /* 0x001f280000300800 */
[----:B------:R-:W4:Y:S04]  /*22060*/  LDL.LU R64, [R1+0x790] ;  /* 0x0007900001407983 */ /* 0x000f280000300800 */
[----:B------:R-:W4:Y:S04]  /*22070*/  LDL.LU R67, [R1+0x78c] ;  /* 0x00078c0001437983 */ /* 0x000f280000300800 */
[----:B------:R-:W4:Y:S04]  /*22080*/  LDL.LU R66, [R1+0x738] ;  /* 0x0007380001427983 */ /* 0x000f280000300800 */
[----:B------:R-:W4:Y:S04]  /*22090*/  LDL.LU R69, [R1+0x734] ;  /* 0x0007340001457983 */ /* 0x000f280000300800 */
[----:B------:R-:W4:Y:S04]  /*220a0*/  LDL.LU R68, [R1+0x730] ;  /* 0x0007300001447983 */ /* 0x000f280000300800 */
[----:B------:R-:W4:Y:S01]  /*220b0*/  LDL.LU R71, [R1+0x72c] ;  /* 0x00072c0001477983 */ /* 0x000f220000300800 */
[----:B------:R-:W-:-:S02]  /*220c0*/  ISETP.GT.AND P5, PT, R4, 0x1d, PT ;  /* 0x0000001d0400780c */ /* 0x000fc40003fa4270 */
[C---:B------:R-:W-:Y:S01]  /*220d0*/  ISETP.GT.AND P0, PT, R4.reuse, 0x24, PT ;  /* 0x000000240400780c */ /* 0x040fe20003f04270 */
[----:B------:R-:W4:Y:S10]  /*220e0*/  @P2 LDG.E.U16 R59, desc[UR16][R8.64] ;  /* 0x00000010083b2981 */ /* 0x000f34000c1e1500 */
[----:B------:R-:W4:Y:S04]  /*220f0*/  @P5 LDG.E.U16 R74, desc[UR16][R22.64] ;  /* 0x00000010164a5981 */ /* 0x000f28000c1e1500 */
[----:B------:R-:W4:Y:S04]  /*22100*/  @P5 LDG.E.U16 R77, desc[UR16][R10.64] ;  /* 0x000000100a4d5981 */ /* 0x000f28000c1e1500 */
[----:B------:R-:W4:Y:S04]  /*22110*/  @P5 LDG.E.U16 R76, desc[UR16][R16.64] ;  /* 0x00000010104c5981 */ /* 0x000f28000c1e1500 */
[----:B------:R0:W4:Y:S04]  /*22120*/  @P5 LDG.E.U16 R79, desc[UR16][R6.64] ;  /* 0x00000010064f5981 */ /* 0x000128000c1e1500 */
[----:B---3--:R-:W3:Y:S04]  /*22130*/  @P4 LDG.E.U16 R2, desc[UR16][R54.64] ;  /* 0x0000001036024981 */ /* 0x008ee8000c1e1500 */
[----:B--2---:R-:W2:Y:S04]  /*22140*/  @P0 LDG.E.U16 R58, desc[UR16][R48.64] ;  /* 0x00000010303a0981 */ /* 0x004ea8000c1e1500 */
[----:B----4-:R-:W4:Y:S04]  /*22150*/  @P0 LDG.E.U16 R61, desc[UR16][R46.64] ;  /* 0x000000102e3d0981 */ /* 0x010f28000c1e1500 */
[----:B------:R1:W-:Y:S04]  /*22160*/  STL [R1+0x6e8], R0 ;  /* 0x0006e80001007387 */ /* 0x0003e80000100800 */
[----:B------:R-:W2:Y:S04]  /*22170*/  @P0 LDG.E.U16 R60, desc[UR16][R44.64] ;  /* 0x000000102c3c0981 */ /* 0x000ea8000c1e1500 */
[----:B------:R-:W2:Y:S04]  /*22180*/  @P0 LDG.E.U16 R63, desc[UR16][R42.64] ;  /* 0x000000102a3f0981 */ /* 0x000ea8000c1e1500 */
[----:B-1----:R-:W2:Y:S04]  /*22190*/  LDL.LU R0, [R1+0x145c] ;  /* 0x00145c0001007983 */ /* 0x002ea80000300800 */
[----:B------:R-:W-:Y:S04]  /*221a0*/  STL [R1+0x1084], R56 ;  /* 0x0010843801007387 */ /* 0x000fe80000100800 */
[----:B------:R1:W-:Y:S04]  /*221b0*/  STL [R1+0x1238], R56 ;  /* 0x0012383801007387 */ /* 0x0003e80000100800 */
[----:B-1----:R-:W2:Y:S04]  /*221c0*/  LDL.LU R56, [R1+0x6dc] ;  /* 0x0006dc0001387983 */ /* 0x002ea80000300800 */
[----:B------:R-:W-:Y:S04]  /*221d0*/  STL [R1+0x1080], R57 ;  /* 0x0010803901007387 */ /* 0x000fe80000100800 */
[----:B------:R1:W-:Y:S04]  /*221e0*/  STL [R1+0x123c], R57 ;  /* 0x00123c3901007387 */ /* 0x0003e80000100800 */
[----:B-1----:R-:W2:Y:S04]  /*221f0*/  LDL.LU R57, [R1+0x6e0] ;  /* 0x0006e00001397983 */ /* 0x002ea80000300800 */
[----:B---3--:R1:W-:Y:S04]  /*22200*/  STL [R1+0x6e4], R2 ;  /* 0x0006e40201007387 */ /* 0x0083e80000100800 */
[----:B-1----:R-:W3:Y:S04]  /*22210*/  LDL.LU R2, [R1+0x1458] ;  /* 0x0014580001027983 */ /* 0x002ee80000300800 */
[----:B------:R-:W-:Y:S04]  /*22220*/  STL [R1+0x108c], R54 ;  /* 0x00108c3601007387 */ /* 0x000fe80000100800 */
[----:B------:R-:W-:Y:S04]  /*22230*/  STL [R1+0x1248], R54 ;  /* 0x0012483601007387 */ /* 0x000fe80000100800 */
[----:B------:R-:W-:Y:S04]  /*22240*/  STL [R1+0x124c], R54 ;  /* 0x00124c3601007387 */ /* 0x000fe80000100800 */
[----:B------:R1:W-:Y:S04]  /*22250*/  @P2 STL [R1+0x858], R73 ;  /* 0x0008584901002387 */ /* 0x0003e80000100800 */
[----:B------:R-:W-:Y:S04]  /*22260*/  STL [R1+0x1088], R55 ;  /* 0x0010883701007387 */ /* 0x000fe80000100800 */
[----:B------:R0:W-:Y:S04]  /*22270*/  @P2 STL [R1+0x854], R72 ;  /* 0x0008544801002387 */ /* 0x0001e80000100800 */
[----:B------:R-:W-:Y:S04]  /*22280*/  STL [R1+0x1094], R52 ;  /* 0x0010943401007387 */ /* 0x000fe80000100800 */
[----:B------:R-:W-:Y:S04]  /*22290*/  STL [R1+0x1090], R53 ;  /* 0x0010903501007387 */ /* 0x000fe80000100800 */
[----:B------:R0:W-:Y:S04]  /*222a0*/  @P2 STL [R1+0x850], R75 ;  /* 0x0008504b01002387 */ /* 0x0001e80000100800 */
[----:B------:R-:W-:Y:S04]  /*222b0*/  STL [R1+0x109c], R50 ;  /* 0x00109c3201007387 */ /* 0x000fe80000100800 */
[----:B------:R-:W-:Y:S04]  /*222c0*/  STL [R1+0x1098], R51 ;  /* 0x0010983301007387 */ /* 0x000fe80000100800 */
[----:B------:R-:W3:Y:S04]  /*222d0*/  LDL.LU.64 R8, [R1+0x1450] ;  /* 0x0014500001087983 */ /* 0x000ee80000300a00 */
[----:B------:R-:W3:Y:S04]  /*222e0*/  LDL.LU R70, [R1+0x6d8] ;  /* 0x0006d80001467983 */ /* 0x000ee80000300800 */
[----:B------:R-:W3:Y:S04]  /*222f0*/  LDL.LU.64 R22, [R1+0x1448] ;  /* 0x0014480001167983 */ /* 0x000ee80000300a00 */
[----:B-1----:R-:W3:Y:S04]  /*22300*/  LDL.LU R73, [R1+0x6d4] ;  /* 0x0006d40001497983 */ /* 0x002ee80000300800 */
[----:B------:R-:W3:Y:S04]  /*22310*/  LDL.LU.64 R10, [R1+0x1440] ;  /* 0x00144000010a7983 */ /* 0x000ee80000300a00 */
[----:B------:R-:W3:Y:S04]  /*22320*/  LDL.LU.64 R16, [R1+0x1438] ;  /* 0x0014380001107983 */ /* 0x000ee80000300a00 */
[----:B0-----:R-:W3:Y:S04]  /*22330*/  LDL.LU R72, [R1+0x6d0] ;  /* 0x0006d00001487983 */ /* 0x001ee80000300800 */
[----:B------:R-:W3:Y:S04]  /*22340*/  LDL.LU.64 R6, [R1+0x1430] ;  /* 0x0014300001067983 */ /* 0x000ee80000300a00 */
[----:B------:R-:W3:Y:S04]  /*22350*/  LDL.LU R75, [R1+0x6cc] ;  /* 0x0006cc00014b7983 */ /* 0x000ee80000300800 */
[----:B------:R-:W3:Y:S04]  /*22360*/  LDL.LU.64 R48, [R1+0x1428] ;  /* 0x0014280001307983 */ /* 0x000ee80000300a00 */
[----:B------:R-:W4:Y:S04]  /*22370*/  LDL.LU.64 R46, [R1+0x1420] ;  /* 0x00142000012e7983 */ /* 0x000f280000300a00 */
[----:B------:R-:W4:Y:S04]  /*22380*/  LDL.LU.64 R44, [R1+0x1418] ;  /* 0x00141800012c7983 */ /* 0x000f280000300a00 */
[----:B------:R-:W4:Y:S01]  /*22390*/  LDL.LU.64 R42, [R1+0x1410] ;  /* 0x00141000012a7983 */ /* 0x000f220000300a00 */
[----:B------:R-:W-:-:S02]  /*223a0*/  ISETP.GT.AND P6, PT, R4, 0x25, PT ;  /* 0x000000250400780c */ /* 0x000fc40003fc4270 */
[C---:B------:R-:W-:Y:S01]  /*223b0*/  ISETP.GT.AND P2, PT, R4.reuse, 0x2c, PT ;  /* 0x0000002c0400780c */ /* 0x040fe20003f44270 */
[----:B--2---:R-:W2:Y:S04]  /*223c0*/  @P4 LDG.E.U16 R57, desc[UR16][R52.64] ;  /* 0x0000001034394981 */ /* 0x004ea8000c1e1500 */
[----:B------:R-:W2:Y:S06]  /*223d0*/  @P4 LDG.E.U16 R56, desc[UR16][R50.64] ;  /* 0x0000001032384981 */ /* 0x000eac000c1e1500 */
[----:B------:R-:W2:Y:S04]  /*223e0*/  @P6 LDG.E.U16 R78, desc[UR16][R40.64] ;  /* 0x00000010284e6981 */ /* 0x000ea8000c1e1500 */
[----:B------:R-:W2:Y:S04]  /*223f0*/  @P6 LDG.E.U16 R81, desc[UR16][R38.64] ;  /* 0x0000001026516981 */ /* 0x000ea8000c1e1500 */
[----:B------:R-:W2:Y:S04]  /*22400*/  @P6 LDG.E.U16 R80, desc[UR16][R36.64] ;  /* 0x0000001024506981 */ /* 0x000ea8000c1e1500 */
[----:B------:R-:W2:Y:S04]  /*22410*/  LDL.LU.64 R40, [R1+0x1408] ;  /* 0x0014080001287983 */ /* 0x000ea80000300a00 */
[----:B------:R-:W2:Y:S04]  /*22420*/  LDL.LU.64 R38, [R1+0x1400] ;  /* 0x0014000001267983 */ /* 0x000ea80000300a00 */
[----:B------:R-:W2:Y:S04]  /*22430*/  LDL.LU.64 R36, [R1+0x13f8] ;  /* 0x0013f80001247983 */ /* 0x000ea80000300a00 */
[----:B------:R-:W2:Y:S04]  /*22440*/  @P6 LDG.E.U16 R93, desc[UR16][R34.64] ;  /* 0x00000010225d6981 */ /* 0x000ea8000c1e1500 */
[----:B------:R-:W2:Y:S04]  /*22450*/  LDL.LU.64 R34, [R1+0x13f0] ;  /* 0x0013f00001227983 */ /* 0x000ea80000300a00 */
[----:B---3--:R-:W3:Y:S04]  /*22460*/  @P2 LDG.E.U16 R62, desc[UR16][R48.64] ;  /* 0x00000010303e2981 */ /* 0x008ee8000c1e1500 */
[----:B----4-:R-:W4:Y:S04]  /*22470*/  @P2 LDG.E.U16 R65, desc[UR16][R46.64] ;  /* 0x000000102e412981 */ /* 0x010f28000c1e1500 */
[----:B------:R-:W2:Y:S04]  /*22480*/  @P2 LDG.E.U16 R64, desc[UR16][R44.64] ;  /* 0x000000102c402981 */ /* 0x000ea8000c1e1500 */
[----:B------:R-:W2:Y:S04]  /*22490*/  LDL.LU.64 R48, [R1+0x13e8] ;  /* 0x0013e80001307983 */ /* 0x000ea80000300a00 */
[----:B------:R-:W3:Y:S04]  /*224a0*/  LDL.LU.64 R46, [R1+0x13e0] ;  /* 0x0013e000012e7983 */ /* 0x000ee80000300a00 */
[----:B------:R-:W4:Y:S04]  /*224b0*/  LDL.LU.64 R44, [R1+0x13d8] ;  /* 0x0013d800012c7983 */ /* 0x000f280000300a00 */
[----:B------:R-:W4:Y:S04]  /*224c0*/  @P2 LDG.E.U16 R67, desc[UR16][R42.64] ;  /* 0x000000102a432981 */ /* 0x000f28000c1e1500 */
[----:B------:R-:W4:Y:S01]  /*224d0*/  LDL.LU.64 R42, [R1+0x13d0] ;  /* 0x0013d000012a7983 */ /* 0x000f220000300a00 */
[----:B------:R-:W-:-:S13]  /*224e0*/  ISETP.GT.AND P4, PT, R4, 0x34, PT ;  /* 0x000000340400780c */ /* 0x000fda0003f84270 */
[----:B--2---:R-:W2:Y:S04]  /*224f0*/  @P4 LDG.E.U16 R66, desc[UR16][R48.64] ;  /* 0x0000001030424981 */ /* 0x004ea8000c1e1500 */
[----:B---3--:R-:W3:Y:S04]  /*22500*/  @P4 LDG.E.U16 R69, desc[UR16][R46.64] ;  /* 0x000000102e454981 */ /* 0x008ee8000c1e1500 */
[----:B----4-:R-:W4:Y:S04]  /*22510*/  @P4 LDG.E.U16 R68, desc[UR16][R44.64] ;  /* 0x000000102c444981 */ /* 0x010f28000c1e1500 */
[----:B------:R-:W2:Y:S04]  /*22520*/  LDL.LU.64 R48, [R1+0x13c8] ;  /* 0x0013c80001307983 */ /* 0x000ea80000300a00 */
[----:B------:R-:W3:Y:S04]  /*22530*/  LDL.LU.64 R46, [R1+0x13c0] ;  /* 0x0013c000012e7983 */ /* 0x000ee80000300a00 */
[----:B------:R-:W3:Y:S04]  /*22540*/  LDL.LU.64 R44, [R1+0x13b8] ;  /* 0x0013b800012c7983 */ /* 0x000ee80000300a00 */
[----:B------:R-:W4:Y:S04]  /*22550*/  @P4 LDG.E.U16 R71, desc[UR16][R42.64] ;  /* 0x000000102a474981 */ /* 0x000f28000c1e1500 */
[----:B------:R-:W4:Y:S01]  /*22560*/  LDL.LU.64 R42, [R1+0x13b0] ;  /* 0x0013b000012a7983 */ /* 0x000f220000300a00 */
[----:B------:R-:W-:-:S02]  /*22570*/  ISETP.GT.AND P2, PT, R4, 0x2d, PT ;  /* 0x0000002d0400780c */ /* 0x000fc40003f44270 */
[----:B------:R-:W-:Y:S02]  /*22580*/  PRMT R92, RZ, 0x7610, R92 ;  /* 0x00007610ff5c7816 */ /* 0x000fe4000000005c */
[----:B------:R-:W-:Y:S02]  /*22590*/  PRMT R91, RZ, 0x7610, R91 ;  /* 0x00007610ff5b7816 */ /* 0x000fe4000000005b */
[----:B------:R-:W-:Y:S02]  /*225a0*/  PRMT R90, RZ, 0x7610, R90 ;  /* 0x00007610ff5a7816 */ /* 0x000fe4000000005a */
[----:B------:R-:W-:-:S05]  /*225b0*/  PRMT R3, RZ, 0x7610, R3 ;  /* 0x00007610ff037816 */ /* 0x000fca0000000003 */
[----:B------:R-:W4:Y:S04]  /*225c0*/  @P2 LDG.E.U16 R92, desc[UR16][R40.64] ;  /* 0x00000010285c2981 */ /* 0x000f28000c1e1500 */
[----:B------:R-:W4:Y:S04]  /*225d0*/  @P2 LDG.E.U16 R91, desc[UR16][R38.64] ;  /* 0x00000010265b2981 */ /* 0x000f28000c1e1500 */
[----:B------:R-:W4:Y:S04]  /*225e0*/  @P2 LDG.E.U16 R90, desc[UR16][R36.64] ;  /* 0x00000010245a2981 */ /* 0x000f28000c1e1500 */
[----:B------:R-:W4:Y:S04]  /*225f0*/  @P2 LDG.E.U16 R3, desc[UR16][R34.64] ;  /* 0x0000001022032981 */ /* 0x000f28000c1e1500 */
[----:B--2---:R-:W-:Y:S04]  /*22600*/  STL [R1+0x10a4], R48 ;  /* 0x0010a43001007387 */ /* 0x004fe80000100800 */
[----:B------:R-:W-:Y:S04]  /*22610*/  STL [R1+0x10a0], R49 ;  /* 0x0010a03101007387 */ /* 0x000fe80000100800 */
[----:B---3--:R-:W-:Y:S04]  /*22620*/  STL [R1+0x10ac], R46 ;  /* 0x0010ac2e01007387 */ /* 0x008fe80000100800 */
[----:B------:R-:W-:Y:S04]  /*22630*/  STL [R1+0x10a8], R47 ;  /* 0x0010a82f01007387 */ /* 0x000fe80000100800 */
[----:B------:R-:W-:Y:S04]  /*22640*/  STL [R1+0x10b4], R44 ;  /* 0x0010b42c01007387 */ /* 0x000fe80000100800 */
[----:B------:R-:W-:Y:S04]  /*22650*/  STL [R1+0x10b0], R45 ;  /* 0x0010b02d01007387 */ /* 0x000fe80000100800 */
[----:B----4-:R-:W-:Y:S04]  /*22660*/  STL [R1+0x10bc], R42 ;  /* 0x0010bc2a01007387 */ /* 0x010fe80000100800 */
[----:B------:R-:W-:Y:S04]  /*22670*/  STL [R1+0x10b8], R43 ;  /* 0x0010b82b01007387 */ /* 0x000fe80000100800 */
[----:B------:R-:W2:Y:S04]  /*22680*/  LDL.LU.64 R40, [R1+0x13a8] ;  /* 0x0013a80001287983 */ /* 0x000ea80000300a00 */
[----:B------:R-:W3:Y:S04]  /*22690*/  LDL.LU.64 R38, [R1+0x13a0] ;  /* 0x0013a00001267983 */ /* 0x000ee80000300a00 */
[----:B------:R-:W4:Y:S04]  /*226a0*/  LDL.LU.64 R36, [R1+0x1398] ;  /* 0x0013980001247983 */ /* 0x000f280000300a00 */
[----:B------:R-:W4:Y:S01]  /*226b0*/  LDL.LU.64 R34, [R1+0x1390] ;  /* 0x0013900001227983 */ /* 0x000f220000300a00 */
[----:B------:R-:W-:-:S02]  /*226c0*/  ISETP.GT.AND P6, PT, R4, 0x35, PT ;  /* 0x000000350400780c */ /* 0x000fc40003fc4270 */
[----:B------:R-:W-:Y:S02]  /*226d0*/  PRMT R88, RZ, 0x7610, R88 ;  /* 0x00007610ff587816 */ /* 0x000fe40000000058 */
[----:B------:R-:W-:Y:S02]  /*226e0*/  PRMT R89, RZ, 0x7610, R89 ;  /* 0x00007610ff597816 */ /* 0x000fe40000000059 */
[----:B------:R-:W-:Y:S02]  /*226f0*/  ISETP.GT.AND P5, PT, R4, 0x1e, PT ;  /* 0x0000001e0400780c */ /* 0x000fe40003fa4270 */
[----:B------:R-:W-:Y:S02]  /*22700*/  PRMT R86, RZ, 0x7610, R86 ;  /* 0x00007610ff567816 */ /* 0x000fe40000000056 */
[----:B------:R-:W-:Y:S02]  /*22710*/  PRMT R83, RZ, 0x7610, R83 ;  /* 0x00007610ff537816 */ /* 0x000fe40000000053 */
[----:B------:R-:W-:-:S02]  /*22720*/  PRMT R7, RZ, 0x7610, R7 ;  /* 0x00007610ff077816 */ /* 0x000fc40000000007 */
[----:B------:R-:W-:Y:S02]  /*22730*/  PRMT R5, RZ, 0x7610, R5 ;  /* 0x00007610ff057816 */ /* 0x000fe40000000005 */
[----:B------:R-:W-:-:S03]  /*22740*/  PRMT R0, RZ, 0x7610, R0 ;  /* 0x00007610ff007816 */ /* 0x000fc60000000000 */
[----:B------:R-:W4:Y:S04]  /*22750*/  @P5 LDG.E.U16 R7, desc[UR16][R28.64] ;  /* 0x000000101c075981 */ /* 0x000f28000c1e1500 */
[----:B------:R-:W4:Y:S04]  /*22760*/  @P5 LDG.E.U16 R5, desc[UR16][R32.64] ;  /* 0x0000001020055981 */ /* 0x000f28000c1e1500 */
[----:B------:R-:W4:Y:S01]  /*22770*/  @P5 LDG.E.U16 R0, desc[UR16][R30.64] ;  /* 0x000000101e005981 */ /* 0x000f22000c1e1500 */
[----:B------:R-:W-:-:S06]  /*22780*/  PRMT R2, RZ, 0x7610, R2 ;  /* 0x00007610ff027816 */ /* 0x000fcc0000000002 */
[----:B------:R-:W4:Y:S04]  /*22790*/  @P5 LDG.E.U16 R2, desc[UR16][R24.64] ;  /* 0x0000001018025981 */ /* 0x000f28000c1e1500 */
[----:B--2---:R-:W2:Y:S04]  /*227a0*/  @P6 LDG.E.U16 R88, desc[UR16][R40.64] ;  /* 0x0000001028586981 */ /* 0x004ea8000c1e1500 */
[----:B---3--:R-:W3:Y:S04]  /*227b0*/  @P6 LDG.E.U16 R89, desc[UR16][R38.64] ;  /* 0x0000001026596981 */ /* 0x008ee8000c1e1500 */
[----:B----4-:R-:W4:Y:S04]  /*227c0*/  @P6 LDG.E.U16 R86, desc[UR16][R36.64] ;  /* 0x0000001024566981 */ /* 0x010f28000c1e1500 */
[----:B------:R-:W2:Y:S04]  /*227d0*/  LDL.LU.64 R40, [R1+0x1388] ;  /* 0x0013880001287983 */ /* 0x000ea80000300a00 */
[----:B------:R-:W3:Y:S04]  /*227e0*/  LDL.LU.64 R38, [R1+0x1380] ;  /* 0x0013800001267983 */ /* 0x000ee80000300a00 */
[----:B------:R-:W3:Y:S04]  /*227f0*/  LDL.LU.64 R36, [R1+0x1378] ;  /* 0x0013780001247983 */ /* 0x000ee80000300a00 */
[----:B------:R-:W4:Y:S04]  /*22800*/  @P6 LDG.E.U16 R83, desc[UR16][R34.64] ;  /* 0x0000001022536981 */ /* 0x000f28000c1e1500 */
[----:B------:R-:W4:Y:S04]  /*22810*/  LDL.LU.64 R34, [R1+0x1370] ;  /* 0x0013700001227983 */ /* 0x000f280000300a00 */
        /* <DEDUP_REMOVED lines=9> */
[----:B------:R0:W-:Y:S04]  /*228b0*/  STL [R1+0xc7c], R7 ;  /* 0x000c7c0701007387 */ /* 0x0001e80000100800 */
[----:B0-----:R-:W3:Y:S04]  /*228c0*/  LDL.LU R7, [R1+0x1360] ;  /* 0x0013600001077983 */ /* 0x001ee80000300800 */
[----:B------:R-:W4:Y:S04]  /*228d0*/  LDL.LU.64 R32, [R1+0x1358] ;  /* 0x0013580001207983 */ /* 0x000f280000300a00 */
[----:B------:R0:W-:Y:S04]  /*228e0*/  STL [R1+0xc78], R5 ;  /* 0x000c780501007387 */ /* 0x0001e80000100800 */
[----:B0-----:R-:W2:Y:S04]  /*228f0*/  LDL.LU R5, [R1+0x1350] ;  /* 0x0013500001057983 */ /* 0x001ea80000300800 */
[----:B------:R-:W3:Y:S04]  /*22900*/  LDL.LU.64 R30, [R1+0x1348] ;  /* 0x00134800011e7983 */ /* 0x000ee80000300a00 */
[----:B------:R0:W-:Y:S04]  /*22910*/  STL [R1+0xc74], R0 ;  /* 0x000c740001007387 */ /* 0x0001e80000100800 */
[----:B0-----:R-:W3:Y:S04]  /*22920*/  LDL.LU R0, [R1+0x1340] ;  /* 0x0013400001007983 */ /* 0x001ee80000300800 */
[----:B------:R-:W3:Y:S04]  /*22930*/  LDL.LU.64 R24, [R1+0x1338] ;  /* 0x0013380001187983 */ /* 0x000ee80000300a00 */
[----:B------:R0:W-:Y:S04]  /*22940*/  STL [R1+0xc70], R2 ;  /* 0x000c700201007387 */ /* 0x0001e80000100800 */
[----:B0-----:R-:W4:Y:S01]  /*22950*/  LDL.LU R2, [R1+0x1330] ;  /* 0x0013300001027983 */ /* 0x001f220000300800 */
[----:B------:R-:W-:-:S02]  /*22960*/  ISETP.GT.AND P4, PT, R4, 0x1f, PT ;  /* 0x0000001f0400780c */ /* 0x000fc40003f84270 */
[----:B--2---:R-:W-:-:S11]  /*22970*/  PRMT R5, RZ, 0x7610, R5 ;  /* 0x00007610ff057816 */ /* 0x004fd60000000005 */
[----:B------:R-:W2:Y:S01]  /*22980*/  @P4 LDG.E.U16 R5, desc[UR16][R20.64] ;  /* 0x0000001014054981 */ /* 0x000ea2000c1e1500 */
[----:B---3--:R-:W-:Y:S02]  /*22990*/  PRMT R25, RZ, 0x7610, R25 ;  /* 0x00007610ff197816 */ /* 0x008fe40000000019 */
[----:B------:R-:W-:-:S04]  /*229a0*/  PRMT R0, RZ, 0x7610, R0 ;  /* 0x00007610ff007816 */ /* 0x000fc80000000000 */
[----:B------:R-:W3:Y:S04]  /*229b0*/  @P4 LDG.E.U16 R25, desc[UR16][R26.64] ;  /* 0x000000101a194981 */ /* 0x000ee8000c1e1500 */
[----:B------:R-:W2:Y:S01]  /*229c0*/  @P4 LDG.E.U16 R0, desc[UR16][R18.64] ;  /* 0x0000001012004981 */ /* 0x000ea2000c1e1500 */
[----:B----4-:R-:W-:-:S03]  /*229d0*/  PRMT R2, RZ, 0x7610, R2 ;  /* 0x00007610ff027816 */ /* 0x010fc60000000002 */
[----:B------:R-:W4:Y:S04]  /*229e0*/  LDL.LU.64 R26, [R1+0x1328] ;  /* 0x00132800011a7983 */ /* 0x000f280000300a00 */
[----:B------:R-:W2:Y:S04]  /*229f0*/  @P4 LDG.E.U16 R2, desc[UR16][R12.64] ;  /* 0x000000100c024981 */ /* 0x000ea8000c1e1500 */
[----:B---3--:R0:W-:Y:S04]  /*22a00*/  STL [R1+0xc6c], R25 ;  /* 0x000c6c1901007387 */ /* 0x0081e80000100800 */
[----:B0-----:R-:W3:Y:S04]  /*22a10*/  LDL.LU R25, [R1+0x1320] ;  /* 0x0013200001197983 */ /* 0x001ee80000300800 */
[----:B------:R-:W3:Y:S04]  /*22a20*/  LDL.LU.64 R20, [R1+0x1318] ;  /* 0x0013180001147983 */ /* 0x000ee80000300a00 */
[----:B--2---:R0:W-:Y:S04]  /*22a30*/  STL [R1+0xc68], R5 ;  /* 0x000c680501007387 */ /* 0x0041e80000100800 */
        /* <DEDUP_REMOVED lines=37> */
[----:B------:R-:W2:Y:S01]  /*22c90*/  @P2 LDG.E.U16 R2, desc[UR16][R32.64] ;  /* 0x0000001020022981 */ /* 0x000ea2000c1e1500 */
[----:B------:R-:W-:Y:S02]  /*22ca0*/  ISETP.GT.AND P0, PT, R4, 0x3c, PT ;  /* 0x0000003c0400780c */ /* 0x000fe40003f04270 */
[----:B------:R-:W-:Y:S02]  /*22cb0*/  PRMT R82, RZ, 0x7610, R82 ;  /* 0x00007610ff527816 */ /* 0x000fe40000000052 */
[----:B------:R-:W-:-:S09]  /*22cc0*/  PRMT R85, RZ, 0x7610, R85 ;  /* 0x00007610ff557816 */ /* 0x000fd20000000055 */
[----:B------:R-:W4:Y:S04]  /*22cd0*/  @P0 LDG.E.U16 R70, desc[UR16][R48.64] ;  /* 0x0000001030460981 */ /* 0x000f28000c1e1500 */
[----:B------:R-:W4:Y:S04]  /*22ce0*/  @P0 LDG.E.U16 R73, desc[UR16][R46.64] ;  /* 0x000000102e490981 */ /* 0x000f28000c1e1500 */
[----:B------:R-:W4:Y:S04]  /*22cf0*/  @P0 LDG.E.U16 R72, desc[UR16][R44.64] ;  /* 0x000000102c480981 */ /* 0x000f28000c1e1500 */
[----:B------:R-:W4:Y:S04]  /*22d00*/  @P0 LDG.E.U16 R75, desc[UR16][R42.64] ;  /* 0x000000102a4b0981 */ /* 0x000f28000c1e1500 */
[----:B---3--:R0:W-:Y:S04]  /*22d10*/  STL [R1+0xc4c], R10 ;  /* 0x000c4c0a01007387 */ /* 0x0081e80000100800 */
[----:B0-----:R-:W3:Y:S04]  /*22d20*/  LDL.LU R10, [R1+0x12a0] ;  /* 0x0012a000010a7983 */ /* 0x001ee80000300800 */
[----:B------:R-:W3:Y:S04]  /*22d30*/  LDL.LU.64 R28, [R1+0x1298] ;  /* 0x00129800011c7983 */ /* 0x000ee80000300a00 */
[----:B--2---:R0:W-:Y:S04]  /*22d40*/  STL [R1+0xc48], R5 ;  /* 0x000c480501007387 */ /* 0x0041e80000100800 */
[----:B0-----:R-:W2:Y:S04]  /*22d50*/  LDL.LU R5, [R1+0x1290] ;  /* 0x0012900001057983 */ /* 0x001ea80000300800 */
[----:B------:R-:W2:Y:S04]  /*22d60*/  LDL.LU.64 R6, [R1+0x1288] ;  /* 0x0012880001067983 */ /* 0x000ea80000300a00 */
[----:B------:R0:W-:Y:S04]  /*22d70*/  STL [R1+0xc44], R0 ;  /* 0x000c440001007387 */ /* 0x0001e80000100800 */
[----:B0-----:R-:W2:Y:S04]  /*22d80*/  LDL.LU R0, [R1+0x1280] ;  /* 0x0012800001007983 */ /* 0x001ea80000300800 */
[----:B------:R-:W2:Y:S04]  /*22d90*/  LDL.LU.64 R32, [R1+0x1278] ;  /* 0x0012780001207983 */ /* 0x000ea80000300a00 */
[----:B------:R0:W-:Y:S04]  /*22da0*/  STL [R1+0xc40], R2 ;  /* 0x000c400201007387 */ /* 0x0001e80000100800 */
[----:B0-----:R-:W2:Y:S01]  /*22db0*/  LDL.LU R2, [R1+0x1270] ;  /* 0x0012700001027983 */ /* 0x001ea20000300800 */
[----:B------:R-:W-:-:S02]  /*22dc0*/  ISETP.GT.AND P0, PT, R4, 0x3d, PT ;  /* 0x0000003d0400780c */ /* 0x000fc40003f04270 */
[----:B------:R-:W-:Y:S02]  /*22dd0*/  PRMT R84, RZ, 0x7610, R84 ;  /* 0x00007610ff547816 */ /* 0x000fe40000000054 */
[----:B------:R-:W-:-:S09]  /*22de0*/  PRMT R87, RZ, 0x7610, R87 ;  /* 0x00007610ff577816 */ /* 0x000fd20000000057 */
[----:B------:R-:W3:Y:S04]  /*22df0*/  @P0 LDG.E.U16 R82, desc[UR16][R40.64] ;  /* 0x0000001028520981 */ /* 0x000ee8000c1e1500 */
[----:B------:R-:W3:Y:S04]  /*22e00*/  @P0 LDG.E.U16 R85, desc[UR16][R38.64] ;  /* 0x0000001026550981 */ /* 0x000ee8000c1e1500 */
[----:B------:R-:W3:Y:S04]  /*22e10*/  @P0 LDG.E.U16 R84, desc[UR16][R36.64] ;  /* 0x0000001024540981 */ /* 0x000ee8000c1e1500 */
[----:B------:R-:W3:Y:S01]  /*22e20*/  @P0 LDG.E.U16 R87, desc[UR16][R34.64] ;  /* 0x0000001022570981 */ /* 0x000ee2000c1e1500 */
[----:B------:R-:W-:-:S02]  /*22e30*/  ISETP.GT.AND P0, PT, R4, 0x2e, PT ;  /* 0x0000002e0400780c */ /* 0x000fc40003f04270 */
[----:B--2---:R-:W-:-:S11]  /*22e40*/  PRMT R2, RZ, 0x7610, R2 ;  /* 0x00007610ff027816 */ /* 0x004fd60000000002 */
[----:B------:R-:W2:Y:S04]  /*22e50*/  @P0 LDG.E.U16 R2, desc[UR16][R30.64] ;  /* 0x000000101e020981 */ /* 0x000ea8000c1e1500 */
[----:B------:R-:W2:Y:S01]  /*22e60*/  LDL.LU.64 R30, [R1+0x1268] ;  /* 0x00126800011e7983 */ /* 0x000ea20000300a00 */
[----:B------:R-:W-:Y:S02]  /*22e70*/  ISETP.GT.AND P5, PT, R4, 0x36, PT ;  /* 0x000000360400780c */ /* 0x000fe40003fa4270 */
[----:B------:R-:W-:-:S11]  /*22e80*/  PRMT R6, RZ, 0x7610, R6 ;  /* 0x00007610ff067816 */ /* 0x000fd60000000006 */
[----:B---3--:R-:W3:Y:S01]  /*22e90*/  @P5 LDG.E.U16 R6, desc[UR16][R28.64] ;  /* 0x000000101c065981 */ /* 0x008ee2000c1e1500 */
[----:B------:R-:W-:Y:S02]  /*22ea0*/  ISETP.GT.AND P4, PT, R4, 0x2f, PT ;  /* 0x0000002f0400780c */ /* 0x000fe40003f84270 */
[----:B------:R-:W-:Y:S02]  /*22eb0*/  PRMT R5, RZ, 0x7610, R5 ;  /* 0x00007610ff057816 */ /* 0x000fe40000000005 */
[----:B------:R-:W-:Y:S02]  /*22ec0*/  PRMT R7, RZ, 0x7610, R7 ;  /* 0x00007610ff077816 */ /* 0x000fe40000000007 */
[----:B------:R-:W-:Y:S02]  /*22ed0*/  PRMT R11, RZ, 0x7610, R11 ;  /* 0x00007610ff0b7816 */ /* 0x000fe4000000000b */
[----:B------:R-:W3:Y:S01]  /*22ee0*/  @P5 LDG.E.U16 R5, desc[UR16][R32.64] ;  /* 0x0000001020055981 */ /* 0x000ee2000c1e1500 */
[----:B------:R-:W-:-:S04]  /*22ef0*/  PRMT R23, RZ, 0x7610, R23 ;  /* 0x00007610ff177816 */ /* 0x000fc80000000017 */
[----:B------:R-:W3:Y:S01]  /*22f00*/  @P4 LDG.E.U16 R7, desc[UR16][R8.64] ;  /* 0x0000001008074981 */ /* 0x000ee2000c1e1500 */
[----:B------:R-:W-:Y:S02]  /*22f10*/  PRMT R22, RZ, 0x7610, R22 ;  /* 0x00007610ff167816 */ /* 0x000fe40000000016 */
[----:B------:R-:W-:Y:S01]  /*22f20*/  PRMT R10, RZ, 0x7610, R10 ;  /* 0x00007610ff0a7816 */ /* 0x000fe2000000000a */
[----:B------:R-:W3:Y:S01]  /*22f30*/  @P4 LDG.E.U16 R11, desc[UR16][R14.64] ;  /* 0x000000100e0b4981 */ /* 0x000ee2000c1e1500 */
[----:B----4-:R-:W-:-:S03]  /*22f40*/  PRMT R17, RZ, 0x7610, R17 ;  /* 0x00007610ff117816 */ /* 0x010fc60000000011 */
[----:B------:R-:W4:Y:S01]  /*22f50*/  @P0 LDG.E.U16 R23, desc[UR16][R26.64] ;  /* 0x000000101a170981 */ /* 0x000f22000c1e1500 */
[----:B------:R-:W-:-:S03]  /*22f60*/  PRMT R16, RZ, 0x7610, R16 ;  /* 0x00007610ff107816 */ /* 0x000fc60000000010 */
[----:B------:R-:W4:Y:S04]  /*22f70*/  @P0 LDG.E.U16 R22, desc[UR16][R24.64] ;  /* 0x0000001018160981 */ /* 0x000f28000c1e1500 */
[----:B------:R-:W4:Y:S04]  /*22f80*/  @P4 LDG.E.U16 R10, desc[UR16][R12.64] ;  /* 0x000000100c0a4981 */ /* 0x000f28000c1e1500 */
[----:B------:R-:W4:Y:S04]  /*22f90*/  @P0 LDG.E.U16 R17, desc[UR16][R20.64] ;  /* 0x0000001014110981 */ /* 0x000f28000c1e1500 */
[----:B------:R-:W4:Y:S04]  /*22fa0*/  @P4 LDG.E.U16 R16, desc[UR16][R18.64] ;  /* 0x0000001012104981 */ /* 0x000f28000c1e1500 */
[----:B--2---:R0:W-:Y:S04]  /*22fb0*/  STL [R1+0xc3c], R2 ;  /* 0x000c3c0201007387 */ /* 0x0041e80000100800 */
[----:B0-----:R-:W2:Y:S04]  /*22fc0*/  LDL.LU R2, [R1+0x1260] ;  /* 0x0012600001027983 */ /* 0x001ea80000300800 */
[----:B------:R-:W4:Y:S01]  /*22fd0*/  LDL.LU.64 R28, [R1+0x1258] ;  /* 0x00125800011c7983 */ /* 0x000f220000300a00 */
[----:B------:R-:W-:-:S03]  /*22fe0*/  PRMT R0, RZ, 0x7610, R0 ;  /* 0x00007610ff007816 */ /* 0x000fc60000000000 */
[----:B------:R-:W-:Y:S04]  /*22ff0*/  STL [R1+0x10e4], R32 ;  /* 0x0010e42001007387 */ /* 0x000fe80000100800 */
[----:B------:R-:W-:Y:S04]  /*23000*/  STL [R1+0x10e0], R33 ;  /* 0x0010e02101007387 */ /* 0x000fe80000100800 */
[----:B---3--:R0:W-:Y:S04]  /*23010*/  STL [R1+0xc18], R5 ;  /* 0x000c180501007387 */ /* 0x0081e80000100800 */
[----:B0-----:R-:W3:Y:S01]  /*23020*/  LDL.LU R5, [R1+0xf94] ;  /* 0x000f940001057983 */ /* 0x001ee20000300800 */
[----:B--2---:R-:W-:-:S03]  /*23030*/  PRMT R2, RZ, 0x7610, R2 ;  /* 0x00007610ff027816 */ /* 0x004fc60000000002 */
[----:B----4-:R-:W2:Y:S04]  /*23040*/  @P5 LDG.E.U16 R0, desc[UR16][R28.64] ;  /* 0x000000101c005981 */ /* 0x010ea8000c1e1500 */
[----:B------:R-:W4:Y:S04]  /*23050*/  @P5 LDG.E.U16 R2, desc[UR16][R30.64] ;  /* 0x000000101e025981 */ /* 0x000f28000c1e1500 */
[----:B------:R0:W-:Y:S04]  /*23060*/  STL [R1+0xc20], R7 ;  /* 0x000c200701007387 */ /* 0x0001e80000100800 */
[----:B0-----:R-:W2:Y:S04]  /*23070*/  LDL.LU R7, [R1+0xf68] ;  /* 0x000f680001077983 */ /* 0x001ea80000300800 */
[----:B------:R0:W-:Y:S04]  /*23080*/  STL [R1+0xc1c], R6 ;  /* 0x000c1c0601007387 */ /* 0x0001e80000100800 */
[----:B0-----:R-:W3:Y:S04]  /*23090*/  LDL.LU R6, [R1+0xf98] ;  /* 0x000f980001067983 */ /* 0x001ee80000300800 */
[----:B------:R-:W3:Y:S04]  /*230a0*/  LDL.LU R9, [R1+0xf6c] ;  /* 0x000f6c0001097983 */ /* 0x000ee80000300800 */
[----:B------:R-:W3:Y:S04]  /*230b0*/  LDL.LU R8, [R1+0xf9c] ;  /* 0x000f9c0001087983 */ /* 0x000ee80000300800 */
[----:B------:R0:W-:Y:S04]  /*230c0*/  STL [R1+0xc28], R11 ;  /* 0x000c280b01007387 */ /* 0x0001e80000100800 */
[----:B------:R-:W-:Y:S04]  /*230d0*/  STL [R1+0xc38], R23 ;  /* 0x000c381701007387 */ /* 0x000fe80000100800 */
[----:B0-----:R-:W3:Y:S04]  /*230e0*/  LDL.LU R11, [R1+0xf70] ;  /* 0x000f7000010b7983 */ /* 0x001ee80000300800 */
[----:B------:R-:W-:Y:S04]  /*230f0*/  STL [R1+0xc34], R22 ;  /* 0x000c341601007387 */ /* 0x000fe80000100800 */
[----:B------:R0:W-:Y:S04]  /*23100*/  STL [R1+0xc24], R10 ;  /* 0x000c240a01007387 */ /* 0x0001e80000100800 */
[----:B------:R1:W-:Y:S04]  /*23110*/  STL [R1+0xc30], R17 ;  /* 0x000c301101007387 */ /* 0x0003e80000100800 */
[----:B0-----:R-:W3:Y:S04]  /*23120*/  LDL.LU R10, [R1+0xfa0] ;  /* 0x000fa000010a7983 */ /* 0x001ee80000300800 */
[----:B------:R-:W3:Y:S04]  /*23130*/  LDL.LU R21, [R1+0xf74] ;  /* 0x000f740001157983 */ /* 0x000ee80000300800 */
[----:B------:R-:W3:Y:S04]  /*23140*/  LDL.LU R20, [R1+0xfa4] ;  /* 0x000fa40001147983 */ /* 0x000ee80000300800 */
[----:B------:R-:W3:Y:S04]  /*23150*/  LDL.LU R23, [R1+0xf78] ;  /* 0x000f780001177983 */ /* 0x000ee80000300800 */
[----:B------:R-:W3:Y:S04]  /*23160*/  LDL.LU R22, [R1+0xfa8] ;  /* 0x000fa80001167983 */ /* 0x000ee80000300800 */
[----:B------:R-:W3:Y:S04]  /*23170*/  LDL.LU R25, [R1+0xf7c] ;  /* 0x000f7c0001197983 */ /* 0x000ee80000300800 */
        /* <DEDUP_REMOVED lines=8> */
[----:B-1----:R-:W3:Y:S04]  /*23200*/  LDL.LU R17, [R1+0xf8c] ;  /* 0x000f8c0001117983 */ /* 0x002ee80000300800 */
[----:B0-----:R-:W3:Y:S04]  /*23210*/  LDL.LU R16, [R1+0xfbc] ;  /* 0x000fbc0001107983 */ /* 0x001ee80000300800 */
[----:B------:R-:W3:Y:S04]  /*23220*/  LDL.LU R19, [R1+0xf90] ;  /* 0x000f900001137983 */ /* 0x000ee80000300800 */
[----:B----4-:R0:W-:Y:S04]  /*23230*/  STL [R1+0xc14], R2 ;  /* 0x000c140201007387 */ /* 0x0101e80000100800 */
[----:B------:R-:W3:Y:S01]  /*23240*/  LDL.LU R18, [R1+0xfc0] ;  /* 0x000fc00001127983 */ /* 0x000ee20000300800 */
[----:B0-----:R-:W0:Y:S03]  /*23250*/  S2R R2, SR_TID.X ;  /* 0x0000000000027919 */ /* 0x001e260000002100 */
[----:B------:R-:W-:Y:S04]  /*23260*/  STL [R1+0x10f0], R30 ;  /* 0x0010f01e01007387 */ /* 0x000fe80000100800 */
[----:B------:R-:W-:Y:S04]  /*23270*/  STL [R1+0x10e8], R31 ;  /* 0x0010e81f01007387 */ /* 0x000fe80000100800 */
[----:B--2---:R1:W-:Y:S04]  /*23280*/  STL [R1+0xc10], R0 ;  /* 0x000c100001007387 */ /* 0x0043e80000100800 */
[----:B-1----:R-:W2:Y:S04]  /*23290*/  LDL.LU R0, [R1+0x1254] ;  /* 0x0012540001007983 */ /* 0x002ea80000300800 */
[----:B------:R-:W-:Y:S01]  /*232a0*/  STL [R1+0x10f8], R28 ;  /* 0x0010f81c01007387 */ /* 0x000fe20000100800 */
[----:B0-----:R-:W-:-:S03]  /*232b0*/  LOP3.LUT R2, R2, 0x3f, RZ, 0xc0, !PT ;  /* 0x0000003f02027812 */ /* 0x001fc600078ec0ff */
[----:B------:R-:W-:Y:S01]  /*232c0*/  STL [R1+0x10f4], R29 ;  /* 0x0010f41d01007387 */ /* 0x000fe20000100800 */
[----:B------:R-:W-:-:S03]  /*232d0*/  ISETP.GE.AND P5, PT, R2, R4, PT ;  /* 0x000000040200720c */ /* 0x000fc60003fa6270 */
[----:B------:R-:W4:Y:S01]  /*232e0*/  LDL.LU R2, [R1+0x1250] ;  /* 0x0012500001027983 */ /* 0x000f220000300800 */
[C---:B------:R-:W-:Y:S02]  /*232f0*/  ISETP.GT.AND P2, PT, R4.reuse, 0x37, PT ;  /* 0x000000370400780c */ /* 0x040fe40003f44270 */
[----:B------:R-:W-:Y:S02]  /*23300*/  PRMT R54, RZ, 0x7610, R54 ;  /* 0x00007610ff367816 */ /* 0x000fe40000000036 */
[C---:B------:R-:W-:Y:S02]  /*23310*/  ISETP.GT.AND P0, PT, R4.reuse, 0x3e, PT ;  /* 0x0000003e0400780c */ /* 0x040fe40003f04270 */
[----:B------:R-:W-:Y:S02]  /*23320*/  ISETP.GT.AND P4, PT, R4, 0x3f, PT ;  /* 0x0000003f0400780c */ /* 0x000fe40003f84270 */
[----:B------:R-:W4:Y:S04]  /*23330*/  LDL.LU R4, [R1+0xf64] ;  /* 0x000f640001047983 */ /* 0x000f280000300800 */
[----:B------:R0:W-:Y:S04]  /*23340*/  STL.S16 [R1+0xc04], R54 ;  /* 0x000c043601007387 */ /* 0x0001e80000100600 */
[----:B0-----:R-:W4:Y:S01]  /*23350*/  LDL.LU R54, [R1+0x124c] ;  /* 0x00124c0001367983 */ /* 0x001f220000300800 */
[----:B--2---:R-:W-:-:S06]  /*23360*/  PRMT R0, RZ, 0x7610, R0 ;  /* 0x00007610ff007816 */ /* 0x004fcc0000000000 */
[----:B---3--:R-:W2:Y:S01]  /*23370*/  @P2 LDG.E.U16 R0, desc[UR16][R18.64] ;  /* 0x0000001012002981 */ /* 0x008ea2000c1e1500 */
[----:B----4-:R-:W-:-:S06]  /*23380*/  PRMT R2, RZ, 0x7610, R2 ;  /* 0x00007610ff027816 */ /* 0x010fcc0000000002 */
[----:B------:R-:W3:Y:S01]  /*23390*/  @P2 LDG.E.U16 R2, desc[UR16][R16.64] ;  /* 0x0000001010022981 */ /* 0x000ee2000c1e1500 */
[----:B------:R-:W-:-:S05]  /*233a0*/  PRMT R54, RZ, 0x7610, R54 ;  /* 0x00007610ff367816 */ /* 0x000fca0000000036 */
[----:B------:R0:W-:Y:S04]  /*233b0*/  STL.S16 [R1+0xc00], R54 ;  /* 0x000c003601007387 */ /* 0x0001e80000100600 */
[----:B0-----:R-:W4:Y:S04]  /*233c0*/  LDL.LU R54, [R1+0x1248] ;  /* 0x0012480001367983 */ /* 0x001f280000300800 */
[----:B--2---:R0:W-:Y:S04]  /*233d0*/  STL [R1+0xc0c], R0 ;  /* 0x000c0c0001007387 */ /* 0x0041e80000100800 */
[----:B0-----:R-:W2:Y:S04]  /*233e0*/  LDL.LU R0, [R1+0x1244] ;  /* 0x0012440001007983 */ /* 0x001ea80000300800 */
[----:B------:R0:W-:Y:S04]  /*233f0*/  STL [R1+0x1100], R18 ;  /* 0x0011001201007387 */ /* 0x0001e80000100800 */
[----:B0-----:R-:W2:Y:S04]  /*23400*/  LDL.LU R18, [R1+0xc00] ;  /* 0x000c000001127983 */ /* 0x001ea80000300800 */
[----:B------:R-:W-:Y:S04]  /*23410*/  STL [R1+0x10fc], R19 ;  /* 0x0010fc1301007387 */ /* 0x000fe80000100800 */
[----:B---3--:R0:W-:Y:S04]  /*23420*/  STL [R1+0xc08], R2 ;  /* 0x000c080201007387 */ /* 0x0081e80000100800 */
[----:B0-----:R-:W3:Y:S04]  /*23430*/  LDL.LU R2, [R1+0x1240] ;  /* 0x0012400001027983 */ /* 0x001ee80000300800 */
[----:B------:R-:W-:Y:S04]  /*23440*/  STL [R1+0x1108], R16 ;  /* 0x0011081001007387 */ /* 0x000fe80000100800 */
[----:B------:R0:W-:Y:S04]  /*23450*/  STL [R1+0x1104], R17 ;  /* 0x0011041101007387 */ /* 0x0001e80000100800 */
[----:B0-----:R-:W3:Y:S01]  /*23460*/  LDL.LU R17, [R1+0xc04] ;  /* 0x000c040001117983 */ /* 0x001ee20000300800 */
[----:B------:R-:W-:-:S02]  /*23470*/  PRMT R28, RZ, 0x7610, R28 ;  /* 0x00007610ff1c7816 */ /* 0x000fc4000000001c */
[----:B------:R-:W-:Y:S02]  /*23480*/  PRMT R16, RZ, 0x7610, R16 ;  /* 0x00007610ff107816 */ /* 0x000fe40000000010 */
[----:B------:R-:W-:Y:S02]  /*23490*/  PRMT R19, RZ, 0x7610, R19 ;  /* 0x00007610ff137816 */ /* 0x000fe40000000013 */
[----:B------:R-:W4:Y:S04]  /*234a0*/  @P4 LDG.E.U16 R28, desc[UR16][R8.64] ;  /* 0x00000010081c4981 */ /* 0x000f28000c1e1500 */
[----:B------:R-:W4:Y:S04]  /*234b0*/  @P0 LDG.E.U16 R16, desc[UR16][R20.64] ;  /* 0x0000001014100981 */ /* 0x000f28000c1e1500 */
[----:B------:R-:W4:Y:S04]  /*234c0*/  @P4 LDG.E.U16 R19, desc[UR16][R10.64] ;  /* 0x000000100a134981 */ /* 0x000f28000c1e1500 */
[----:B--2---:R-:W2:Y:S04]  /*234d0*/  @P2 LDG.E.U16 R18, desc[UR16][R12.64] ;  /* 0x000000100c122981 */ /* 0x004ea8000c1e1500 */
[----:B---3--:R-:W3:Y:S04]  /*234e0*/  @P2 LDG.E.U16 R17, desc[UR16][R14.64] ;  /* 0x000000100e112981 */ /* 0x008ee8000c1e1500 */
[----:B---3--:R-:W-:Y:S04]  /*234f0*/  STL [R1+0x1114], R17 ;  /* 0x0011141101007387 */ /* 0x008fe80000100800 */
[----:B------:R0:W-:Y:S02]  /*23500*/  STL [R1+0x1110], R14 ;  /* 0x0011100e01007387 */ /* 0x0001e40000100800 */
[----:B0-----:R-:W-:-:S02]  /*23510*/  PRMT R14, RZ, 0x7610, R14 ;  /* 0x00007610ff0e7816 */ /* 0x001fc4000000000e */
[----:B------:R-:W-:-:S04]  /*23520*/  PRMT R17, RZ, 0x7610, R17 ;  /* 0x00007610ff117816 */ /* 0x000fc80000000011 */
[----:B------:R-:W3:Y:S04]  /*23530*/  @P0 LDG.E.U16 R14, desc[UR16][R24.64] ;  /* 0x00000010180e0981 */ /* 0x000ee8000c1e1500 */
[----:B------:R-:W4:Y:S04]  /*23540*/  @P0 LDG.E.U16 R17, desc[UR16][R22.64] ;  /* 0x0000001016110981 */ /* 0x000f28000c1e1500 */
[----:B------:R-:W-:Y:S04]  /*23550*/  STL [R1+0x110c], R15 ;  /* 0x00110c0f01007387 */ /* 0x000fe80000100800 */
[----:B--2---:R-:W-:Y:S04]  /*23560*/  STL [R1+0x1120], R18 ;  /* 0x0011201201007387 */ /* 0x004fe80000100800 */
[----:B------:R-:W-:Y:S04]  /*23570*/  STL [R1+0x111c], R12 ;  /* 0x00111c0c01007387 */ /* 0x000fe80000100800 */
[----:B------:R-:W-:Y:S04]  /*23580*/  STL [R1+0x1118], R13 ;  /* 0x0011180d01007387 */ /* 0x000fe80000100800 */
[----:B------:R-:W-:Y:S04]  /*23590*/  STL [R1+0x1128], R26 ;  /* 0x0011281a01007387 */ /* 0x000fe80000100800 */
[----:B------:R-:W-:Y:S04]  /*235a0*/  STL [R1+0x1124], R27 ;  /* 0x0011241b01007387 */ /* 0x000fe80000100800 */
[----:B------:R-:W-:Y:S04]  /*235b0*/  STL [R1+0x1130], R24 ;  /* 0x0011301801007387 */ /* 0x000fe80000100800 */
[----:B------:R-:W-:Y:S04]  /*235c0*/  STL [R1+0x112c], R25 ;  /* 0x00112c1901007387 */ /* 0x000fe80000100800 */
[----:B------:R-:W-:Y:S04]  /*235d0*/  STL [R1+0x1138], R22 ;  /* 0x0011381601007387 */ /* 0x000fe80000100800 */
[----:B------:R-:W-:Y:S01]  /*235e0*/  STL [R1+0x1134], R23 ;  /* 0x0011341701007387 */ /* 0x000fe20000100800 */
[----:B------:R-:W-:-:S02]  /*235f0*/  LOP3.LUT R5, R5, R4, RZ, 0x3c, !PT ;  /* 0x0000000405057212 */ /* 0x000fc400078e3cff */
[----:B------:R-:W-:Y:S02]  /*23600*/  PRMT R30, RZ, 0x7610, R30 ;  /* 0x00007610ff1e7816 */ /* 0x000fe4000000001e */
[C---:B------:R-:W-:Y:S02]  /*23610*/  LOP3.LUT R4, R5.reuse, R4, RZ, 0x3c, !PT ;  /* 0x0000000405047212 */ /* 0x040fe400078e3cff */
[----:B------:R-:W-:Y:S02]  /*23620*/  PRMT R29, RZ, 0x7610, R29 ;  /* 0x00007610ff1d7816 */ /* 0x000fe4000000001d */
[----:B------:R-:W2:Y:S01]  /*23630*/  @P0 LDG.E.U16 R30, desc[UR16][R26.64] ;  /* 0x000000101a1e0981 */ /* 0x000ea2000c1e1500 */
[----:B------:R-:W-:Y:S02]  /*23640*/  PRMT R0, RZ, 0x7610, R0 ;  /* 0x00007610ff007816 */ /* 0x000fe40000000000 */
[----:B------:R-:W-:Y:S01]  /*23650*/  LOP3.LUT R5, R5, R4, RZ, 0x3c, !PT ;  /* 0x0000000405057212 */ /* 0x000fe200078e3cff */
[----:B------:R-:W2:Y:S04]  /*23660*/  @P4 LDG.E.U16 R29, desc[UR16][R6.64] ;  /* 0x00000010061d4981 */ /* 0x000ea8000c1e1500 */
[----:B------:R-:W2:Y:S01]  /*23670*/  @P4 LDG.E.U16 R0, desc[UR16][R4.64] ;  /* 0x0000001004004981 */ /* 0x000ea2000c1e1500 */
[----:B------:R-:W-:Y:S06]  /*23680*/  BAR.SYNC.DEFER_BLOCKING 0x0 ;  /* 0x0000000000007b1d */ /* 0x000fec0000010000 */
[----:B---3--:R0:W-:Y:S04]  /*23690*/  STL [R1+0xbf8], R14 ;  /* 0x000bf80e01007387 */ /* 0x0081e80000100800 */
[----:B0-----:R-:W3:Y:S04]  /*236a0*/  LDL.LU R14, [R1+0x9d0] ;  /* 0x0009d000010e7983 */ /* 0x001ee80000300800 */
[----:B------:R-:W3:Y:S04]  /*236b0*/  LDL.LU R13, [R1+0x9cc] ;  /* 0x0009cc00010d7983 */ /* 0x000ee80000300800 */
[----:B------:R-:W3:Y:S04]  /*236c0*/  LDL.LU R23, [R1+0x8f0] ;  /* 0x0008f00001177983 */ /* 0x000ee80000300800 */
[----:B------:R-:W3:Y:S04]  /*236d0*/  LDL.LU R22, [R1+0x8ec] ;  /* 0x0008ec0001167983 */ /* 0x000ee80000300800 */
[----:B------:R-:W3:Y:S04]  /*236e0*/  LDL.LU R24, [R1+0x898] ;  /* 0x0008980001187983 */ /* 0x000ee80000300800 */
[----:B------:R-:W3:Y:S04]  /*236f0*/  LDL.LU R12, [R1+0x894] ;  /* 0x00089400010c7983 */ /* 0x000ee80000300800 */
[----:B------:R-:W3:Y:S04]  /*23700*/  LDL.LU R18, [R1+0x890] ;  /* 0x0008900001127983 */ /* 0x000ee80000300800 */
[----:B----4-:R0:W-:Y:S04]  /*23710*/  STL [R1+0xbf4], R17 ;  /* 0x000bf41101007387 */ /* 0x0101e80000100800 */
[----:B0-----:R-:W4:Y:S04]  /*23720*/  LDL.LU R17, [R1+0x88c] ;  /* 0x00088c0001117983 */ /* 0x001f280000300800 */
[----:B------:R0:W-:Y:S04]  /*23730*/  STL [R1+0xbf0], R16 ;  /* 0x000bf01001007387 */ /* 0x0001e80000100800 */
[----:B0-----:R-:W4:Y:S04]  /*23740*/  LDL.LU R16, [R1+0x838] ;  /* 0x0008380001107983 */ /* 0x001f280000300800 */
[----:B------:R-:W4:Y:S04]  /*23750*/  LDL.LU R25, [R1+0x834] ;  /* 0x0008340001197983 */ /* 0x000f280000300800 */
[----:B------:R-:W4:Y:S04]  /*23760*/  LDL.LU R27, [R1+0x830] ;  /* 0x00083000011b7983 */ /* 0x000f280000300800 */
[----:B------:R-:W4:Y:S04]  /*23770*/  LDL.LU R15, [R1+0x82c] ;  /* 0x00082c00010f7983 */ /* 0x000f280000300800 */
[----:B------:R0:W-:Y:S04]  /*23780*/  STL [R1+0x1140], R20 ;  /* 0x0011401401007387 */ /* 0x0001e80000100800 */
[----:B0-----:R-:W4:Y:S04]  /*23790*/  LDL.LU R20, [R1+0x8f4] ;  /* 0x0008f40001147983 */ /* 0x001f280000300800 */
        /* <DEDUP_REMOVED lines=14> */
[----:B--2---:R-:W-:Y:S04]  /*23880*/  STL [R1+0x1164], R29 ;  /* 0x0011641d01007387 */ /* 0x004fe80000100800 */
[----:B------:R-:W-:Y:S04]  /*23890*/  STL [R1+0x1160], R6 ;  /* 0x0011600601007387 */ /* 0x000fe80000100800 */
[----:B------:R-:W-:Y:S04]  /*238a0*/  STL [R1+0x115c], R7 ;  /* 0x00115c0701007387 */ /* 0x000fe80000100800 */
[----:B------:R-:W-:Y:S04]  /*238b0*/  STL [R1+0x1170], R0 ;  /* 0x0011700001007387 */ /* 0x000fe80000100800 */
[----:B------:R-:W-:Y:S04]  /*238c0*/  STL [R1+0x116c], R4 ;  /* 0x00116c0401007387 */ /* 0x000fe80000100800 */
[----:B------:R-:W-:Y:S04]  /*238d0*/  STL [R1+0x1168], R5 ;  /* 0x0011680501007387 */ /* 0x000fe80000100800 */
[----:B---3--:R0:W-:Y:S04]  /*238e0*/  STS.U16 [R2+UR5+0x10000], R14 ;  /* 0x0100000e02007988 */ /* 0x0081e80008000405 */
[----:B------:R1:W-:Y:S04]  /*238f0*/  STS.U16 [R2+UR5+0x14000], R13 ;  /* 0x0140000d02007988 */ /* 0x0003e80008000405 */
[----:B0-----:R-:W2:Y:S04]  /*23900*/  LDL.LU R14, [R1+0x7d8] ;  /* 0x0007d800010e7983 */ /* 0x001ea80000300800 */
[----:B------:R-:W3:Y:S04]  /*23910*/  LDL.LU R26, [R1+0x7d4] ;  /* 0x0007d400011a7983 */ /* 0x000ee80000300800 */
[----:B-1----:R-:W3:Y:S04]  /*23920*/  LDL.LU R13, [R1+0x7d0] ;  /* 0x0007d000010d7983 */ /* 0x002ee80000300800 */
[----:B------:R-:W3:Y:S04]  /*23930*/  LDL.LU R6, [R1+0x7cc] ;  /* 0x0007cc0001067983 */ /* 0x000ee80000300800 */
[----:B------:R-:W3:Y:S04]  /*23940*/  LDL.LU R29, [R1+0x778] ;  /* 0x00077800011d7983 */ /* 0x000ee80000300800 */
[----:B------:R-:W-:Y:S04]  /*23950*/  STS.U16 [R2+UR5+0x10c00], R24 ;  /* 0x010c001802007988 */ /* 0x000fe80008000405 */
[----:B------:R-:W-:Y:S04]  /*23960*/  STS.U16 [R2+UR5+0x14c00], R12 ;  /* 0x014c000c02007988 */ /* 0x000fe80008000405 */
[----:B------:R-:W-:Y:S04]  /*23970*/  STS.U16 [R2+UR5+0x18c00], R18 ;  /* 0x018c001202007988 */ /* 0x000fe80008000405 */
[----:B----4-:R-:W-:Y:S04]  /*23980*/  STS.U16 [R2+UR5+0x1cc00], R17 ;  /* 0x01cc001102007988 */ /* 0x010fe80008000405 */
[----:B------:R-:W-:Y:S04]  /*23990*/  STS.U16 [R2+UR5+0x11000], R16 ;  /* 0x0110001002007988 */ /* 0x000fe80008000405 */
[----:B------:R0:W-:Y:S04]  /*239a0*/  STS.U16 [R2+UR5+0x18000], R9 ;  /* 0x0180000902007988 */ /* 0x0001e80008000405 */
[----:B0-----:R-:W4:Y:S04]  /*239b0*/  LDL.LU R9, [R1+0x774] ;  /* 0x0007740001097983 */ /* 0x001f280000300800 */
[----:B------:R-:W4:Y:S04]  /*239c0*/  LDL.LU R24, [R1+0x770] ;  /* 0x0007700001187983 */ /* 0x000f280000300800 */
[----:B------:R-:W4:Y:S04]  /*239d0*/  LDL.LU R12, [R1+0x76c] ;  /* 0x00076c00010c7983 */ /* 0x000f280000300800 */
[----:B------:R-:W4:Y:S04]  /*239e0*/  LDL.LU R18, [R1+0x718] ;  /* 0x0007180001127983 */ /* 0x000f280000300800 */
[----:B------:R-:W4:Y:S04]  /*239f0*/  LDL.LU R17, [R1+0x714] ;  /* 0x0007140001117983 */ /* 0x000f280000300800 */
[----:B------:R-:W4:Y:S04]  /*23a00*/  LDL.LU R16, [R1+0x710] ;  /* 0x0007100001107983 */ /* 0x000f280000300800 */
[----:B------:R0:W-:Y:S04]  /*23a10*/  STS.U16 [R2+UR5+0x1d000], R15 ;  /* 0x01d0000f02007988 */ /* 0x0001e80008000405 */
[----:B------:R-:W-:Y:S04]  /*23a20*/  STS.U16 [R2+UR5+0x1c000], R8 ;  /* 0x01c0000802007988 */ /* 0x000fe80008000405 */
[----:B------:R-:W-:Y:S04]  /*23a30*/  STS.U16 [R2+UR5+0x10400], R28 ;  /* 0x0104001c02007988 */ /* 0x000fe80008000405 */
[----:B0-----:R-:W4:Y:S04]  /*23a40*/  LDL.LU R15, [R1+0x70c] ;  /* 0x00070c00010f7983 */ /* 0x001f280000300800 */
        /* <DEDUP_REMOVED lines=9> */
[----:B--2---:R0:W-:Y:S04]  /*23ae0*/  STS.U16 [R2+UR5+0x11400], R14 ;  /* 0x0114000e02007988 */ /* 0x0041e80008000405 */
[----:B0-----:R-:W2:Y:S04]  /*23af0*/  LDL.LU R14, [R1+0x9c0] ;  /* 0x0009c000010e7983 */ /* 0x001ea80000300800 */
        /* <DEDUP_REMOVED lines=10> */
[----:B---3--:R0:W-:Y:S04]  /*23ba0*/  STS.U16 [R2+UR5+0x15400], R26 ;  /* 0x0154001a02007988 */ /* 0x0081e80008000405 */
[----:B------:R-:W3:Y:S04]  /*23bb0*/  LDL.LU R27, [R1+0x8dc] ;  /* 0x0008dc00011b7983 */ /* 0x000ee80000300800 */
[----:B------:R1:W-:Y:S04]  /*23bc0*/  STS.U16 [R2+UR5+0x19400], R13 ;  /* 0x0194000d02007988 */ /* 0x0003e80008000405 */
[----:B0-----:R-:W3:Y:S04]  /*23bd0*/  LDL.LU R26, [R1+0x888] ;  /* 0x00088800011a7983 */ /* 0x001ee80000300800 */
[----:B-1----:R-:W3:Y:S04]  /*23be0*/  LDL.LU R13, [R1+0x884] ;  /* 0x00088400010d7983 */ /* 0x002ee80000300800 */
[----:B----4-:R-:W-:Y:S04]  /*23bf0*/  STS.U16 [R2+UR5+0x19800], R24 ;  /* 0x0198001802007988 */ /* 0x010fe80008000405 */
[----:B------:R-:W-:Y:S04]  /*23c00*/  STS.U16 [R2+UR5+0x1d800], R12 ;  /* 0x01d8000c02007988 */ /* 0x000fe80008000405 */
[----:B------:R0:W-:Y:S04]  /*23c10*/  STS.U16 [R2+UR5+0x15c00], R17 ;  /* 0x015c001102007988 */ /* 0x0001e80008000405 */
[----:B------:R1:W-:Y:S04]  /*23c20*/  STS.U16 [R2+UR5+0x19c00], R16 ;  /* 0x019c001002007988 */ /* 0x0003e80008000405 */
[----:B0-----:R-:W4:Y:S04]  /*23c30*/  LDL.LU R17, [R1+0x880] ;  /* 0x0008800001117983 */ /* 0x001f280000300800 */
[----:B------:R-:W4:Y:S04]  /*23c40*/  LDL.LU R24, [R1+0x87c] ;  /* 0x00087c0001187983 */ /* 0x000f280000300800 */
[----:B------:R-:W4:Y:S04]  /*23c50*/  LDL.LU R12, [R1+0x828] ;  /* 0x00082800010c7983 */ /* 0x000f280000300800 */
[----:B-1----:R-:W4:Y:S01]  /*23c60*/  LDL.LU R16, [R1+0x824] ;  /* 0x0008240001107983 */ /* 0x002f220000300800 */
[----:B------:R-:W-:-:S03]  /*23c70*/  LOP3.LUT R0, R2, 0x10, RZ, 0x3c, !PT ;  /* 0x0000001002007812 */ /* 0x000fc600078e3cff */
[----:B------:R-:W-:Y:S04]  /*23c80*/  STS.U16 [R2+UR5+0x1d400], R6 ;  /* 0x01d4000602007988 */ /* 0x000fe80008000405 */
[----:B------:R-:W-:Y:S04]  /*23c90*/  STS.U16 [R2+UR5+0x11800], R29 ;  /* 0x0118001d02007988 */ /* 0x000fe80008000405 */
[----:B------:R-:W-:Y:S04]  /*23ca0*/  STS.U16 [R2+UR5+0x15800], R9 ;  /* 0x0158000902007988 */ /* 0x000fe80008000405 */
[----:B------:R0:W-:Y:S04]  /*23cb0*/  STS.U16 [R2+UR5+0x11c00], R18 ;  /* 0x011c001202007988 */ /* 0x0001e80008000405 */
[----:B------:R1:W-:Y:S04]  /*23cc0*/  STS.U16 [R2+UR5+0x1dc00], R15 ;  /* 0x01dc000f02007988 */ /* 0x0003e80008000405 */
[----:B0-----:R-:W4:Y:S04]  /*23cd0*/  LDL.LU R18, [R1+0x820] ;  /* 0x0008200001127983 */ /* 0x001f280000300800 */
[----:B-1----:R-:W4:Y:S04]  /*23ce0*/  LDL.LU R15, [R1+0x81c] ;  /* 0x00081c00010f7983 */ /* 0x002f280000300800 */
[----:B--2---:R0:W-:Y:S04]  /*23cf0*/  STS.U16 [R0+UR5+0x10080], R14 ;  /* 0x0100800e00007988 */ /* 0x0041e80008000405 */
[----:B------:R1:W-:Y:S04]  /*23d00*/  STS.U16 [R0+UR5+0x14080], R8 ;  /* 0x0140800800007988 */ /* 0x0003e80008000405 */
[----:B------:R-:W-:Y:S04]  /*23d10*/  STS.U16 [R0+UR5+0x18080], R28 ;  /* 0x0180801c00007988 */ /* 0x000fe80008000405 */
[----:B------:R-:W-:Y:S04]  /*23d20*/  STS.U16 [R0+UR5+0x1c080], R11 ;  /* 0x01c0800b00007988 */ /* 0x000fe80008000405 */
[----:B------:R-:W-:Y:S04]  /*23d30*/  STS.U16 [R0+UR5+0x10480], R10 ;  /* 0x0104800a00007988 */ /* 0x000fe80008000405 */
[----:B------:R-:W-:Y:S04]  /*23d40*/  STS.U16 [R0+UR5+0x14480], R19 ;  /* 0x0144801300007988 */ /* 0x000fe80008000405 */
[----:B------:R-:W-:Y:S04]  /*23d50*/  STS.U16 [R0+UR5+0x18480], R21 ;  /* 0x0184801500007988 */ /* 0x000fe80008000405 */
[----:B------:R-:W-:Y:S04]  /*23d60*/  STS.U16 [R0+UR5+0x1c480], R20 ;  /* 0x01c4801400007988 */ /* 0x000fe80008000405 */
[----:B0-----:R-:W2:Y:S04]  /*23d70*/  LDL.LU R14, [R1+0x7c8] ;  /* 0x0007c800010e7983 */ /* 0x001ea80000300800 */
[----:B------:R-:W-:Y:S04]  /*23d80*/  STS.U16 [R0+UR5+0x10880], R23 ;  /* 0x0108801700007988 */ /* 0x000fe80008000405 */
[----:B------:R-:W-:Y:S04]  /*23d90*/  STS.U16 [R0+UR5+0x14880], R22 ;  /* 0x0148801600007988 */ /* 0x000fe80008000405 */
[----:B------:R-:W2:Y:S04]  /*23da0*/  LDL.LU R7, [R1+0x7c4] ;  /* 0x0007c40001077983 */ /* 0x000ea80000300800 */
[----:B------:R-:W-:Y:S04]  /*23db0*/  STS.U16 [R0+UR5+0x18880], R25 ;  /* 0x0188801900007988 */ /* 0x000fe80008000405 */
[----:B------:R-:W2:Y:S04]  /*23dc0*/  LDL.LU R6, [R1+0x7c0] ;  /* 0x0007c00001067983 */ /* 0x000ea80000300800 */
[----:B---3--:R0:W-:Y:S04]  /*23dd0*/  STS.U16 [R0+UR5+0x1c880], R27 ;  /* 0x01c8801b00007988 */ /* 0x0081e80008000405 */
[----:B------:R-:W3:Y:S04]  /*23de0*/  LDL.LU R29, [R1+0x7bc] ;  /* 0x0007bc00011d7983 */ /* 0x000ee80000300800 */
[----:B------:R0:W-:Y:S04]  /*23df0*/  STS.U16 [R0+UR5+0x10c80], R26 ;  /* 0x010c801a00007988 */ /* 0x0001e80008000405 */
[----:B------:R-:W3:Y:S04]  /*23e00*/  LDL.LU R9, [R1+0x768] ;  /* 0x0007680001097983 */ /* 0x000ee80000300800 */
[----:B------:R0:W-:Y:S04]  /*23e10*/  STS.U16 [R0+UR5+0x14c80], R13 ;  /* 0x014c800d00007988 */ /* 0x0001e80008000405 */
[----:B-1----:R-:W3:Y:S04]  /*23e20*/  LDL.LU R8, [R1+0x764] ;  /* 0x0007640001087983 */ /* 0x002ee80000300800 */
[----:B0-----:R-:W3:Y:S04]  /*23e30*/  LDL.LU R27, [R1+0x760] ;  /* 0x00076000011b7983 */ /* 0x001ee80000300800 */
[----:B------:R-:W3:Y:S04]  /*23e40*/  LDL.LU R26, [R1+0x75c] ;  /* 0x00075c00011a7983 */ /* 0x000ee80000300800 */
[----:B------:R-:W3:Y:S04]  /*23e50*/  LDL.LU R13, [R1+0x708] ;  /* 0x00070800010d7983 */ /* 0x000ee80000300800 */
[----:B----4-:R0:W-:Y:S04]  /*23e60*/  STS.U16 [R0+UR5+0x18c80], R17 ;  /* 0x018c801100007988 */ /* 0x0101e80008000405 */
[----:B------:R-:W-:Y:S04]  /*23e70*/  STS.U16 [R0+UR5+0x1cc80], R24 ;  /* 0x01cc801800007988 */ /* 0x000fe80008000405 */
[----:B------:R-:W-:Y:S04]  /*23e80*/  STS.U16 [R0+UR5+0x11080], R12 ;  /* 0x0110800c00007988 */ /* 0x000fe80008000405 */
[----:B0-----:R-:W4:Y:S04]  /*23e90*/  LDL.LU R17, [R1+0x704] ;  /* 0x0007040001117983 */ /* 0x001f280000300800 */
[----:B------:R0:W-:Y:S04]  /*23ea0*/  STS.U16 [R0+UR5+0x15080], R16 ;  /* 0x0150801000007988 */ /* 0x0001e80008000405 */
[----:B0-----:R-:W4:Y:S04]  /*23eb0*/  LDL.LU R16, [R1+0x700] ;  /* 0x0007000001107983 */ /* 0x001f280000300800 */
[----:B------:R-:W4:Y:S04]  /*23ec0*/  LDL.LU R12, [R1+0x6fc] ;  /* 0x0006fc00010c7983 */ /* 0x000f280000300800 */
[----:B------:R-:W4:Y:S04]  /*23ed0*/  LDL.LU R28, [R1+0x9b0] ;  /* 0x0009b000011c7983 */ /* 0x000f280000300800 */
[----:B------:R-:W4:Y:S04]  /*23ee0*/  LDL.LU R11, [R1+0x9ac] ;  /* 0x0009ac00010b7983 */ /* 0x000f280000300800 */
[----:B------:R-:W4:Y:S04]  /*23ef0*/  LDL.LU R10, [R1+0x9a8] ;  /* 0x0009a800010a7983 */ /* 0x000f280000300800 */
[----:B------:R0:W-:Y:S04]  /*23f00*/  STS.U16 [R0+UR5+0x19080], R18 ;  /* 0x0190801200007988 */ /* 0x0001e80008000405 */
[----:B------:R-:W4:Y:S04]  /*23f10*/  LDL.LU R19, [R1+0x9a4] ;  /* 0x0009a40001137983 */ /* 0x000f280000300800 */
[----:B------:R1:W-:Y:S04]  /*23f20*/  STS.U16 [R0+UR5+0x1d080], R15 ;  /* 0x01d0800f00007988 */ /* 0x0003e80008000405 */
        /* <DEDUP_REMOVED lines=8> */
[----:B--2---:R0:W-:Y:S04]  /*23fb0*/  STS.U16 [R0+UR5+0x11480], R14 ;  /* 0x0114800e00007988 */ /* 0x0041e80008000405 */
[----:B0-----:R-:W2:Y:S04]  /*23fc0*/  LDL.LU R14, [R1+0x878] ;  /* 0x00087800010e7983 */ /* 0x001ea80000300800 */
[----:B------:R-:W-:Y:S04]  /*23fd0*/  STS.U16 [R0+UR5+0x15480], R7 ;  /* 0x0154800700007988 */ /* 0x000fe80008000405 */
[----:B------:R-:W-:Y:S04]  /*23fe0*/  STS.U16 [R0+UR5+0x19480], R6 ;  /* 0x0194800600007988 */ /* 0x000fe80008000405 */
[----:B---3--:R-:W-:Y:S04]  /*23ff0*/  STS.U16 [R0+UR5+0x1d480], R29 ;  /* 0x01d4801d00007988 */ /* 0x008fe80008000405 */
[----:B------:R-:W-:Y:S04]  /*24000*/  STS.U16 [R0+UR5+0x11880], R9 ;  /* 0x0118800900007988 */ /* 0x000fe80008000405 */
[----:B------:R-:W-:Y:S04]  /*24010*/  STS.U16 [R0+UR5+0x15880], R8 ;  /* 0x0158800800007988 */ /* 0x000fe80008000405 */
[----:B------:R0:W-:Y:S04]  /*24020*/  STS.U16 [R0+UR5+0x19880], R27 ;  /* 0x0198801b00007988 */ /* 0x0001e80008000405 */
[----:B------:R1:W-:Y:S04]  /*24030*/  STS.U16 [R0+UR5+0x1d880], R26 ;  /* 0x01d8801a00007988 */ /* 0x0003e80008000405 */
[----:B------:R-:W-:Y:S04]  /*24040*/  STS.U16 [R0+UR5+0x11c80], R13 ;  /* 0x011c800d00007988 */ /* 0x000fe80008000405 */
[----:B0-----:R-:W3:Y:S04]  /*24050*/  LDL.LU R27, [R1+0x874] ;  /* 0x00087400011b7983 */ /* 0x001ee80000300800 */
[----:B-1----:R-:W3:Y:S04]  /*24060*/  LDL.LU R26, [R1+0x870] ;  /* 0x00087000011a7983 */ /* 0x002ee80000300800 */
[----:B----4-:R0:W-:Y:S04]  /*24070*/  STS.U16 [R0+UR5+0x15c80], R17 ;  /* 0x015c801100007988 */ /* 0x0101e80008000405 */
[----:B0-----:R-:W4:Y:S04]  /*24080*/  LDL.LU R17, [R1+0x86c] ;  /* 0x00086c0001117983 */ /* 0x001f280000300800 */
[----:B------:R0:W-:Y:S04]  /*24090*/  STS.U16 [R0+UR5+0x19c80], R16 ;  /* 0x019c801000007988 */ /* 0x0001e80008000405 */
[----:B0-----:R-:W4:Y:S01]  /*240a0*/  LDL.LU R16, [R1+0x818] ;  /* 0x0008180001107983 */ /* 0x001f220000300800 */
[----:B------:R-:W-:-:S03]  /*240b0*/  LOP3.LUT R4, R2, 0x20, RZ, 0x3c, !PT ;  /* 0x0000002002047812 */ /* 0x000fc600078e3cff */
[----:B------:R0:W-:Y:S04]  /*240c0*/  STS.U16 [R0+UR5+0x1dc80], R12 ;  /* 0x01dc800c00007988 */ /* 0x0001e80008000405 */
[----:B------:R1:W-:Y:S04]  /*240d0*/  STS.U16 [R4+UR5+0x10100], R28 ;  /* 0x0101001c04007988 */ /* 0x0003e80008000405 */
[----:B------:R-:W-:Y:S04]  /*240e0*/  STS.U16 [R4+UR5+0x14100], R11 ;  /* 0x0141000b04007988 */ /* 0x000fe80008000405 */
[----:B------:R-:W-:Y:S04]  /*240f0*/  STS.U16 [R4+UR5+0x18100], R10 ;  /* 0x0181000a04007988 */ /* 0x000fe80008000405 */
[----:B------:R-:W-:Y:S04]  /*24100*/  STS.U16 [R4+UR5+0x1c100], R19 ;  /* 0x01c1001304007988 */ /* 0x000fe80008000405 */
[----:B------:R-:W4:Y:S04]  /*24110*/  LDL.LU R13, [R1+0x814] ;  /* 0x00081400010d7983 */ /* 0x000f280000300800 */
[----:B------:R-:W-:Y:S04]  /*24120*/  STS.U16 [R4+UR5+0x10500], R21 ;  /* 0x0105001504007988 */ /* 0x000fe80008000405 */
[----:B0-----:R-:W4:Y:S04]  /*24130*/  LDL.LU R12, [R1+0x810] ;  /* 0x00081000010c7983 */ /* 0x001f280000300800 */
[----:B------:R-:W-:Y:S04]  /*24140*/  STS.U16 [R4+UR5+0x14500], R20 ;  /* 0x0145001404007988 */ /* 0x000fe80008000405 */
        /* <DEDUP_REMOVED lines=10> */
[----:B------:R0:W-:Y:S04]  /*241f0*/  STS.U16 [R4+UR5+0x1c900], R15 ;  /* 0x01c9000f04007988 */ /* 0x0001e80008000405 */
[----:B------:R-:W4:Y:S04]  /*24200*/  LDL.LU R8, [R1+0x758] ;  /* 0x0007580001087983 */ /* 0x000f280000300800 */
[----:B-1----:R-:W4:Y:S04]  /*24210*/  LDL.LU R28, [R1+0x754] ;  /* 0x00075400011c7983 */ /* 0x002f280000300800 */
[----:B0-----:R-:W4:Y:S04]  /*24220*/  LDL.LU R18, [R1+0x750] ;  /* 0x0007500001127983 */ /* 0x001f280000300800 */
[----:B------:R-:W4:Y:S04]  /*24230*/  LDL.LU R15, [R1+0x74c] ;  /* 0x00074c00010f7983 */ /* 0x000f280000300800 */
[----:B--2---:R0:W-:Y:S04]  /*24240*/  STS.U16 [R4+UR5+0x10d00], R14 ;  /* 0x010d000e04007988 */ /* 0x0041e80008000405 */
[----:B0-----:R-:W2:Y:S04]  /*24250*/  LDL.LU R14, [R1+0x6f8] ;  /* 0x0006f800010e7983 */ /* 0x001ea80000300800 */
[----:B---3--:R-:W-:Y:S04]  /*24260*/  STS.U16 [R4+UR5+0x14d00], R27 ;  /* 0x014d001b04007988 */ /* 0x008fe80008000405 */
[----:B------:R-:W-:Y:S04]  /*24270*/  STS.U16 [R4+UR5+0x18d00], R26 ;  /* 0x018d001a04007988 */ /* 0x000fe80008000405 */
[----:B----4-:R0:W-:Y:S04]  /*24280*/  STS.U16 [R4+UR5+0x1cd00], R17 ;  /* 0x01cd001104007988 */ /* 0x0101e80008000405 */
[----:B0-----:R-:W3:Y:S04]  /*24290*/  LDL.LU R17, [R1+0x6f4] ;  /* 0x0006f40001117983 */ /* 0x001ee80000300800 */
[----:B------:R0:W-:Y:S04]  /*242a0*/  STS.U16 [R4+UR5+0x11100], R16 ;  /* 0x0111001004007988 */ /* 0x0001e80008000405 */
[----:B0-----:R-:W4:Y:S04]  /*242b0*/  LDL.LU R16, [R1+0x6f0] ;  /* 0x0006f00001107983 */ /* 0x001f280000300800 */
[----:B------:R-:W4:Y:S04]  /*242c0*/  LDL.LU R11, [R1+0x6ec] ;  /* 0x0006ec00010b7983 */ /* 0x000f280000300800 */
[----:B------:R-:W4:Y:S04]  /*242d0*/  LDL.LU R10, [R1+0x9a0] ;  /* 0x0009a000010a7983 */ /* 0x000f280000300800 */
[----:B------:R-:W4:Y:S04]  /*242e0*/  LDL.LU R19, [R1+0x99c] ;  /* 0x00099c0001137983 */ /* 0x000f280000300800 */
[----:B------:R-:W4:Y:S04]  /*242f0*/  LDL.LU R21, [R1+0x998] ;  /* 0x0009980001157983 */ /* 0x000f280000300800 */
[----:B------:R-:W4:Y:S04]  /*24300*/  LDL.LU R20, [R1+0x994] ;  /* 0x0009940001147983 */ /* 0x000f280000300800 */
[----:B------:R-:W4:Y:S04]  /*24310*/  LDL.LU R23, [R1+0x930] ;  /* 0x0009300001177983 */ /* 0x000f280000300800 */
[----:B------:R-:W4:Y:S04]  /*24320*/  LDL.LU R22, [R1+0x92c] ;  /* 0x00092c0001167983 */ /* 0x000f280000300800 */
[----:B------:R0:W-:Y:S04]  /*24330*/  STS.U16 [R4+UR5+0x15100], R13 ;  /* 0x0151000d04007988 */ /* 0x0001e80008000405 */
[----:B------:R1:W-:Y:S04]  /*24340*/  STS.U16 [R4+UR5+0x19100], R12 ;  /* 0x0191000c04007988 */ /* 0x0003e80008000405 */
[----:B------:R0:W-:Y:S04]  /*24350*/  STS.U16 [R4+UR5+0x1d100], R0 ;  /* 0x01d1000004007988 */ /* 0x0001e80008000405 */
        /* <DEDUP_REMOVED lines=9> */
[----:B0-----:R-:W4:Y:S04]  /*243f0*/  LDL.LU R13, [R1+0x8c0] ;  /* 0x0008c000010d7983 */ /* 0x001f280000300800 */
[----:B------:R-:W-:Y:S04]  /*24400*/  STS.U16 [R4+UR5+0x15900], R28 ;  /* 0x0159001c04007988 */ /* 0x000fe80008000405 */
[----:B-1----:R-:W4:Y:S04]  /*24410*/  LDL.LU R12, [R1+0x8bc] ;  /* 0x0008bc00010c7983 */ /* 0x002f280000300800 */
[----:B------:R0:W-:Y:S04]  /*24420*/  STS.U16 [R4+UR5+0x19900], R18 ;  /* 0x0199001204007988 */ /* 0x0001e80008000405 */
[----:B------:R1:W-:Y:S01]  /*24430*/  STS.U16 [R4+UR5+0x1d900], R15 ;  /* 0x01d9000f04007988 */ /* 0x0003e20008000405 */
[----:B------:R-:W-:-:S03]  /*24440*/  LOP3.LUT R0, R2, 0x30, RZ, 0x3c, !PT ;  /* 0x0000003002007812 */ /* 0x000fc600078e3cff */
[----:B0-----:R-:W4:Y:S04]  /*24450*/  LDL.LU R18, [R1+0x868] ;  /* 0x0008680001127983 */ /* 0x001f280000300800 */
[----:B-1----:R-:W4:Y:S04]  /*24460*/  LDL.LU R15, [R1+0x864] ;  /* 0x00086400010f7983 */ /* 0x002f280000300800 */
[----:B--2---:R0:W-:Y:S04]  /*24470*/  STS.U16 [R4+UR5+0x11d00], R14 ;  /* 0x011d000e04007988 */ /* 0x0041e80008000405 */
[----:B0-----:R-:W2:Y:S04]  /*24480*/  LDL.LU R14, [R1+0x860] ;  /* 0x00086000010e7983 */ /* 0x001ea80000300800 */
[----:B---3--:R0:W-:Y:S04]  /*24490*/  STS.U16 [R4+UR5+0x15d00], R17 ;  /* 0x015d001104007988 */ /* 0x0081e80008000405 */
[----:B0-----:R-:W3:Y:S04]  /*244a0*/  LDL.LU R17, [R1+0x85c] ;  /* 0x00085c0001117983 */ /* 0x001ee80000300800 */
[----:B----4-:R0:W-:Y:S04]  /*244b0*/  STS.U16 [R4+UR5+0x19d00], R16 ;  /* 0x019d001004007988 */ /* 0x0101e80008000405 */
[----:B------:R1:W-:Y:S04]  /*244c0*/  STS.U16 [R4+UR5+0x1dd00], R11 ;  /* 0x01dd000b04007988 */ /* 0x0003e80008000405 */
[----:B0-----:R-:W4:Y:S04]  /*244d0*/  LDL.LU R16, [R1+0x808] ;  /* 0x0008080001107983 */ /* 0x001f280000300800 */
[----:B------:R-:W4:Y:S04]  /*244e0*/  LDL.LU R5, [R1+0x804] ;  /* 0x0008040001057983 */ /* 0x000f280000300800 */
[----:B-1----:R-:W4:Y:S04]  /*244f0*/  LDL.LU R4, [R1+0x800] ;  /* 0x0008000001047983 */ /* 0x002f280000300800 */
[----:B------:R-:W4:Y:S04]  /*24500*/  LDL.LU R7, [R1+0x7fc] ;  /* 0x0007fc0001077983 */ /* 0x000f280000300800 */
        /* <DEDUP_REMOVED lines=12> */
[----:B0-----:R-:W4:Y:S04]  /*245d0*/  LDL.LU R23, [R1+0x740] ;  /* 0x0007400001177983 */ /* 0x001f280000300800 */
[----:B-1----:R-:W4:Y:S04]  /*245e0*/  LDL.LU R22, [R1+0x73c] ;  /* 0x00073c0001167983 */ /* 0x002f280000300800 */
[----:B------:R0:W-:Y:S04]  /*245f0*/  STS.U16 [R0+UR5+0x18580], R25 ;  /* 0x0185801900007988 */ /* 0x0001e80008000405 */
[----:B------:R1:W-:Y:S04]  /*24600*/  STS.U16 [R0+UR5+0x1c580], R24 ;  /* 0x01c5801800007988 */ /* 0x0003e80008000405 */
[----:B------:R0:W-:Y:S04]  /*24610*/  STS.U16 [R0+UR5+0x10980], R27 ;  /* 0x0109801b00007988 */ /* 0x0001e80008000405 */
[----:B------:R0:W-:Y:S04]  /*24620*/  STS.U16 [R0+UR5+0x14980], R26 ;  /* 0x0149801a00007988 */ /* 0x0001e80008000405 */
[----:B------:R0:W-:Y:S04]  /*24630*/  STS.U16 [R0+UR5+0x18980], R13 ;  /* 0x0189800d00007988 */ /* 0x0001e80008000405 */
[----:B------:R-:W4:Y:S04]  /*24640*/  LDL.LU R10, [R1+0x6e8] ;  /* 0x0006e800010a7983 */ /* 0x000f280000300800 */
[----:B------:R0:W-:Y:S04]  /*24650*/  STS.U16 [R0+UR5+0x1c980], R12 ;  /* 0x01c9800c00007988 */ /* 0x0001e80008000405 */
[----:B------:R-:W4:Y:S04]  /*24660*/  LDL.LU R19, [R1+0x6e4] ;  /* 0x0006e40001137983 */ /* 0x000f280000300800 */
[----:B------:R0:W-:Y:S04]  /*24670*/  STS.U16 [R0+UR5+0x10d80], R18 ;  /* 0x010d801200007988 */ /* 0x0001e80008000405 */
[----:B------:R0:W-:Y:S04]  /*24680*/  STS.U16 [R0+UR5+0x14d80], R15 ;  /* 0x014d800f00007988 */ /* 0x0001e80008000405 */
[----:B--2---:R2:W-:Y:S04]  /*24690*/  STS.U16 [R0+UR5+0x18d80], R14 ;  /* 0x018d800e00007988 */ /* 0x0045e80008000405 */
[----:B------:R-:W4:Y:S04]  /*246a0*/  LDL.LU R21, [R1+0x990] ;  /* 0x0009900001157983 */ /* 0x000f280000300800 */
[----:B------:R-:W4:Y:S04]  /*246b0*/  LDL.LU R20, [R1+0x98c] ;  /* 0x00098c0001147983 */ /* 0x000f280000300800 */
[----:B0-----:R-:W4:Y:S04]  /*246c0*/  LDL.LU R25, [R1+0x988] ;  /* 0x0009880001197983 */ /* 0x001f280000300800 */
[----:B-1----:R-:W4:Y:S04]  /*246d0*/  LDL.LU R24, [R1+0x984] ;  /* 0x0009840001187983 */ /* 0x002f280000300800 */
[----:B------:R-:W4:Y:S04]  /*246e0*/  LDL.LU R27, [R1+0x920] ;  /* 0x00092000011b7983 */ /* 0x000f280000300800 */
[----:B------:R-:W4:Y:S04]  /*246f0*/  LDL.LU R26, [R1+0x91c] ;  /* 0x00091c00011a7983 */ /* 0x000f280000300800 */
[----:B------:R-:W4:Y:S04]  /*24700*/  LDL.LU R13, [R1+0x918] ;  /* 0x00091800010d7983 */ /* 0x000f280000300800 */
[----:B------:R-:W4:Y:S04]  /*24710*/  LDL.LU R12, [R1+0x914] ;  /* 0x00091400010c7983 */ /* 0x000f280000300800 */
[----:B------:R-:W4:Y:S04]  /*24720*/  LDL.LU R18, [R1+0x8b8] ;  /* 0x0008b80001127983 */ /* 0x000f280000300800 */
[----:B------:R-:W4:Y:S04]  /*24730*/  LDL.LU R15, [R1+0x8b4] ;  /* 0x0008b400010f7983 */ /* 0x000f280000300800 */
[----:B--2---:R-:W2:Y:S04]  /*24740*/  LDL.LU R14, [R1+0x8b0] ;  /* 0x0008b000010e7983 */ /* 0x004ea80000300800 */
[----:B---3--:R0:W-:Y:S04]  /*24750*/  STS.U16 [R0+UR5+0x1cd80], R17 ;  /* 0x01cd801100007988 */ /* 0x0081e80008000405 */
[----:B0-----:R-:W3:Y:S04]  /*24760*/  LDL.LU R17, [R1+0x8ac] ;  /* 0x0008ac0001117983 */ /* 0x001ee80000300800 */
[----:B----4-:R0:W-:Y:S04]  /*24770*/  STS.U16 [R0+UR5+0x11180], R16 ;  /* 0x0111801000007988 */ /* 0x0101e80008000405 */
[----:B------:R-:W-:Y:S04]  /*24780*/  STS.U16 [R0+UR5+0x15180], R5 ;  /* 0x0151800500007988 */ /* 0x000fe80008000405 */
[----:B------:R-:W-:Y:S04]  /*24790*/  STS.U16 [R0+UR5+0x19180], R4 ;  /* 0x0191800400007988 */ /* 0x000fe80008000405 */
        /* <DEDUP_REMOVED lines=8> */
[----:B------:R0:W-:Y:S04]  /*24820*/  STS.U16 [R0+UR5+0x19980], R23 ;  /* 0x0199801700007988 */ /* 0x0001e80008000405 */
[----:B------:R1:W-:Y:S04]  /*24830*/  STS.U16 [R0+UR5+0x1d980], R22 ;  /* 0x01d9801600007988 */ /* 0x0003e80008000405 */
[----:B0-----:R-:W4:Y:S04]  /*24840*/  LDL.LU R23, [R1+0x854] ;  /* 0x0008540001177983 */ /* 0x001f280000300800 */
[----:B-1----:R-:W4:Y:S01]  /*24850*/  LDL.LU R22, [R1+0x850] ;  /* 0x0008500001167983 */ /* 0x002f220000300800 */
[----:B------:R-:W-:-:S03]  /*24860*/  LOP3.LUT R4, R2, 0x40, RZ, 0x3c, !PT ;  /* 0x0000004002047812 */ /* 0x000fc600078e3cff */
[----:B------:R-:W-:Y:S04]  /*24870*/  STS.U16 [R0+UR5+0x11d80], R10 ;  /* 0x011d800a00007988 */ /* 0x000fe80008000405 */
[----:B------:R-:W-:Y:S04]  /*24880*/  STS.U16 [R0+UR5+0x15d80], R19 ;  /* 0x015d801300007988 */ /* 0x000fe80008000405 */
[----:B------:R0:W-:Y:S04]  /*24890*/  STS.U16 [R0+UR5+0x19d80], R57 ;  /* 0x019d803900007988 */ /* 0x0001e80008000405 */
[----:B------:R1:W-:Y:S04]  /*248a0*/  STS.U16 [R0+UR5+0x1dd80], R56 ;  /* 0x01dd803800007988 */ /* 0x0003e80008000405 */
[----:B0-----:R-:W4:Y:S04]  /*248b0*/  LDL.LU R57, [R1+0x123c] ;  /* 0x00123c0001397983 */ /* 0x001f280000300800 */
[----:B------:R-:W-:Y:S04]  /*248c0*/  STS.U16 [R4+UR5+0x10200], R21 ;  /* 0x0102001504007988 */ /* 0x000fe80008000405 */
[----:B------:R-:W-:Y:S04]  /*248d0*/  STS.U16 [R4+UR5+0x14200], R20 ;  /* 0x0142001404007988 */ /* 0x000fe80008000405 */
[----:B------:R0:W-:Y:S04]  /*248e0*/  STS.U16 [R4+UR5+0x18200], R25 ;  /* 0x0182001904007988 */ /* 0x0001e80008000405 */
[----:B------:R0:W-:Y:S04]  /*248f0*/  STS.U16 [R4+UR5+0x1c200], R24 ;  /* 0x01c2001804007988 */ /* 0x0001e80008000405 */
[----:B-1----:R-:W4:Y:S04]  /*24900*/  LDL.LU R56, [R1+0x1238] ;  /* 0x0012380001387983 */ /* 0x002f280000300800 */
[----:B------:R1:W-:Y:S04]  /*24910*/  STS.U16 [R4+UR5+0x10600], R27 ;  /* 0x0106001b04007988 */ /* 0x0003e80008000405 */
[----:B------:R1:W-:Y:S04]  /*24920*/  STS.U16 [R4+UR5+0x14600], R26 ;  /* 0x0146001a04007988 */ /* 0x0003e80008000405 */
[----:B0-----:R-:W4:Y:S04]  /*24930*/  LDL.LU R25, [R1+0x980] ;  /* 0x0009800001197983 */ /* 0x001f280000300800 */
[----:B------:R0:W-:Y:S04]  /*24940*/  STS.U16 [R4+UR5+0x18600], R13 ;  /* 0x0186000d04007988 */ /* 0x0001e80008000405 */
[----:B------:R-:W4:Y:S04]  /*24950*/  LDL.LU R24, [R1+0x97c] ;  /* 0x00097c0001187983 */ /* 0x000f280000300800 */
[----:B------:R0:W-:Y:S04]  /*24960*/  STS.U16 [R4+UR5+0x1c600], R12 ;  /* 0x01c6000c04007988 */ /* 0x0001e80008000405 */
[----:B-1----:R-:W4:Y:S04]  /*24970*/  LDL.LU R27, [R1+0x978] ;  /* 0x00097800011b7983 */ /* 0x002f280000300800 */
[----:B------:R1:W-:Y:S04]  /*24980*/  STS.U16 [R4+UR5+0x10a00], R18 ;  /* 0x010a001204007988 */ /* 0x0003e80008000405 */
[----:B------:R-:W4:Y:S04]  /*24990*/  LDL.LU R26, [R1+0x974] ;  /* 0x00097400011a7983 */ /* 0x000f280000300800 */
[----:B------:R1:W-:Y:S04]  /*249a0*/  STS.U16 [R4+UR5+0x14a00], R15 ;  /* 0x014a000f04007988 */ /* 0x0003e80008000405 */
[----:B0-----:R-:W4:Y:S04]  /*249b0*/  LDL.LU R13, [R1+0x910] ;  /* 0x00091000010d7983 */ /* 0x001f280000300800 */
[----:B--2---:R0:W-:Y:S04]  /*249c0*/  STS.U16 [R4+UR5+0x18a00], R14 ;  /* 0x018a000e04007988 */ /* 0x0041e80008000405 */
[----:B------:R-:W2:Y:S04]  /*249d0*/  LDL.LU R12, [R1+0x90c] ;  /* 0x00090c00010c7983 */ /* 0x000ea80000300800 */
[----:B-1----:R-:W2:Y:S04]  /*249e0*/  LDL.LU R18, [R1+0x908] ;  /* 0x0009080001127983 */ /* 0x002ea80000300800 */
[----:B------:R-:W2:Y:S04]  /*249f0*/  LDL.LU R15, [R1+0x904] ;  /* 0x00090400010f7983 */ /* 0x000ea80000300800 */
[----:B0-----:R-:W2:Y:S04]  /*24a00*/  LDL.LU R14, [R1+0x8a8] ;  /* 0x0008a800010e7983 */ /* 0x001ea80000300800 */
[----:B---3--:R0:W-:Y:S04]  /*24a10*/  STS.U16 [R4+UR5+0x1ca00], R17 ;  /* 0x01ca001104007988 */ /* 0x0081e80008000405 */
[----:B0-----:R-:W3:Y:S04]  /*24a20*/  LDL.LU R17, [R1+0x8a4] ;  /* 0x0008a40001117983 */ /* 0x001ee80000300800 */
[----:B----4-:R0:W-:Y:S04]  /*24a30*/  STS.U16 [R4+UR5+0x10e00], R16 ;  /* 0x010e001004007988 */ /* 0x0101e80008000405 */
[----:B0-----:R-:W4:Y:S04]  /*24a40*/  LDL.LU R16, [R1+0x8a0] ;  /* 0x0008a00001107983 */ /* 0x001f280000300800 */
[----:B------:R-:W-:Y:S04]  /*24a50*/  STS.U16 [R4+UR5+0x14e00], R23 ;  /* 0x014e001704007988 */ /* 0x000fe80008000405 */
[----:B------:R-:W-:Y:S04]  /*24a60*/  STS.U16 [R4+UR5+0x18e00], R22 ;  /* 0x018e001604007988 */ /* 0x000fe80008000405 */
[----:B------:R0:W-:Y:S04]  /*24a70*/  STS.U16 [R4+UR5+0x1ce00], R59 ;  /* 0x01ce003b04007988 */ /* 0x0001e80008000405 */
[----:B------:R1:W-:Y:S04]  /*24a80*/  STS.U16 [R4+UR5+0x11200], R58 ;  /* 0x0112003a04007988 */ /* 0x0003e80008000405 */
[----:B------:R1:W-:Y:S04]  /*24a90*/  STS.U16 [R4+UR5+0x15200], R61 ;  /* 0x0152003d04007988 */ /* 0x0003e80008000405 */
[----:B0-----:R-:W4:Y:S04]  /*24aa0*/  LDL.LU R59, [R1+0x1234] ;  /* 0x00123400013b7983 */ /* 0x001f280000300800 */
[----:B-1----:R-:W4:Y:S04]  /*24ab0*/  LDL.LU R58, [R1+0x1230] ;  /* 0x00123000013a7983 */ /* 0x002f280000300800 */
[----:B------:R-:W4:Y:S04]  /*24ac0*/  LDL.LU R61, [R1+0x122c] ;  /* 0x00122c00013d7983 */ /* 0x000f280000300800 */
        /* <DEDUP_REMOVED lines=23> */
[----:B--2---:R-:W2:Y:S04]  /*24c40*/  LDL.LU R73, [R1+0x11fc] ;  /* 0x0011fc0001497983 */ /* 0x004ea80000300800 */
[----:B------:R0:W-:Y:S04]  /*24c50*/  STS.U16 [R4+UR5+0x19e00], R72 ;  /* 0x019e004804007988 */ /* 0x0001e80008000405 */
[----:B------:R1:W-:Y:S04]  /*24c60*/  STS.U16 [R4+UR5+0x1de00], R75 ;  /* 0x01de004b04007988 */ /* 0x0003e80008000405 */
[----:B0-----:R-:W2:Y:S04]  /*24c70*/  LDL.LU R72, [R1+0x11f8] ;  /* 0x0011f80001487983 */ /* 0x001ea80000300800 */
[----:B-1----:R-:W2:Y:S01]  /*24c80*/  LDL.LU R75, [R1+0x11f4] ;  /* 0x0011f400014b7983 */ /* 0x002ea20000300800 */
[----:B------:R-:W-:-:S05]  /*24c90*/  LOP3.LUT R0, R2, 0x50, RZ, 0x3c, !PT ;  /* 0x0000005002007812 */ /* 0x000fca00078e3cff */
        /* <DEDUP_REMOVED lines=10> */
[----:B----4-:R-:W-:Y:S04]  /*24d40*/  STS.U16 [R0+UR5+0x18a80], R16 ;  /* 0x018a801000007988 */ /* 0x010fe80008000405 */
[----:B--2---:R0:W-:Y:S04]  /*24d50*/  STS.U16 [R0+UR5+0x1ca80], R75 ;  /* 0x01ca804b00007988 */ /* 0x0041e80008000405 */
[----:B------:R1:W-:Y:S04]  /*24d60*/  STS.U16 [R0+UR5+0x10e80], R74 ;  /* 0x010e804a00007988 */ /* 0x0003e80008000405 */
[----:B------:R2:W-:Y:S04]  /*24d70*/  STS.U16 [R0+UR5+0x14e80], R77 ;  /* 0x014e804d00007988 */ /* 0x0005e80008000405 */
[----:B0-----:R-:W3:Y:S04]  /*24d80*/  LDL.LU R75, [R1+0x11f0] ;  /* 0x0011f000014b7983 */ /* 0x001ee80000300800 */
[----:B-1----:R-:W4:Y:S04]  /*24d90*/  LDL.LU R74, [R1+0x11ec] ;  /* 0x0011ec00014a7983 */ /* 0x002f280000300800 */
[----:B--2---:R-:W2:Y:S04]  /*24da0*/  LDL.LU R77, [R1+0x11e8] ;  /* 0x0011e800014d7983 */ /* 0x004ea80000300800 */
[----:B------:R0:W-:Y:S04]  /*24db0*/  STS.U16 [R0+UR5+0x18e80], R76 ;  /* 0x018e804c00007988 */ /* 0x0001e80008000405 */
[----:B------:R1:W-:Y:S04]  /*24dc0*/  STS.U16 [R0+UR5+0x1ce80], R79 ;  /* 0x01ce804f00007988 */ /* 0x0003e80008000405 */
[----:B------:R1:W-:Y:S04]  /*24dd0*/  STS.U16 [R0+UR5+0x11280], R78 ;  /* 0x0112804e00007988 */ /* 0x0003e80008000405 */
[----:B0-----:R-:W2:Y:S04]  /*24de0*/  LDL.LU R76, [R1+0x11e4] ;  /* 0x0011e400014c7983 */ /* 0x001ea80000300800 */
[----:B-1----:R-:W2:Y:S04]  /*24df0*/  LDL.LU R79, [R1+0x11e0] ;  /* 0x0011e000014f7983 */ /* 0x002ea80000300800 */
[----:B------:R-:W2:Y:S04]  /*24e00*/  LDL.LU R78, [R1+0x11dc] ;  /* 0x0011dc00014e7983 */ /* 0x000ea80000300800 */
        /* <DEDUP_REMOVED lines=30> */
[----:B------:R-:W3:Y:S04]  /*24ff0*/  LDL R10, [R1+0x9f4] ;  /* 0x0009f400010a7983 */ /* 0x000ee80000100800 */
[----:B------:R-:W4:Y:S04]  /*25000*/  LDL R9, [R1+0x9f8] ;  /* 0x0009f80001097983 */ /* 0x000f280000100800 */
[----:B------:R-:W4:Y:S04]  /*25010*/  LDL R8, [R1+0xa14] ;  /* 0x000a140001087983 */ /* 0x000f280000100800 */
[----:B------:R-:W4:Y:S04]  /*25020*/  LDL R7, [R1+0xa18] ;  /* 0x000a180001077983 */ /* 0x000f280000100800 */
[----:B------:R-:W4:Y:S04]  /*25030*/  LDL R6, [R1+0xa34] ;  /* 0x000a340001067983 */ /* 0x000f280000100800 */
[----:B------:R-:W4:Y:S01]  /*25040*/  LDL R5, [R1+0xa38] ;  /* 0x000a380001057983 */ /* 0x000f220000100800 */
[----:B------:R-:W-:-:S02]  /*25050*/  PRMT R31, RZ, 0x7610, R31 ;  /* 0x00007610ff1f7816 */ /* 0x000fc4000000001f */
[----:B------:R-:W-:Y:S02]  /*25060*/  PRMT R32, RZ, 0x7610, R32 ;  /* 0x00007610ff207816 */ /* 0x000fe40000000020 */
[----:B------:R-:W-:Y:S02]  /*25070*/  PRMT R33, RZ, 0x7610, R33 ;  /* 0x00007610ff217816 */ /* 0x000fe40000000021 */
[----:B------:R-:W-:-:S05]  /*25080*/  LOP3.LUT R0, R2, 0x60, RZ, 0x3c, !PT ;  /* 0x0000006002007812 */ /* 0x000fca00078e3cff */
[----:B--2---:R0:W-:Y:S04]  /*25090*/  STS.U16 [R0+UR5+0x10300], R86 ;  /* 0x0103005600007988 */ /* 0x0041e80008000405 */
[----:B------:R1:W-:Y:S04]  /*250a0*/  STS.U16 [R0+UR5+0x14300], R89 ;  /* 0x0143005900007988 */ /* 0x0003e80008000405 */
[----:B------:R2:W-:Y:S04]  /*250b0*/  STS.U16 [R0+UR5+0x18300], R88 ;  /* 0x0183005800007988 */ /* 0x0005e80008000405 */
[----:B0-----:R-:W4:Y:S04]  /*250c0*/  LDL.LU R86, [R1+0x119c] ;  /* 0x00119c0001567983 */ /* 0x001f280000300800 */
[----:B-1----:R-:W4:Y:S04]  /*250d0*/  LDL.LU R89, [R1+0x1198] ;  /* 0x0011980001597983 */ /* 0x002f280000300800 */
[----:B--2---:R-:W2:Y:S01]  /*250e0*/  LDL.LU R88, [R1+0x1194] ;  /* 0x0011940001587983 */ /* 0x004ea20000300800 */
[----:B---3--:R-:W-:-:S02]  /*250f0*/  @!P5 IMAD.MOV.U32 R11, RZ, RZ, R10 ;  /* 0x000000ffff0bd224 */ /* 0x008fc400078e000a */
[----:B----4-:R-:W-:-:S05]  /*25100*/  @!P5 IMAD.MOV.U32 R10, RZ, RZ, R9 ;  /* 0x000000ffff0ad224 */ /* 0x010fca00078e0009 */
[----:B------:R0:W3:Y:S02]  /*25110*/  @!P5 LDG.E.U16 R31, desc[UR16][R10.64] ;  /* 0x000000100a1fd981 */ /* 0x0000e4000c1e1500 */
[----:B0-----:R-:W-:Y:S02]  /*25120*/  @!P5 IMAD.MOV.U32 R10, RZ, RZ, R7 ;  /* 0x000000ffff0ad224 */ /* 0x001fe400078e0007 */
[----:B------:R-:W-:-:S05]  /*25130*/  @!P5 IMAD.MOV.U32 R11, RZ, RZ, R8 ;  /* 0x000000ffff0bd224 */ /* 0x000fca00078e0008 */
[----:B------:R0:W4:Y:S02]  /*25140*/  @!P5 LDG.E.U16 R32, desc[UR16][R10.64] ;  /* 0x000000100a20d981 */ /* 0x000124000c1e1500 */
[----:B0-----:R-:W-:Y:S02]  /*25150*/  @!P5 IMAD.MOV.U32 R10, RZ, RZ, R5 ;  /* 0x000000ffff0ad224 */ /* 0x001fe400078e0005 */
[----:B------:R-:W-:Y:S01]  /*25160*/  @!P5 IMAD.MOV.U32 R11, RZ, RZ, R6 ;  /* 0x000000ffff0bd224 */ /* 0x000fe200078e0006 */
[----:B------:R0:W-:Y:S04]  /*25170*/  STS.U16 [R0+UR5+0x1c300], R3 ;  /* 0x01c3000300007988 */ /* 0x0001e80008000405 */
[----:B------:R-:W2:Y:S04]  /*25180*/  @!P5 LDG.E.U16 R33, desc[UR16][R10.64] ;  /* 0x000000100a21d981 */ /* 0x000ea8000c1e1500 */
[----:B------:R1:W-:Y:S04]  /*25190*/  STS.U16 [R0+UR5+0x10700], R90 ;  /* 0x0107005a00007988 */ /* 0x0003e80008000405 */
[----:B0-----:R-:W2:Y:S04]  /*251a0*/  LDL.LU R3, [R1+0x1190] ;  /* 0x0011900001037983 */ /* 0x001ea80000300800 */
[----:B------:R0:W-:Y:S04]  /*251b0*/  STS.U16 [R0+UR5+0x14700], R91 ;  /* 0x0147005b00007988 */ /* 0x0001e80008000405 */
[----:B-1----:R-:W2:Y:S04]  /*251c0*/  LDL.LU R90, [R1+0x118c] ;  /* 0x00118c00015a7983 */ /* 0x002ea80000300800 */
[----:B------:R1:W-:Y:S04]  /*251d0*/  STS.U16 [R0+UR5+0x18700], R92 ;  /* 0x0187005c00007988 */ /* 0x0003e80008000405 */
[----:B0-----:R-:W2:Y:S04]  /*251e0*/  LDL.LU R91, [R1+0x1188] ;  /* 0x00118800015b7983 */ /* 0x001ea80000300800 */
[----:B------:R0:W-:Y:S04]  /*251f0*/  STS.U16 [R0+UR5+0x1c700], R93 ;  /* 0x01c7005d00007988 */ /* 0x0001e80008000405 */
[----:B-1----:R-:W2:Y:S04]  /*25200*/  LDL.LU R92, [R1+0x1184] ;  /* 0x00118400015c7983 */ /* 0x002ea80000300800 */
[----:B0-----:R-:W2:Y:S04]  /*25210*/  LDL.LU R93, [R1+0x1180] ;  /* 0x00118000015d7983 */ /* 0x001ea80000300800 */
[----:B------:R-:W2:Y:S04]  /*25220*/  LDL R4, [R1+0xa54] ;  /* 0x000a540001047983 */ /* 0x000ea80000100800 */
[----:B------:R-:W2:Y:S04]  /*25230*/  LDL R0, [R1+0xa58] ;  /* 0x000a580001007983 */ /* 0x000ea80000100800 */
[----:B---3--:R0:W-:Y:S04]  /*25240*/  STL [R1+0x1174], R31 ;  /* 0x0011741f01007387 */ /* 0x0081e80000100800 */
[----:B------:R-:W3:Y:S04]  /*25250*/  LDL R8, [R1+0xa74] ;  /* 0x000a740001087983 */ /* 0x000ee80000100800 */
[----:B------:R-:W3:Y:S04]  /*25260*/  LDL R7, [R1+0xa78] ;  /* 0x000a780001077983 */ /* 0x000ee80000100800 */
[----:B----4-:R1:W-:Y:S04]  /*25270*/  STL [R1+0x1178], R32 ;  /* 0x0011782001007387 */ /* 0x0103e80000100800 */
[----:B------:R-:W4:Y:S04]  /*25280*/  LDL R6, [R1+0xa94] ;  /* 0x000a940001067983 */ /* 0x000f280000100800 */
[----:B------:R-:W4:Y:S04]  /*25290*/  LDL R5, [R1+0xa98] ;  /* 0x000a980001057983 */ /* 0x000f280000100800 */
[----:B--2---:R2:W-:Y:S04]  /*252a0*/  STL [R1+0x117c], R33 ;  /* 0x00117c2101007387 */ /* 0x0045e80000100800 */
[----:B------:R-:W2:Y:S04]  /*252b0*/  LDL R12, [R1+0xab4] ;  /* 0x000ab400010c7983 */ /* 0x000ea80000100800 */
[----:B------:R-:W2:Y:S04]  /*252c0*/  LDL R11, [R1+0xab8] ;  /* 0x000ab800010b7983 */ /* 0x000ea80000100800 */
[----:B------:R-:W2:Y:S04]  /*252d0*/  LDL R10, [R1+0xad4] ;  /* 0x000ad400010a7983 */ /* 0x000ea80000100800 */
[----:B------:R-:W2:Y:S01]  /*252e0*/  LDL R9, [R1+0xad8] ;  /* 0x000ad80001097983 */ /* 0x000ea20000100800 */
[----:B------:R-:W-:-:S02]  /*252f0*/  PRMT R34, RZ, 0x7610, R34 ;  /* 0x00007610ff227816 */ /* 0x000fc40000000022 */
[----:B------:R-:W-:Y:S01]  /*25300*/  PRMT R35, RZ, 0x7610, R35 ;  /* 0x00007610ff237816 */ /* 0x000fe20000000023 */
[----:B0-----:R-:W2:Y:S01]  /*25310*/  LDL R31, [R1+0xb8c] ;  /* 0x000b8c00011f7983 */ /* 0x001ea20000100800 */
[----:B------:R-:W-:Y:S02]  /*25320*/  PRMT R38, RZ, 0x7610, R38 ;  /* 0x00007610ff267816 */ /* 0x000fe40000000026 */
[----:B------:R-:W-:Y:S01]  /*25330*/  PRMT R39, RZ, 0x7610, R39 ;  /* 0x00007610ff277816 */ /* 0x000fe20000000027 */
[----:B------:R-:W1:Y:S01]  /*25340*/  LDL R29, [R1+0xb90] ;  /* 0x000b9000011d7983 */ /* 0x000e620000100800 */
[----:B------:R-:W-:-:S03]  /*25350*/  @!P5 IMAD.MOV.U32 R15, RZ, RZ, R4 ;  /* 0x000000ffff0fd224 */ /* 0x000fc600078e0004 */
[----:B------:R-:W2:Y:S01]  /*25360*/  LDL R4, [R1+0xaf4] ;  /* 0x000af40001047983 */ /* 0x000ea20000100800 */
[----:B------:R-:W-:-:S03]  /*25370*/  @!P5 IMAD.MOV.U32 R14, RZ, RZ, R0 ;  /* 0x000000ffff0ed224 */ /* 0x000fc600078e0000 */
[----:B------:R-:W2:Y:S04]  /*25380*/  LDL R0, [R1+0xaf8] ;  /* 0x000af80001007983 */ /* 0x000ea80000100800 */
[----:B------:R3:W2:Y:S02]  /*25390*/  @!P5 LDG.E.U16 R34, desc[UR16][R14.64] ;  /* 0x000000100e22d981 */ /* 0x0006a4000c1e1500 */
[----:B---3--:R-:W-:Y:S02]  /*253a0*/  @!P5 IMAD.MOV.U32 R15, RZ, RZ, R8 ;  /* 0x000000ffff0fd224 */ /* 0x008fe400078e0008 */
[----:B------:R-:W3:Y:S01]  /*253b0*/  LDL R8, [R1+0xb14] ;  /* 0x000b140001087983 */ /* 0x000ee20000100800 */
[----:B------:R-:W-:-:S03]  /*253c0*/  @!P5 IMAD.MOV.U32 R14, RZ, RZ, R7 ;  /* 0x000000ffff0ed224 */ /* 0x000fc600078e0007 */
[----:B------:R-:W3:Y:S04]  /*253d0*/  LDL R7, [R1+0xb18] ;  /* 0x000b180001077983 */ /* 0x000ee80000100800 */
[----:B------:R4:W3:Y:S02]  /*253e0*/  @!P5 LDG.E.U16 R35, desc[UR16][R14.64] ;  /* 0x000000100e23d981 */ /* 0x0008e4000c1e1500 */
[----:B----4-:R-:W-:Y:S02]  /*253f0*/  @!P5 IMAD.MOV.U32 R15, RZ, RZ, R6 ;  /* 0x000000ffff0fd224 */ /* 0x010fe400078e0006 */
[----:B------:R-:W-:Y:S01]  /*25400*/  @!P5 IMAD.MOV.U32 R14, RZ, RZ, R5 ;  /* 0x000000ffff0ed224 */ /* 0x000fe200078e0005 */
[----:B------:R-:W4:Y:S04]  /*25410*/  LDL R6, [R1+0xb34] ;  /* 0x000b340001067983 */ /* 0x000f280000100800 */
[----:B------:R-:W4:Y:S01]  /*25420*/  LDL R5, [R1+0xb38] ;  /* 0x000b380001057983 */ /* 0x000f220000100800 */
[----:B--2---:R-:W-:-:S02]  /*25430*/  @!P5 IMAD.MOV.U32 R13, RZ, RZ, R12 ;  /* 0x000000ffff0dd224 */ /* 0x004fc400078e000c */
[----:B------:R-:W-:Y:S02]  /*25440*/  @!P5 IMAD.MOV.U32 R12, RZ, RZ, R11 ;  /* 0x000000ffff0cd224 */ /* 0x000fe400078e000b */
[----:B------:R-:W-:Y:S02]  /*25450*/  @!P5 IMAD.MOV.U32 R11, RZ, RZ, R10 ;  /* 0x000000ffff0bd224 */ /* 0x000fe400078e000a */
[----:B------:R-:W-:Y:S01]  /*25460*/  @!P5 IMAD.MOV.U32 R10, RZ, RZ, R9 ;  /* 0x000000ffff0ad224 */ /* 0x000fe200078e0009 */
[----:B------:R-:W-:Y:S01]  /*25470*/  PRMT R37, RZ, 0x7610, R37 ;  /* 0x00007610ff257816 */ /* 0x000fe20000000025 */
[----:B------:R-:W2:Y:S04]  /*25480*/  LDL R9, [R1+0xbb8] ;  /* 0x000bb80001097983 */ /* 0x000ea80000100800 */
[----:B------:R0:W2:Y:S01]  /*25490*/  @!P5 LDG.E.U16 R38, desc[UR16][R10.64] ;  /* 0x000000100a26d981 */ /* 0x0000a2000c1e1500 */
[----:B------:R-:W-:-:S03]  /*254a0*/  PRMT R40, RZ, 0x7610, R40 ;  /* 0x00007610ff287816 */ /* 0x000fc60000000028 */
[----:B------:R-:W2:Y:S01]  /*254b0*/  @!P5 LDG.E.U16 R37, desc[UR16][R12.64] ;  /* 0x000000100c25d981 */ /* 0x000ea2000c1e1500 */
[----:B------:R-:W-:-:S06]  /*254c0*/  PRMT R36, RZ, 0x7610, R36 ;  /* 0x00007610ff247816 */ /* 0x000fcc0000000024 */
[----:B------:R-:W2:Y:S04]  /*254d0*/  @!P5 LDG.E.U16 R36, desc[UR16][R14.64] ;  /* 0x000000100e24d981 */ /* 0x000ea8000c1e1500 */
[----:B------:R-:W2:Y:S01]  /*254e0*/  LDL R12, [R1+0xb94] ;  /* 0x000b9400010c7983 */ /* 0x000ea20000100800 */
[----:B0-----:R-:W-:-:S03]  /*254f0*/  @!P5 IMAD.MOV.U32 R11, RZ, RZ, R4 ;  /* 0x000000ffff0bd224 */ /* 0x001fc600078e0004 */
[----:B------:R-:W2:Y:S01]  /*25500*/  LDL R4, [R1+0xb54] ;  /* 0x000b540001047983 */ /* 0x000ea20000100800 */
[----:B------:R-:W-:-:S03]  /*25510*/  @!P5 IMAD.MOV.U32 R10, RZ, RZ, R0 ;  /* 0x000000ffff0ad224 */ /* 0x000fc600078e0000 */
[----:B------:R-:W2:Y:S04]  /*25520*/  LDL R0, [R1+0xb58] ;  /* 0x000b580001007983 */ /* 0x000ea80000100800 */
[----:B------:R3:W2:Y:S01]  /*25530*/  @!P5 LDG.E.U16 R39, desc[UR16][R10.64] ;  /* 0x000000100a27d981 */ /* 0x0006a2000c1e1500 */
[----:B------:R-:W-:Y:S01]  /*25540*/  PRMT R41, RZ, 0x7610, R41 ;  /* 0x00007610ff297816 */ /* 0x000fe20000000029 */
[----:B---3--:R-:W-:Y:S02]  /*25550*/  @!P5 IMAD.MOV.U32 R11, RZ, RZ, R8 ;  /* 0x000000ffff0bd224 */ /* 0x008fe400078e0008 */
[----:B------:R-:W3:Y:S01]  /*25560*/  LDL R8, [R1+0xb74] ;  /* 0x000b740001087983 */ /* 0x000ee20000100800 */
[----:B------:R-:W-:-:S03]  /*25570*/  @!P5 IMAD.MOV.U32 R10, RZ, RZ, R7 ;  /* 0x000000ffff0ad224 */ /* 0x000fc600078e0007 */
[----:B------:R-:W3:Y:S04]  /*25580*/  LDL R7, [R1+0xb78] ;  /* 0x000b780001077983 */ /* 0x000ee80000100800 */
[----:B------:R-:W3:Y:S04]  /*25590*/  @!P5 LDG.E.U16 R40, desc[UR16][R10.64] ;  /* 0x000000100a28d981 */ /* 0x000ee8000c1e1500 */
[----:B------:R-:W3:Y:S04]  /*255a0*/  LDL R11, [R1+0xb98] ;  /* 0x000b9800010b7983 */ /* 0x000ee80000100800 */
[----:B------:R-:W3:Y:S01]  /*255b0*/  LDL R10, [R1+0xbb4] ;  /* 0x000bb400010a7983 */ /* 0x000ee20000100800 */
[----:B----4-:R-:W-:-:S02]  /*255c0*/  @!P5 IMAD.MOV.U32 R14, RZ, RZ, R5 ;  /* 0x000000ffff0ed224 */ /* 0x010fc400078e0005 */
[----:B------:R-:W-:Y:S01]  /*255d0*/  @!P5 IMAD.MOV.U32 R15, RZ, RZ, R6 ;  /* 0x000000ffff0fd224 */ /* 0x000fe200078e0006 */
[----:B------:R-:W4:Y:S04]  /*255e0*/  LDL R5, [R1+0xbd0] ;  /* 0x000bd00001057983 */ /* 0x000f280000100800 */
[----:B------:R-:W4:Y:S04]  /*255f0*/  LDL R6, [R1+0x9e4] ;  /* 0x0009e40001067983 */ /* 0x000f280000100800 */
[----:B------:R2:W4:Y:S02]  /*25600*/  @!P5 LDG.E.U16 R41, desc[UR16][R14.64] ;  /* 0x000000100e29d981 */ /* 0x000524000c1e1500 */
[----:B--2---:R-:W-:-:S02]  /*25610*/  @!P5 IMAD.MOV.U32 R15, RZ, RZ, R4 ;  /* 0x000000ffff0fd224 */ /* 0x004fc400078e0004 */
[----:B------:R-:W2:Y:S01]  /*25620*/  LDL R4, [R1+0x9fc] ;  /* 0x0009fc0001047983 */ /* 0x000ea20000100800 */
[----:B------:R-:W-:-:S03]  /*25630*/  @!P5 IMAD.MOV.U32 R14, RZ, RZ, R0 ;  /* 0x000000ffff0ed224 */ /* 0x000fc600078e0000 */
[----:B------:R-:W2:Y:S01]  /*25640*/  LDL R0, [R1+0xa00] ;  /* 0x000a000001007983 */ /* 0x000ea20000100800 */
[----:B------:R-:W-:Y:S01]  /*25650*/  PRMT R42, RZ, 0x7610, R42 ;  /* 0x00007610ff2a7816 */ /* 0x000fe2000000002a */
[----:B------:R-:W-:-:S05]  /*25660*/  @!P5 IMAD.MOV.U32 R13, RZ, RZ, R12 ;  /* 0x000000ffff0dd224 */ /* 0x000fca00078e000c */
[----:B------:R3:W2:Y:S01]  /*25670*/  @!P5 LDG.E.U16 R42, desc[UR16][R14.64] ;  /* 0x000000100e2ad981 */ /* 0x0006a2000c1e1500 */
[----:B------:R-:W-:Y:S02]  /*25680*/  PRMT R44, RZ, 0x7610, R44 ;  /* 0x00007610ff2c7816 */ /* 0x000fe4000000002c */
[----:B------:R-:W-:Y:S01]  /*25690*/  PRMT R45, RZ, 0x7610, R45 ;  /* 0x00007610ff2d7816 */ /* 0x000fe2000000002d */
[----:B---3--:R-:W-:Y:S02]  /*256a0*/  @!P5 IMAD.MOV.U32 R15, RZ, RZ, R8 ;  /* 0x000000ffff0fd224 */ /* 0x008fe400078e0008 */
[----:B------:R-:W3:Y:S01]  /*256b0*/  LDL R8, [R1+0xa1c] ;  /* 0x000a1c0001087983 */ /* 0x000ee20000100800 */
[----:B------:R-:W-:-:S03]  /*256c0*/  @!P5 IMAD.MOV.U32 R14, RZ, RZ, R7 ;  /* 0x000000ffff0ed224 */ /* 0x000fc600078e0007 */
[----:B------:R-:W3:Y:S01]  /*256d0*/  LDL R7, [R1+0xa20] ;  /* 0x000a200001077983 */ /* 0x000ee20000100800 */
[----:B------:R-:W-:Y:S02]  /*256e0*/  @!P5 IMAD.MOV.U32 R12, RZ, RZ, R11 ;  /* 0x000000ffff0cd224 */ /* 0x000fe400078e000b */
[----:B------:R-:W-:Y:S02]  /*256f0*/  @!P5 IMAD.MOV.U32 R11, RZ, RZ, R10 ;  /* 0x000000ffff0bd224 */ /* 0x000fe400078e000a */
[----:B------:R-:W-:Y:S01]  /*25700*/  @!P5 IMAD.MOV.U32 R10, RZ, RZ, R9 ;  /* 0x000000ffff0ad224 */ /* 0x000fe200078e0009 */
[----:B------:R-:W-:Y:S01]  /*25710*/  PRMT R43, RZ, 0x7610, R43 ;  /* 0x00007610ff2b7816 */ /* 0x000fe2000000002b */
[----:B------:R-:W3:Y:S04]  /*25720*/  LDL R9, [R1+0xaa0] ;  /* 0x000aa00001097983 */ /* 0x000ee80000100800 */
[----:B------:R4:W3:Y:S01]  /*25730*/  @!P5 LDG.E.U16 R44, desc[UR16][R10.64] ;  /* 0x000000100a2cd981 */ /* 0x0008e2000c1e1500 */
[----:B------:R-:W-:-:S03]  /*25740*/  PRMT R46, RZ, 0x7610, R46 ;  /* 0x00007610ff2e7816 */ /* 0x000fc6000000002e */
[----:B------:R-:W3:Y:S01]  /*25750*/  @!P5 LDG.E.U16 R43, desc[UR16][R12.64] ;  /* 0x000000100c2bd981 */ /* 0x000ee2000c1e1500 */
[----:B----4-:R-:W-:Y:S02]  /*25760*/  @!P5 IMAD.MOV.U32 R10, RZ, RZ, R5 ;  /* 0x000000ffff0ad224 */ /* 0x010fe400078e0005 */
[----:B------:R-:W-:Y:S01]  /*25770*/  @!P5 IMAD.MOV.U32 R11, RZ, RZ, R6 ;  /* 0x000000ffff0bd224 */ /* 0x000fe200078e0006 */
[----:B------:R-:W4:Y:S04]  /*25780*/  LDL R5, [R1+0xa40] ;  /* 0x000a400001057983 */ /* 0x000f280000100800 */
[----:B------:R-:W4:Y:S04]  /*25790*/  LDL R6, [R1+0xa3c] ;  /* 0x000a3c0001067983 */ /* 0x000f280000100800 */
[----:B------:R2:W4:Y:S01]  /*257a0*/  @!P5 LDG.E.U16 R45, desc[UR16][R10.64] ;  /* 0x000000100a2dd981 */ /* 0x000522000c1e1500 */
[----:B------:R-:W-:-:S03]  /*257b0*/  PRMT R60, RZ, 0x7610, R60 ;  /* 0x00007610ff3c7816 */ /* 0x000fc6000000003c */
[----:B------:R-:W4:Y:S04]  /*257c0*/  LDL R12, [R1+0xa7c] ;  /* 0x000a7c00010c7983 */ /* 0x000f280000100800 */
[----:B------:R3:W4:Y:S01]  /*257d0*/  @!P5 LDG.E.U16 R60, desc[UR16][R14.64] ;  /* 0x000000100e3cd981 */ /* 0x000722000c1e1500 */
[----:B--2---:R-:W-:-:S03]  /*257e0*/  @!P5 IMAD.MOV.U32 R11, RZ, RZ, R4 ;  /* 0x000000ffff0bd224 */ /* 0x004fc600078e0004 */
[----:B------:R-:W2:Y:S01]  /*257f0*/  LDL R4, [R1+0xa5c] ;  /* 0x000a5c0001047983 */ /* 0x000ea20000100800 */
[----:B------:R-:W-:-:S03]  /*25800*/  @!P5 IMAD.MOV.U32 R10, RZ, RZ, R0 ;  /* 0x000000ffff0ad224 */ /* 0x000fc600078e0000 */
[----:B------:R-:W2:Y:S04]  /*25810*/  LDL R0, [R1+0xa60] ;  /* 0x000a600001007983 */ /* 0x000ea80000100800 */
[----:B------:R-:W2:Y:S04]  /*25820*/  @!P5 LDG.E.U16 R46, desc[UR16][R10.64] ;  /* 0x000000100a2ed981 */ /* 0x000ea8000c1e1500 */
[----:B------:R-:W2:Y:S04]  /*25830*/  LDL R11, [R1+0xa80] ;  /* 0x000a8000010b7983 */ /* 0x000ea80000100800 */
[----:B------:R-:W2:Y:S01]  /*25840*/  LDL R10, [R1+0xa9c] ;  /* 0x000a9c00010a7983 */ /* 0x000ea20000100800 */
[----:B------:R-:W-:-:S02]  /*25850*/  PRMT R47, RZ, 0x7610, R47 ;  /* 0x00007610ff2f7816 */ /* 0x000fc4000000002f */
[----:B------:R-:W-:Y:S01]  /*25860*/  PRMT R48, RZ, 0x7610, R48 ;  /* 0x00007610ff307816 */ /* 0x000fe20000000030 */
[----:B---3--:R-:W-:Y:S02]  /*25870*/  @!P5 IMAD.MOV.U32 R15, RZ, RZ, R8 ;  /* 0x000000ffff0fd224 */ /* 0x008fe400078e0008 */
[----:B------:R-:W3:Y:S01]  /*25880*/  LDL R8, [R1+0xabc] ;  /* 0x000abc0001087983 */ /* 0x000ee20000100800 */
[----:B------:R-:W-:-:S03]  /*25890*/  @!P5 IMAD.MOV.U32 R14, RZ, RZ, R7 ;  /* 0x000000ffff0ed224 */ /* 0x000fc600078e0007 */
[----:B------:R-:W3:Y:S04]  /*258a0*/  LDL R7, [R1+0xac0] ;  /* 0x000ac00001077983 */ /* 0x000ee80000100800 */
[----:B------:R4:W3:Y:S02]  /*258b0*/  @!P5 LDG.E.U16 R47, desc[UR16][R14.64] ;  /* 0x000000100e2fd981 */ /* 0x0008e4000c1e1500 */
[----:B----4-:R-:W-:Y:S02]  /*258c0*/  @!P5 IMAD.MOV.U32 R14, RZ, RZ, R5 ;  /* 0x000000ffff0ed224 */ /* 0x010fe400078e0005 */
[----:B------:R-:W4:Y:S01]  /*258d0*/  LDL R5, [R1+0xae0] ;  /* 0x000ae00001057983 */ /* 0x000f220000100800 */
[----:B------:R-:W-:-:S03]  /*258e0*/  @!P5 IMAD.MOV.U32 R15, RZ, RZ, R6 ;  /* 0x000000ffff0fd224 */ /* 0x000fc600078e0006 */
[----:B------:R-:W4:Y:S04]  /*258f0*/  LDL R6, [R1+0xadc] ;  /* 0x000adc0001067983 */ /* 0x000f280000100800 */
[----:B------:R2:W4:Y:S02]  /*25900*/  @!P5 LDG.E.U16 R48, desc[UR16][R14.64] ;  /* 0x000000100e30d981 */ /* 0x000524000c1e1500 */
[----:B--2---:R-:W-:Y:S02]  /*25910*/  @!P5 IMAD.MOV.U32 R15, RZ, RZ, R4 ;  /* 0x000000ffff0fd224 */ /* 0x004fe400078e0004 */
[----:B------:R-:W2:Y:S01]  /*25920*/  LDL R4, [R1+0xafc] ;  /* 0x000afc0001047983 */ /* 0x000ea20000100800 */
[----:B------:R-:W-:-:S03]  /*25930*/  @!P5 IMAD.MOV.U32 R14, RZ, RZ, R0 ;  /* 0x000000ffff0ed224 */ /* 0x000fc600078e0000 */
[----:B------:R-:W2:Y:S01]  /*25940*/  LDL R0, [R1+0xb00] ;  /* 0x000b000001007983 */ /* 0x000ea20000100800 */
[----:B------:R-:W-:Y:S01]  /*25950*/  @!P5 IMAD.MOV.U32 R13, RZ, RZ, R12 ;  /* 0x000000ffff0dd224 */ /* 0x000fe200078e000c */
[----:B------:R-:W-:Y:S01]  /*25960*/  PRMT R51, RZ, 0x7610, R51 ;  /* 0x00007610ff337816 */ /* 0x000fe20000000033 */
[----:B------:R-:W-:Y:S02]  /*25970*/  @!P5 IMAD.MOV.U32 R12, RZ, RZ, R11 ;  /* 0x000000ffff0cd224 */ /* 0x000fe400078e000b */
[----:B------:R-:W-:Y:S02]  /*25980*/  @!P5 IMAD.MOV.U32 R11, RZ, RZ, R10 ;  /* 0x000000ffff0bd224 */ /* 0x000fe400078e000a */
[----:B------:R-:W-:Y:S01]  /*25990*/  @!P5 IMAD.MOV.U32 R10, RZ, RZ, R9 ;  /* 0x000000ffff0ad224 */ /* 0x000fe200078e0009 */
[----:B------:R-:W-:Y:S01]  /*259a0*/  PRMT R52, RZ, 0x7610, R52 ;  /* 0x00007610ff347816 */ /* 0x000fe20000000034 */
[----:B------:R-:W2:Y:S04]  /*259b0*/  LDL R9, [R1+0xb80] ;  /* 0x000b800001097983 */ /* 0x000ea80000100800 */
[----:B------:R3:W2:Y:S01]  /*259c0*/  @!P5 LDG.E.U16 R51, desc[UR16][R10.64] ;  /* 0x000000100a33d981 */ /* 0x0006a2000c1e1500 */
[----:B------:R-:W-:-:S02]  /*259d0*/  PRMT R50, RZ, 0x7610, R50 ;  /* 0x00007610ff327816 */ /* 0x000fc40000000032 */
[----:B------:R-:W-:Y:S02]  /*259e0*/  PRMT R53, RZ, 0x7610, R53 ;  /* 0x00007610ff357816 */ /* 0x000fe40000000035 */
[----:B------:R-:W-:Y:S02]  /*259f0*/  PRMT R49, RZ, 0x7610, R49 ;  /* 0x00007610ff317816 */ /* 0x000fe40000000031 */
[----:B------:R-:W2:Y:S04]  /*25a00*/  @!P5 LDG.E.U16 R50, desc[UR16][R12.64] ;  /* 0x000000100c32d981 */ /* 0x000ea8000c1e1500 */
[----:B------:R-:W2:Y:S04]  /*25a10*/  @!P5 LDG.E.U16 R49, desc[UR16][R14.64] ;  /* 0x000000100e31d981 */ /* 0x000ea8000c1e1500 */
[----:B------:R-:W2:Y:S01]  /*25a20*/  LDL R12, [R1+0xb5c] ;  /* 0x000b5c00010c7983 */ /* 0x000ea20000100800 */
[----:B---3--:R-:W-:-:S03]  /*25a30*/  @!P5 IMAD.MOV.U32 R11, RZ, RZ, R8 ;  /* 0x000000ffff0bd224 */ /* 0x008fc600078e0008 */
        /* <DEDUP_REMOVED lines=8> */
[----:B------:R-:W4:Y:S04]  /*25ac0*/  @!P5 LDG.E.U16 R53, desc[UR16][R10.64] ;  /* 0x000000100a35d981 */ /* 0x000f28000c1e1500 */
[----:B------:R-:W4:Y:S04]  /*25ad0*/  LDL R11, [R1+0xb60] ;  /* 0x000b6000010b7983 */ /* 0x000f280000100800 */
[----:B------:R-:W4:Y:S01]  /*25ae0*/  LDL R10, [R1+0xb7c] ;  /* 0x000b7c00010a7983 */ /* 0x000f220000100800 */
[----:B--2---:R-:W-:-:S03]  /*25af0*/  @!P5 IMAD.MOV.U32 R15, RZ, RZ, R4 ;  /* 0x000000ffff0fd224 */ /* 0x004fc600078e0004 */
[----:B------:R-:W2:Y:S01]  /*25b00*/  LDL R4, [R1+0xb9c] ;  /* 0x000b9c0001047983 */ /* 0x000ea20000100800 */
[----:B------:R-:W-:-:S03]  /*25b10*/  @!P5 IMAD.MOV.U32 R14, RZ, RZ, R0 ;  /* 0x000000ffff0ed224 */ /* 0x000fc600078e0000 */
[----:B------:R-:W2:Y:S01]  /*25b20*/  LDL R0, [R1+0xba0] ;  /* 0x000ba00001007983 */ /* 0x000ea20000100800 */
[----:B------:R-:W-:-:S06]  /*25b30*/  PRMT R54, RZ, 0x7610, R54 ;  /* 0x00007610ff367816 */ /* 0x000fcc0000000036 */
[----:B------:R3:W2:Y:S01]  /*25b40*/  @!P5 LDG.E.U16 R54, desc[UR16][R14.64] ;  /* 0x000000100e36d981 */ /* 0x0006a2000c1e1500 */
[----:B------:R-:W-:Y:S02]  /*25b50*/  PRMT R55, RZ, 0x7610, R55 ;  /* 0x00007610ff377816 */ /* 0x000fe40000000037 */
[----:B------:R-:W-:Y:S01]  /*25b60*/  PRMT R76, RZ, 0x7610, R76 ;  /* 0x00007610ff4c7816 */ /* 0x000fe2000000004c */
[----:B------:R-:W-:Y:S02]  /*25b70*/  @!P5 IMAD.MOV.U32 R13, RZ, RZ, R12 ;  /* 0x000000ffff0dd224 */ /* 0x000fe400078e000c */
        /* <DEDUP_REMOVED lines=8> */
[----:B------:R-:W4:Y:S01]  /*25c00*/  LDL R6, [R1+0x9e8] ;  /* 0x0009e80001067983 */ /* 0x000f220000100800 */
[----:B------:R-:W-:Y:S02]  /*25c10*/  @!P5 IMAD.MOV.U32 R12, RZ, RZ, R11 ;  /* 0x000000ffff0cd224 */ /* 0x000fe400078e000b */
[----:B------:R-:W-:Y:S02]  /*25c20*/  @!P5 IMAD.MOV.U32 R11, RZ, RZ, R10 ;  /* 0x000000ffff0bd224 */ /* 0x000fe400078e000a */
[----:B------:R-:W-:Y:S01]  /*25c30*/  @!P5 IMAD.MOV.U32 R10, RZ, RZ, R9 ;  /* 0x000000ffff0ad224 */ /* 0x000fe200078e0009 */
[----:B------:R-:W-:Y:S01]  /*25c40*/  PRMT R58, RZ, 0x7610, R58 ;  /* 0x00007610ff3a7816 */ /* 0x000fe2000000003a */
[----:B------:R-:W4:Y:S04]  /*25c50*/  LDL R9, [R1+0xa68] ;  /* 0x000a680001097983 */ /* 0x000f280000100800 */
[----:B------:R2:W4:Y:S02]  /*25c60*/  @!P5 LDG.E.U16 R76, desc[UR16][R10.64] ;  /* 0x000000100a4cd981 */ /* 0x000524000c1e1500 */
[----:B--2---:R-:W-:-:S02]  /*25c70*/  @!P5 IMAD.MOV.U32 R11, RZ, RZ, R4 ;  /* 0x000000ffff0bd224 */ /* 0x004fc400078e0004 */
[----:B------:R-:W-:Y:S01]  /*25c80*/  @!P5 IMAD.MOV.U32 R10, RZ, RZ, R0 ;  /* 0x000000ffff0ad224 */ /* 0x000fe200078e0000 */
[----:B------:R-:W2:Y:S04]  /*25c90*/  LDL R4, [R1+0xa04] ;  /* 0x000a040001047983 */ /* 0x000ea80000100800 */
[----:B------:R-:W2:Y:S01]  /*25ca0*/  LDL R0, [R1+0xa08] ;  /* 0x000a080001007983 */ /* 0x000ea20000100800 */
[----:B------:R-:W-:Y:S02]  /*25cb0*/  PRMT R57, RZ, 0x7610, R57 ;  /* 0x00007610ff397816 */ /* 0x000fe40000000039 */
[----:B------:R-:W-:Y:S01]  /*25cc0*/  PRMT R59, RZ, 0x7610, R59 ;  /* 0x00007610ff3b7816 */ /* 0x000fe2000000003b */
[----:B------:R3:W2:Y:S01]  /*25cd0*/  @!P5 LDG.E.U16 R58, desc[UR16][R10.64] ;  /* 0x000000100a3ad981 */ /* 0x0006a2000c1e1500 */
[----:B------:R-:W-:-:S03]  /*25ce0*/  PRMT R56, RZ, 0x7610, R56 ;  /* 0x00007610ff387816 */ /* 0x000fc60000000038 */
[----:B------:R-:W2:Y:S04]  /*25cf0*/  @!P5 LDG.E.U16 R57, desc[UR16][R12.64] ;  /* 0x000000100c39d981 */ /* 0x000ea8000c1e1500 */
[----:B------:R4:W2:Y:S04]  /*25d00*/  @!P5 LDG.E.U16 R56, desc[UR16][R14.64] ;  /* 0x000000100e38d981 */ /* 0x0008a8000c1e1500 */
[----:B------:R-:W2:Y:S01]  /*25d10*/  LDL R12, [R1+0xa44] ;  /* 0x000a4400010c7983 */ /* 0x000ea20000100800 */
[----:B------:R-:W-:Y:S01]  /*25d20*/  PRMT R61, RZ, 0x7610, R61 ;  /* 0x00007610ff3d7816 */ /* 0x000fe2000000003d */
[----:B---3--:R-:W-:-:S02]  /*25d30*/  @!P5 IMAD.MOV.U32 R11, RZ, RZ, R8 ;  /* 0x000000ffff0bd224 */ /* 0x008fc400078e0008 */
[----:B------:R-:W3:Y:S01]  /*25d40*/  LDL R8, [R1+0xa24] ;  /* 0x000a240001087983 */ /* 0x000ee20000100800 */
[----:B------:R-:W-:-:S03]  /*25d50*/  @!P5 IMAD.MOV.U32 R10, RZ, RZ, R7 ;  /* 0x000000ffff0ad224 */ /* 0x000fc600078e0007 */
[----:B------:R-:W3:Y:S04]  /*25d60*/  LDL R7, [R1+0xa28] ;  /* 0x000a280001077983 */ /* 0x000ee80000100800 */
[----:B------:R-:W3:Y:S04]  /*25d70*/  @!P5 LDG.E.U16 R59, desc[UR16][R10.64] ;  /* 0x000000100a3bd981 */ /* 0x000ee8000c1e1500 */
[----:B------:R-:W3:Y:S04]  /*25d80*/  LDL R11, [R1+0xa48] ;  /* 0x000a4800010b7983 */ /* 0x000ee80000100800 */
[----:B------:R-:W3:Y:S01]  /*25d90*/  LDL R10, [R1+0xa64] ;  /* 0x000a6400010a7983 */ /* 0x000ee20000100800 */
[----:B----4-:R-:W-:-:S03]  /*25da0*/  @!P5 IMAD.MOV.U32 R14, RZ, RZ, R5 ;  /* 0x000000ffff0ed224 */ /* 0x010fc600078e0005 */
        /* <DEDUP_REMOVED lines=8> */
[----:B------:R-:W-:Y:S02]  /*25e30*/  PRMT R62, RZ, 0x7610, R62 ;  /* 0x00007610ff3e7816 */ /* 0x000fe4000000003e */
[----:B------:R-:W-:-:S04]  /*25e40*/  PRMT R65, RZ, 0x7610, R65 ;  /* 0x00007610ff417816 */ /* 0x000fc80000000041 */
[----:B------:R3:W2:Y:S01]  /*25e50*/  @!P5 LDG.E.U16 R62, desc[UR16][R14.64] ;  /* 0x000000100e3ed981 */ /* 0x0006a2000c1e1500 */
[----:B------:R-:W-:Y:S01]  /*25e60*/  @!P5 IMAD.MOV.U32 R13, RZ, RZ, R12 ;  /* 0x000000ffff0dd224 */ /* 0x000fe200078e000c */
        /* <DEDUP_REMOVED lines=13> */
[----:B----4-:R-:W-:-:S03]  /*25f40*/  @!P5 IMAD.MOV.U32 R10, RZ, RZ, R5 ;  /* 0x000000ffff0ad224 */ /* 0x010fc600078e0005 */
[----:B------:R-:W4:Y:S01]  /*25f50*/  LDL R5, [R1+0xae8] ;  /* 0x000ae80001057983 */ /* 0x000f220000100800 */
[----:B------:R-:W-:-:S03]  /*25f60*/  @!P5 IMAD.MOV.U32 R11, RZ, RZ, R6 ;  /* 0x000000ffff0bd224 */ /* 0x000fc600078e0006 */
[----:B------:R-:W4:Y:S04]  /*25f70*/  LDL R6, [R1+0xae4] ;  /* 0x000ae40001067983 */ /* 0x000f280000100800 */
[----:B------:R2:W4:Y:S01]  /*25f80*/  @!P5 LDG.E.U16 R66, desc[UR16][R10.64] ;  /* 0x000000100a42d981 */ /* 0x000522000c1e1500 */
[----:B------:R-:W-:-:S03]  /*25f90*/  PRMT R63, RZ, 0x7610, R63 ;  /* 0x00007610ff3f7816 */ /* 0x000fc6000000003f */
[----:B------:R-:W4:Y:S01]  /*25fa0*/  LDL R12, [R1+0xb24] ;  /* 0x000b2400010c7983 */ /* 0x000f220000100800 */
[----:B------:R-:W-:-:S03]  /*25fb0*/  PRMT R68, RZ, 0x7610, R68 ;  /* 0x00007610ff447816 */ /* 0x000fc60000000044 */
        /* <DEDUP_REMOVED lines=8> */
[----:B------:R-:W-:Y:S01]  /*26040*/  PRMT R69, RZ, 0x7610, R69 ;  /* 0x00007610ff457816 */ /* 0x000fe20000000045 */
[----:B---3--:R-:W-:-:S02]  /*26050*/  @!P5 IMAD.MOV.U32 R15, RZ, RZ, R8 ;  /* 0x000000ffff0fd224 */ /* 0x008fc400078e0008 */
        /* <DEDUP_REMOVED lines=14> */
[----:B------:R-:W-:Y:S02]  /*26140*/  PRMT R72, RZ, 0x7610, R72 ;  /* 0x00007610ff487816 */ /* 0x000fe40000000048 */
[----:B------:R-:W-:Y:S01]  /*26150*/  PRMT R73, RZ, 0x7610, R73 ;  /* 0x00007610ff497816 */ /* 0x000fe20000000049 */
        /* <DEDUP_REMOVED lines=27> */
[----:B------:R-:W-:Y:S02]  /*26310*/  PRMT R74, RZ, 0x7610, R74 ;  /* 0x00007610ff4a7816 */ /* 0x000fe4000000004a */
[----:B------:R-:W-:-:S04]  /*26320*/  PRMT R75, RZ, 0x7610, R75 ;  /* 0x00007610ff4b7816 */ /* 0x000fc8000000004b */
[----:B------:R3:W2:Y:S01]  /*26330*/  @!P5 LDG.E.U16 R74, desc[UR16][R14.64] ;  /* 0x000000100e4ad981 */ /* 0x0006a2000c1e1500 */
        /* <DEDUP_REMOVED lines=13> */
[----:B------:R-:W-:-:S05]  /*26410*/  @!P5 IMAD.MOV.U32 R10, RZ, RZ, R9 ;  /* 0x000000ffff0ad224 */ /* 0x000fca00078e0009 */
[----:B------:R2:W4:Y:S02]  /*26420*/  @!P5 LDG.E.U16 R79, desc[UR16][R10.64] ;  /* 0x000000100a4fd981 */ /* 0x000524000c1e1500 */
[----:B--2---:R-:W-:Y:S02]  /*26430*/  @!P5 IMAD.MOV.U32 R11, RZ, RZ, R4 ;  /* 0x000000ffff0bd224 */ /* 0x004fe400078e0004 */
[----:B------:R-:W2:Y:S01]  /*26440*/  LDL R4, [R1+0xaac] ;  /* 0x000aac0001047983 */ /* 0x000ea20000100800 */
[----:B------:R-:W-:-:S03]  /*26450*/  @!P5 IMAD.MOV.U32 R10, RZ, RZ, R0 ;  /* 0x000000ffff0ad224 */ /* 0x000fc600078e0000 */
[----:B------:R-:W2:Y:S01]  /*26460*/  LDL R0, [R1+0xab0] ;  /* 0x000ab00001007983 */ /* 0x000ea20000100800 */
[----:B------:R-:W-:Y:S02]  /*26470*/  PRMT R77, RZ, 0x7610, R77 ;  /* 0x00007610ff4d7816 */ /* 0x000fe4000000004d */
[----:B------:R-:W-:Y:S02]  /*26480*/  PRMT R78, RZ, 0x7610, R78 ;  /* 0x00007610ff4e7816 */ /* 0x000fe4000000004e */
[----:B------:R-:W-:Y:S02]  /*26490*/  PRMT R80, RZ, 0x7610, R80 ;  /* 0x00007610ff507816 */ /* 0x000fe40000000050 */
[----:B------:R-:W-:Y:S01]  /*264a0*/  PRMT R81, RZ, 0x7610, R81 ;  /* 0x00007610ff517816 */ /* 0x000fe20000000051 */
[----:B------:R-:W2:Y:S01]  /*264b0*/  @!P5 LDG.E.U16 R77, desc[UR16][R14.64] ;  /* 0x000000100e4dd981 */ /* 0x000ea2000c1e1500 */
[----:B------:R-:W-:-:S03]  /*264c0*/  PRMT R82, RZ, 0x7610, R82 ;  /* 0x00007610ff527816 */ /* 0x000fc60000000052 */
[----:B------:R-:W2:Y:S04]  /*264d0*/  @!P5 LDG.E.U16 R78, desc[UR16][R12.64] ;  /* 0x000000100c4ed981 */ /* 0x000ea8000c1e1500 */
[----:B------:R-:W2:Y:S04]  /*264e0*/  @!P5 LDG.E.U16 R80, desc[UR16][R10.64] ;  /* 0x000000100a50d981 */ /* 0x000ea8000c1e1500 */
[----:B------:R-:W2:Y:S04]  /*264f0*/  LDL R14, [R1+0xacc] ;  /* 0x000acc00010e7983 */ /* 0x000ea80000100800 */
[----:B------:R-:W2:Y:S04]  /*26500*/  LDL R13, [R1+0xad0] ;  /* 0x000ad000010d7983 */ /* 0x000ea80000100800 */
[----:B------:R-:W2:Y:S04]  /*26510*/  LDL R12, [R1+0xaec] ;  /* 0x000aec00010c7983 */ /* 0x000ea80000100800 */
[----:B------:R-:W2:Y:S04]  /*26520*/  LDL R11, [R1+0xaf0] ;  /* 0x000af000010b7983 */ /* 0x000ea80000100800 */
[----:B------:R-:W2:Y:S01]  /*26530*/  LDL R10, [R1+0xb0c] ;  /* 0x000b0c00010a7983 */ /* 0x000ea20000100800 */
[----:B---3--:R-:W-:-:S02]  /*26540*/  @!P5 IMAD.MOV.U32 R9, RZ, RZ, R8 ;  /* 0x000000ffff09d224 */ /* 0x008fc400078e0008 */
[----:B------:R-:W-:Y:S02]  /*26550*/  @!P5 IMAD.MOV.U32 R8, RZ, RZ, R7 ;  /* 0x000000ffff08d224 */ /* 0x000fe400078e0007 */
        /* <DEDUP_REMOVED lines=14> */
[----:B------:R-:W-:Y:S02]  /*26640*/  PRMT R88, RZ, 0x7610, R88 ;  /* 0x00007610ff587816 */ /* 0x000fe40000000058 */
[----:B------:R-:W-:Y:S01]  /*26650*/  PRMT R89, RZ, 0x7610, R89 ;  /* 0x00007610ff597816 */ /* 0x000fe20000000059 */
[----:B------:R-:W-:Y:S02]  /*26660*/  @!P5 IMAD.MOV.U32 R15, RZ, RZ, R14 ;  /* 0x000000ffff0fd224 */ /* 0x000fe400078e000e */
[----:B------:R-:W-:Y:S02]  /*26670*/  @!P5 IMAD.MOV.U32 R14, RZ, RZ, R13 ;  /* 0x000000ffff0ed224 */ /* 0x000fe400078e000d */
[----:B------:R-:W-:-:S02]  /*26680*/  @!P5 IMAD.MOV.U32 R13, RZ, RZ, R12 ;  /* 0x000000ffff0dd224 */ /* 0x000fc400078e000c */
[----:B------:R-:W-:Y:S02]  /*26690*/  @!P5 IMAD.MOV.U32 R12, RZ, RZ, R11 ;  /* 0x000000ffff0cd224 */ /* 0x000fe400078e000b */
[----:B------:R-:W-:Y:S01]  /*266a0*/  @!P5 IMAD.MOV.U32 R11, RZ, RZ, R10 ;  /* 0x000000ffff0bd224 */ /* 0x000fe200078e000a */
[----:B------:R-:W-:Y:S02]  /*266b0*/  PRMT R86, RZ, 0x7610, R86 ;  /* 0x00007610ff567816 */ /* 0x000fe40000000056 */
[----:B------:R-:W-:Y:S02]  /*266c0*/  PRMT R85, RZ, 0x7610, R85 ;  /* 0x00007610ff557816 */ /* 0x000fe40000000055 */
[----:B------:R-:W-:Y:S02]  /*266d0*/  PRMT R84, RZ, 0x7610, R84 ;  /* 0x00007610ff547816 */ /* 0x000fe40000000054 */
[----:B------:R-:W-:Y:S02]  /*266e0*/  PRMT R83, RZ, 0x7610, R83 ;  /* 0x00007610ff537816 */ /* 0x000fe40000000053 */
[----:B------:R-:W2:Y:S04]  /*266f0*/  @!P5 LDG.E.U16 R85, desc[UR16][R12.64] ;  /* 0x000000100c55d981 */ /* 0x000ea8000c1e1500 */
[----:B------:R-:W2:Y:S04]  /*26700*/  @!P5 LDG.E.U16 R84, desc[UR16][R14.64] ;  /* 0x000000100e54d981 */ /* 0x000ea8000c1e1500 */
[----:B------:R-:W2:Y:S01]  /*26710*/  @!P5 LDG.E.U16 R83, desc[UR16][R16.64] ;  /* 0x000000101053d981 */ /* 0x000ea2000c1e1500 */
[----:B---3--:R-:W-:-:S02]  /*26720*/  @!P5 IMAD.MOV.U32 R10, RZ, RZ, R9 ;  /* 0x000000ffff0ad224 */ /* 0x008fc400078e0009 */
[----:B------:R-:W-:-:S03]  /*26730*/  @!P5 IMAD.MOV.U32 R9, RZ, RZ, R8 ;  /* 0x000000ffff09d224 */ /* 0x000fc600078e0008 */
[----:B------:R-:W3:Y:S01]  /*26740*/  @!P5 LDG.E.U16 R86, desc[UR16][R10.64] ;  /* 0x000000100a56d981 */ /* 0x000ee2000c1e1500 */
[----:B------:R-:W-:-:S05]  /*26750*/  @!P5 IMAD.MOV.U32 R8, RZ, RZ, R7 ;  /* 0x000000ffff08d224 */ /* 0x000fca00078e0007 */
[----:B------:R-:W3:Y:S04]  /*26760*/  @!P5 LDG.E.U16 R87, desc[UR16][R8.64] ;  /* 0x000000100857d981 */ /* 0x000ee8000c1e1500 */
[----:B------:R-:W3:Y:S01]  /*26770*/  LDL R9, [R1+0xbac] ;  /* 0x000bac0001097983 */ /* 0x000ee20000100800 */
[----:B----4-:R-:W-:Y:S02]  /*26780*/  @!P5 IMAD.MOV.U32 R7, RZ, RZ, R6 ;  /* 0x000000ffff07d224 */ /* 0x010fe400078e0006 */
[----:B------:R-:W-:-:S05]  /*26790*/  @!P5 IMAD.MOV.U32 R6, RZ, RZ, R5 ;  /* 0x000000ffff06d224 */ /* 0x000fca00078e0005 */
[----:B------:R-:W4:Y:S04]  /*267a0*/  @!P5 LDG.E.U16 R88, desc[UR16][R6.64] ;  /* 0x000000100658d981 */ /* 0x000f28000c1e1500 */
[----:B------:R-:W4:Y:S04]  /*267b0*/  LDL R7, [R1+0xbb0] ;  /* 0x000bb00001077983 */ /* 0x000f280000100800 */
[----:B------:R-:W4:Y:S01]  /*267c0*/  LDL R6, [R1+0x9e0] ;  /* 0x0009e00001067983 */ /* 0x000f220000100800 */
[----:B--2---:R-:W-:Y:S02]  /*267d0*/  @!P5 IMAD.MOV.U32 R5, RZ, RZ, R4 ;  /* 0x000000ffff05d224 */ /* 0x004fe400078e0004 */
[----:B------:R-:W-:-:S02]  /*267e0*/  @!P5 IMAD.MOV.U32 R4, RZ, RZ, R0 ;  /* 0x000000ffff04d224 */ /* 0x000fc400078e0000 */
[----:B------:R-:W2:Y:S04]  /*267f0*/  LDL R0, [R1+0x9f0] ;  /* 0x0009f00001007983 */ /* 0x000ea80000100800 */
[----:B------:R-:W2:Y:S04]  /*26800*/  @!P5 LDG.E.U16 R89, desc[UR16][R4.64] ;  /* 0x000000100459d981 */ /* 0x000ea8000c1e1500 */
[----:B------:R-:W2:Y:S04]  /*26810*/  LDL R5, [R1+0xbcc] ;  /* 0x000bcc0001057983 */ /* 0x000ea80000100800 */
[----:B------:R-:W2:Y:S04]  /*26820*/  LDL R4, [R1+0x9dc] ;  /* 0x0009dc0001047983 */ /* 0x000ea80000100800 */
        /* <DEDUP_REMOVED lines=18> */
[----:B------:R-:W2:Y:S01]  /*26950*/  LDL.LU R17, [R1+0xc14] ;  /* 0x000c140001117983 */ /* 0x000ea20000300800 */
[----:B------:R-:W-:Y:S01]  /*26960*/  PRMT R93, RZ, 0x7610, R93 ;  /* 0x00007610ff5d7816 */ /* 0x000fe2000000005d */
[----:B-1----:R-:W-:-:S02]  /*26970*/  @!P5 IMAD.MOV.U32 R32, RZ, RZ, R29 ;  /* 0x000000ffff20d224 */ /* 0x002fc400078e001d */
[----:B------:R-:W-:Y:S01]  /*26980*/  @!P5 IMAD.MOV.U32 R33, RZ, RZ, R31 ;  /* 0x000000ffff21d224 */ /* 0x000fe200078e001f */
[----:B------:R-:W-:Y:S01]  /*26990*/  PRMT R92, RZ, 0x7610, R92 ;  /* 0x00007610ff5c7816 */ /* 0x000fe2000000005c */
[----:B------:R-:W2:Y:S04]  /*269a0*/  LDL.LU R16, [R1+0xc10] ;  /* 0x000c100001107983 */ /* 0x000ea80000300800 */
[----:B------:R3:W2:Y:S01]  /*269b0*/  @!P5 LDG.E.U16 R93, desc[UR16][R32.64] ;  /* 0x00000010205dd981 */ /* 0x0006a2000c1e1500 */
[----:B------:R-:W-:Y:S02]  /*269c0*/  PRMT R3, RZ, 0x7610, R3 ;  /* 0x00007610ff037816 */ /* 0x000fe40000000003 */
[----:B------:R-:W-:Y:S02]  /*269d0*/  PRMT R91, RZ, 0x7610, R91 ;  /* 0x00007610ff5b7816 */ /* 0x000fe4000000005b */
[----:B------:R-:W-:Y:S01]  /*269e0*/  LOP3.LUT R31, R2, 0x60, RZ, 0x3c, !PT ;  /* 0x00000060021f7812 */ /* 0x000fe200078e3cff */
[----:B---3--:R-:W-:-:S02]  /*269f0*/  @!P5 IMAD.MOV.U32 R33, RZ, RZ, R9 ;  /* 0x000000ffff21d224 */ /* 0x008fc400078e0009 */
[----:B----4-:R-:W-:Y:S02]  /*26a00*/  @!P5 IMAD.MOV.U32 R32, RZ, RZ, R7 ;  /* 0x000000ffff20d224 */ /* 0x010fe400078e0007 */
[----:B------:R-:W-:-:S03]  /*26a10*/  @!P5 IMAD.MOV.U32 R7, RZ, RZ, R6 ;  /* 0x000000ffff07d224 */ /* 0x000fc600078e0006 */
[----:B------:R-:W3:Y:S04]  /*26a20*/  @!P5 LDG.E.U16 R92, desc[UR16][R32.64] ;  /* 0x00000010205cd981 */ /* 0x000ee8000c1e1500 */
[----:B------:R-:W4:Y:S04]  /*26a30*/  LDL.LU R33, [R1+0xbf8] ;  /* 0x000bf80001217983 */ /* 0x000f280000300800 */
[----:B------:R-:W3:Y:S01]  /*26a40*/  LDL.LU R32, [R1+0xbf4] ;  /* 0x000bf40001207983 */ /* 0x000ee20000300800 */
[----:B--2---:R-:W-:Y:S02]  /*26a50*/  @!P5 IMAD.MOV.U32 R6, RZ, RZ, R5 ;  /* 0x000000ffff06d224 */ /* 0x004fe400078e0005 */
[----:B------:R-:W-:-:S03]  /*26a60*/  @!P5 IMAD.MOV.U32 R5, RZ, RZ, R4 ;  /* 0x000000ffff05d224 */ /* 0x000fc600078e0004 */
[----:B------:R-:W2:Y:S01]  /*26a70*/  @!P5 LDG.E.U16 R91, desc[UR16][R6.64] ;  /* 0x00000010065bd981 */ /* 0x000ea2000c1e1500 */
[----:B------:R-:W-:-:S03]  /*26a80*/  @!P5 IMAD.MOV.U32 R4, RZ, RZ, R0 ;  /* 0x000000ffff04d224 */ /* 0x000fc600078e0000 */
[----:B------:R-:W2:Y:S04]  /*26a90*/  LDL.LU R0, [R1+0xbf0] ;  /* 0x000bf00001007983 */ /* 0x000ea80000300800 */
[----:B------:R-:W2:Y:S04]  /*26aa0*/  @!P5 LDG.E.U16 R3, desc[UR16][R4.64] ;  /* 0x000000100403d981 */ /* 0x000ea8000c1e1500 */
[----:B------:R-:W-:Y:S04]  /*26ab0*/  STS.U16 [R31+UR5+0x10b00], R8 ;  /* 0x010b00081f007988 */ /* 0x000fe80008000405 */
[----:B------:R-:W2:Y:S04]  /*26ac0*/  LDL.LU R4, [R1+0xcbc] ;  /* 0x000cbc0001047983 */ /* 0x000ea80000300800 */
[----:B------:R-:W2:Y:S04]  /*26ad0*/  LDL.LU R5, [R1+0xcb8] ;  /* 0x000cb80001057983 */ /* 0x000ea80000300800 */
[----:B------:R-:W2:Y:S04]  /*26ae0*/  LDL.LU R29, [R1+0xcb4] ;  /* 0x000cb400011d7983 */ /* 0x000ea80000300800 */
[----:B------:R-:W2:Y:S04]  /*26af0*/  LDL.LU R6, [R1+0xcb0] ;  /* 0x000cb00001067983 */ /* 0x000ea80000300800 */
[----:B------:R0:W-:Y:S04]  /*26b00*/  STS.U16 [R31+UR5+0x14b00], R28 ;  /* 0x014b001c1f007988 */ /* 0x0001e80008000405 */
[----:B------:R-:W2:Y:S04]  /*26b10*/  LDL.LU R7, [R1+0xcac] ;  /* 0x000cac0001077983 */ /* 0x000ea80000300800 */
[----:B------:R-:W-:Y:S04]  /*26b20*/  STS.U16 [R31+UR5+0x18b00], R11 ;  /* 0x018b000b1f007988 */ /* 0x000fe80008000405 */
[----:B0-----:R-:W2:Y:S04]  /*26b30*/  LDL.LU R28, [R1+0xca8] ;  /* 0x000ca800011c7983 */ /* 0x001ea80000300800 */
[----:B------:R-:W-:Y:S04]  /*26b40*/  STS.U16 [R31+UR5+0x1cb00], R10 ;  /* 0x01cb000a1f007988 */ /* 0x000fe80008000405 */
[----:B------:R-:W2:Y:S04]  /*26b50*/  LDL.LU R8, [R1+0xca4] ;  /* 0x000ca40001087983 */ /* 0x000ea80000300800 */
[----:B------:R0:W-:Y:S04]  /*26b60*/  STS.U16 [R31+UR5+0x10f00], R19 ;  /* 0x010f00131f007988 */ /* 0x0001e80008000405 */
[----:B------:R-:W2:Y:S04]  /*26b70*/  LDL.LU R9, [R1+0xca0] ;  /* 0x000ca00001097983 */ /* 0x000ea80000300800 */
[----:B------:R-:W-:Y:S04]  /*26b80*/  STS.U16 [R31+UR5+0x14f00], R21 ;  /* 0x014f00151f007988 */ /* 0x000fe80008000405 */
[----:B0-----:R-:W2:Y:S04]  /*26b90*/  LDL.LU R19, [R1+0xc8c] ;  /* 0x000c8c0001137983 */ /* 0x001ea80000300800 */
[----:B------:R0:W-:Y:S04]  /*26ba0*/  STS.U16 [R31+UR5+0x18f00], R20 ;  /* 0x018f00141f007988 */ /* 0x0001e80008000405 */
[----:B------:R-:W2:Y:S04]  /*26bb0*/  LDL.LU R10, [R1+0xc88] ;  /* 0x000c8800010a7983 */ /* 0x000ea80000300800 */
[----:B------:R-:W-:Y:S04]  /*26bc0*/  STS.U16 [R31+UR5+0x1cf00], R23 ;  /* 0x01cf00171f007988 */ /* 0x000fe80008000405 */
[----:B------:R-:W2:Y:S04]  /*26bd0*/  LDL.LU R11, [R1+0xc84] ;  /* 0x000c8400010b7983 */ /* 0x000ea80000300800 */
[----:B------:R1:W-:Y:S04]  /*26be0*/  STS.U16 [R31+UR5+0x11300], R22 ;  /* 0x011300161f007988 */ /* 0x0003e80008000405 */
[----:B0-----:R-:W2:Y:S04]  /*26bf0*/  LDL.LU R20, [R1+0xc80] ;  /* 0x000c800001147983 */ /* 0x001ea80000300800 */
[----:B------:R-:W-:Y:S04]  /*26c00*/  STS.U16 [R31+UR5+0x15300], R25 ;  /* 0x015300191f007988 */ /* 0x000fe80008000405 */
[----:B------:R-:W2:Y:S04]  /*26c10*/  LDL.LU R21, [R1+0xc6c] ;  /* 0x000c6c0001157983 */ /* 0x000ea80000300800 */
[----:B------:R0:W-:Y:S04]  /*26c20*/  STS.U16 [R31+UR5+0x19300], R24 ;  /* 0x019300181f007988 */ /* 0x0001e80008000405 */
[----:B-1----:R-:W2:Y:S04]  /*26c30*/  LDL.LU R22, [R1+0xc68] ;  /* 0x000c680001167983 */ /* 0x002ea80000300800 */
[----:B------:R-:W-:Y:S04]  /*26c40*/  STS.U16 [R31+UR5+0x1d300], R27 ;  /* 0x01d3001b1f007988 */ /* 0x000fe80008000405 */
[----:B------:R-:W2:Y:S04]  /*26c50*/  LDL.LU R23, [R1+0xc64] ;  /* 0x000c640001177983 */ /* 0x000ea80000300800 */
[----:B------:R1:W-:Y:S04]  /*26c60*/  STS.U16 [R31+UR5+0x11700], R26 ;  /* 0x0117001a1f007988 */ /* 0x0003e80008000405 */
[----:B0-----:R-:W2:Y:S04]  /*26c70*/  LDL.LU R24, [R1+0xc60] ;  /* 0x000c600001187983 */ /* 0x001ea80000300800 */
[----:B------:R-:W-:Y:S04]  /*26c80*/  STS.U16 [R31+UR5+0x15700], R13 ;  /* 0x0157000d1f007988 */ /* 0x000fe80008000405 */
[----:B------:R-:W2:Y:S04]  /*26c90*/  LDL.LU R25, [R1+0xc4c] ;  /* 0x000c4c0001197983 */ /* 0x000ea80000300800 */
[----:B------:R-:W-:Y:S04]  /*26ca0*/  STS.U16 [R31+UR5+0x19700], R12 ;  /* 0x0197000c1f007988 */ /* 0x000fe80008000405 */
[----:B-1----:R-:W2:Y:S04]  /*26cb0*/  LDL.LU R26, [R1+0xc48] ;  /* 0x000c4800011a7983 */ /* 0x002ea80000300800 */
        /* <DEDUP_REMOVED lines=8> */
[----:B0-----:R-:W2:Y:S04]  /*26d40*/  LDL.LU R17, [R1+0xc24] ;  /* 0x000c240001117983 */ /* 0x001ea80000300800 */
[----:B------:R0:W-:Y:S04]  /*26d50*/  STS.U16 [R31+UR5+0x1db00], R16 ;  /* 0x01db00101f007988 */ /* 0x0001e80008000405 */
[----:B------:R-:W2:Y:S04]  /*26d60*/  LDL.LU R14, [R1+0xc20] ;  /* 0x000c2000010e7983 */ /* 0x000ea80000300800 */
[----:B------:R1:W-:Y:S04]  /*26d70*/  STS.U16 [R31+UR5+0x11f00], R30 ;  /* 0x011f001e1f007988 */ /* 0x0003e80008000405 */
[----:B------:R-:W2:Y:S04]  /*26d80*/  LDL.LU R15, [R1+0xc0c] ;  /* 0x000c0c00010f7983 */ /* 0x000ea80000300800 */
[----:B0-----:R-:W2:Y:S01]  /*26d90*/  LDL.LU R16, [R1+0xc08] ;  /* 0x000c080001107983 */ /* 0x001ea20000300800 */
[----:B-1----:R-:W-:-:S03]  /*26da0*/  LOP3.LUT R30, R2, 0x70, RZ, 0x3c, !PT ;  /* 0x00000070021e7812 */ /* 0x002fc600078e3cff */
[----:B----4-:R0:W-:Y:S04]  /*26db0*/  STS.U16 [R31+UR5+0x15f00], R33 ;  /* 0x015f00211f007988 */ /* 0x0101e80008000405 */
[----:B---3--:R1:W-:Y:S04]  /*26dc0*/  STS.U16 [R31+UR5+0x19f00], R32 ;  /* 0x019f00201f007988 */ /* 0x0083e80008000405 */
[----:B0-----:R-:W3:Y:S04]  /*26dd0*/  LDL.LU R33, [R1+0x117c] ;  /* 0x00117c0001217983 */ /* 0x001ee80000300800 */
[----:B-1----:R-:W4:Y:S04]  /*26de0*/  LDL.LU R32, [R1+0x1178] ;  /* 0x0011780001207983 */ /* 0x002f280000300800 */
[----:B--2---:R0:W-:Y:S04]  /*26df0*/  STS.U16 [R31+UR5+0x1df00], R0 ;  /* 0x01df00001f007988 */ /* 0x0041e80008000405 */
[----:B0-----:R-:W2:Y:S04]  /*26e00*/  LDL.LU R31, [R1+0x1174] ;  /* 0x00117400011f7983 */ /* 0x001ea80000300800 */
[----:B------:R-:W2:Y:S04]  /*26e10*/  LDL.LU R0, [R1+0x1170] ;  /* 0x0011700001007983 */ /* 0x000ea80000300800 */
[----:B------:R0:W-:Y:S04]  /*26e20*/  STS.U16 [R30+UR5+0x10380], R4 ;  /* 0x010380041e007988 */ /* 0x0001e80008000405 */
[----:B------:R1:W-:Y:S04]  /*26e30*/  STS.U16 [R30+UR5+0x14380], R5 ;  /* 0x014380051e007988 */ /* 0x0003e80008000405 */
[----:B------:R1:W-:Y:S04]  /*26e40*/  STS.U16 [R30+UR5+0x18380], R29 ;  /* 0x0183801d1e007988 */ /* 0x0003e80008000405 */
[----:B0-----:R0:W5:Y:S04]  /*26e50*/  LDL.LU R4, [R1+0x116c] ;  /* 0x00116c0001047983 */ /* 0x0011680000300800 */
[----:B-1----:R0:W5:Y:S04]  /*26e60*/  LDL.LU R5, [R1+0x1168] ;  /* 0x0011680001057983 */ /* 0x0021680000300800 */
[----:B------:R-:W2:Y:S04]  /*26e70*/  LDL.LU R29, [R1+0x1164] ;  /* 0x00116400011d7983 */ /* 0x000ea80000300800 */
[----:B------:R1:W-:Y:S04]  /*26e80*/  STS.U16 [R30+UR5+0x1c380], R6 ;  /* 0x01c380061e007988 */ /* 0x0003e80008000405 */
[----:B------:R0:W-:Y:S04]  /*26e90*/  STS.U16 [R30+UR5+0x10780], R7 ;  /* 0x010780071e007988 */ /* 0x0001e80008000405 */
[----:B------:R0:W-:Y:S04]  /*26ea0*/  STS.U16 [R30+UR5+0x14780], R28 ;  /* 0x0147801c1e007988 */ /* 0x0001e80008000405 */
[----:B-1----:R1:W5:Y:S04]  /*26eb0*/  LDL.LU R6, [R1+0x1160] ;  /* 0x0011600001067983 */ /* 0x0023680000300800 */
[----:B0-----:R1:W5:Y:S04]  /*26ec0*/  LDL.LU R7, [R1+0x115c] ;  /* 0x00115c0001077983 */ /* 0x0013680000300800 */
        /* <DEDUP_REMOVED lines=12> */
[----:B------:R1:W5:Y:S04]  /*26f90*/  LDL.LU R20, [R1+0x1140] ;  /* 0x0011400001147983 */ /* 0x0003680000300800 */
[----:B------:R0:W-:Y:S04]  /*26fa0*/  STS.U16 [R30+UR5+0x10f80], R21 ;  /* 0x010f80151e007988 */ /* 0x0001e80008000405 */
[----:B------:R1:W-:Y:S04]  /*26fb0*/  STS.U16 [R30+UR5+0x14f80], R22 ;  /* 0x014f80161e007988 */ /* 0x0003e80008000405 */
[----:B------:R1:W-:Y:S04]  /*26fc0*/  STS.U16 [R30+UR5+0x18f80], R23 ;  /* 0x018f80171e007988 */ /* 0x0003e80008000405 */
[----:B0-----:R0:W5:Y:S04]  /*26fd0*/  LDL.LU R21, [R1+0x113c] ;  /* 0x00113c0001157983 */ /* 0x0011680000300800 */
[----:B-1----:R0:W5:Y:S04]  /*26fe0*/  LDL.LU R22, [R1+0x1138] ;  /* 0x0011380001167983 */ /* 0x0021680000300800 */
[----:B------:R0:W5:Y:S04]  /*26ff0*/  LDL.LU R23, [R1+0x1134] ;  /* 0x0011340001177983 */ /* 0x0001680000300800 */
        /* <DEDUP_REMOVED lines=10> */
[----:B-1----:R-:W2:Y:S04]  /*270a0*/  LDL.LU R18, [R1+0x1120] ;  /* 0x0011200001127983 */ /* 0x002ea80000300800 */
[----:B------:R0:W5:Y:S04]  /*270b0*/  LDL.LU R12, [R1+0x111c] ;  /* 0x00111c00010c7983 */ /* 0x0001680000300800 */
[----:B------:R1:W-:Y:S04]  /*270c0*/  STS.U16 [R30+UR5+0x15780], R13 ;  /* 0x0157800d1e007988 */ /* 0x0003e80008000405 */
[----:B------:R0:W-:Y:S04]  /*270d0*/  STS.U16 [R30+UR5+0x19780], R17 ;  /* 0x019780111e007988 */ /* 0x0001e80008000405 */
[----:B-1----:R1:W5:Y:S04]  /*270e0*/  LDL.LU R13, [R1+0x1118] ;  /* 0x00111800010d7983 */ /* 0x0023680000300800 */
[----:B0-----:R-:W2:Y:S04]  /*270f0*/  LDL.LU R17, [R1+0x1114] ;  /* 0x0011140001117983 */ /* 0x001ea80000300800 */
[----:B------:R0:W-:Y:S04]  /*27100*/  STS.U16 [R30+UR5+0x1d780], R14 ;  /* 0x01d7800e1e007988 */ /* 0x0001e80008000405 */
[----:B------:R1:W-:Y:S04]  /*27110*/  STS.U16 [R30+UR5+0x11b80], R15 ;  /* 0x011b800f1e007988 */ /* 0x0003e80008000405 */
[----:B------:R1:W-:Y:S04]  /*27120*/  STS.U16 [R30+UR5+0x15b80], R16 ;  /* 0x015b80101e007988 */ /* 0x0003e80008000405 */
[----:B0-----:R0:W5:Y:S04]  /*27130*/  LDL.LU R14, [R1+0x1110] ;  /* 0x00111000010e7983 */ /* 0x0011680000300800 */
[----:B-1----:R0:W5:Y:S04]  /*27140*/  LDL.LU R15, [R1+0x110c] ;  /* 0x00110c00010f7983 */ /* 0x0021680000300800 */
[----:B------:R0:W5:Y:S04]  /*27150*/  LDL.LU R16, [R1+0x1108] ;  /* 0x0011080001107983 */ /* 0x0001680000300800 */
[----:B--2---:R1:W-:Y:S04]  /*27160*/  STS.U16 [R30+UR5+0x19b80], R17 ;  /* 0x019b80111e007988 */ /* 0x0043e80008000405 */
[----:B------:R2:W-:Y:S04]  /*27170*/  STS.U16 [R30+UR5+0x1db80], R18 ;  /* 0x01db80121e007988 */ /* 0x0005e80008000405 */
[----:B------:R0:W-:Y:S04]  /*27180*/  STS.U16 [R30+UR5+0x11f80], R19 ;  /* 0x011f80131e007988 */ /* 0x0001e80008000405 */
[----:B-1----:R1:W5:Y:S04]  /*27190*/  LDL.LU R17, [R1+0x1104] ;  /* 0x0011040001117983 */ /* 0x0023680000300800 */
[----:B--2---:R1:W5:Y:S04]  /*271a0*/  LDL.LU R18, [R1+0x1100] ;  /* 0x0011000001127983 */ /* 0x0043680000300800 */
[----:B0-----:R1:W5:Y:S04]  /*271b0*/  LDL.LU R19, [R1+0x10fc] ;  /* 0x0010fc0001137983 */ /* 0x0013680000300800 */
[----:B------:R0:W-:Y:S04]  /*271c0*/  STS.U16 [R30+UR5+0x15f80], R28 ;  /* 0x015f801c1e007988 */ /* 0x0001e80008000405 */
[----:B------:R2:W-:Y:S04]  /*271d0*/  STS.U16 [R30+UR5+0x19f80], R29 ;  /* 0x019f801d1e007988 */ /* 0x0005e80008000405 */
[----:B------:R1:W-:Y:S04]  /*271e0*/  STS.U16 [R30+UR5+0x1df80], R0 ;  /* 0x01df80001e007988 */ /* 0x0003e80008000405 */
[----:B0-----:R0:W5:Y:S04]  /*271f0*/  LDL.LU R28, [R1+0x10f8] ;  /* 0x0010f800011c7983 */ /* 0x0011680000300800 */
[----:B--2---:R0:W5:Y:S04]  /*27200*/  LDL.LU R29, [R1+0x10f4] ;  /* 0x0010f400011d7983 */ /* 0x0041680000300800 */
[----:B-1----:R0:W5:Y:S04]  /*27210*/  LDL.LU R30, [R1+0x10f0] ;  /* 0x0010f000011e7983 */ /* 0x0021680000300800 */
[----:B------:R-:W2:Y:S04]  /*27220*/  LDL.LU R0, [R1+0x10ec] ;  /* 0x0010ec0001007983 */ /* 0x000ea80000300800 */
[----:B--2---:R1:W-:Y:S04]  /*27230*/  STS.U16 [R0+UR5+0x24000], R31 ;  /* 0x0240001f00007988 */ /* 0x0043e80008000405 */
[----:B----4-:R2:W-:Y:S04]  /*27240*/  STS.U16 [R0+UR5+0x24400], R32 ;  /* 0x0244002000007988 */ /* 0x0105e80008000405 */
[----:B---3--:R3:W-:Y:S04]  /*27250*/  STS.U16 [R0+UR5+0x24800], R33 ;  /* 0x0248002100007988 */ /* 0x0087e80008000405 */
[----:B-1----:R0:W5:Y:S04]  /*27260*/  LDL.LU R31, [R1+0x10e8] ;  /* 0x0010e800011f7983 */ /* 0x0021680000300800 */
[----:B--2---:R0:W5:Y:S04]  /*27270*/  LDL.LU R32, [R1+0x10e4] ;  /* 0x0010e40001207983 */ /* 0x0041680000300800 */
[----:B---3--:R0:W5:Y:S04]  /*27280*/  LDL.LU R33, [R1+0x10e0] ;  /* 0x0010e00001217983 */ /* 0x0081680000300800 */
[----:B------:R1:W-:Y:S04]  /*27290*/  STS.U16 [R0+UR5+0x24c00], R34 ;  /* 0x024c002200007988 */ /* 0x0003e80008000405 */
[----:B------:R2:W-:Y:S04]  /*272a0*/  STS.U16 [R0+UR5+0x25000], R35 ;  /* 0x0250002300007988 */ /* 0x0005e80008000405 */
[----:B------:R3:W-:Y:S04]  /*272b0*/  STS.U16 [R0+UR5+0x25400], R36 ;  /* 0x0254002400007988 */ /* 0x0007e80008000405 */
[----:B-1----:R0:W5:Y:S04]  /*272c0*/  LDL.LU R34, [R1+0x10dc] ;  /* 0x0010dc0001227983 */ /* 0x0021680000300800 */
[----:B--2---:R0:W5:Y:S04]  /*272d0*/  LDL.LU R35, [R1+0x10d8] ;  /* 0x0010d80001237983 */ /* 0x0041680000300800 */
[----:B------:R1:W-:Y:S04]  /*272e0*/  STS.U16 [R0+UR5+0x27000], R60 ;  /* 0x0270003c00007988 */ /* 0x0003e80008000405 */
[----:B---3--:R0:W5:Y:S04]  /*272f0*/  LDL.LU R36, [R1+0x10d4] ;  /* 0x0010d40001247983 */ /* 0x0081680000300800 */
[----:B------:R2:W-:Y:S01]  /*27300*/  STS.U16 [R0+UR5+0x25800], R37 ;  /* 0x0258002500007988 */ /* 0x0005e20008000405 */
[----:B-1----:R-:W-:-:S03]  /*27310*/  LOP3.LUT R60, R0, 0x20, RZ, 0x3c, !PT ;  /* 0x00000020003c7812 */ /* 0x002fc600078e3cff */
[----:B------:R1:W-:Y:S04]  /*27320*/  STS.U16 [R0+UR5+0x25c00], R38 ;  /* 0x025c002600007988 */ /* 0x0003e80008000405 */
[----:B------:R3:W-:Y:S04]  /*27330*/  STS.U16 [R0+UR5+0x26000], R39 ;  /* 0x0260002700007988 */ /* 0x0007e80008000405 */
[----:B--2---:R0:W5:Y:S04]  /*27340*/  LDL.LU R37, [R1+0x10d0] ;  /* 0x0010d00001257983 */ /* 0x0041680000300800 */
[----:B-1----:R0:W5:Y:S04]  /*27350*/  LDL.LU R38, [R1+0x10cc] ;  /* 0x0010cc0001267983 */ /* 0x0021680000300800 */
[----:B---3--:R0:W5:Y:S04]  /*27360*/  LDL.LU R39, [R1+0x10c8] ;  /* 0x0010c80001277983 */ /* 0x0081680000300800 */
[----:B------:R1:W-:Y:S04]  /*27370*/  STS.U16 [R0+UR5+0x26400], R40 ;  /* 0x0264002800007988 */ /* 0x0003e80008000405 */
[----:B------:R2:W-:Y:S04]  /*27380*/  STS.U16 [R0+UR5+0x26800], R41 ;  /* 0x0268002900007988 */ /* 0x0005e80008000405 */
[----:B------:R3:W-:Y:S04]  /*27390*/  STS.U16 [R0+UR5+0x26c00], R42 ;  /* 0x026c002a00007988 */ /* 0x0007e80008000405 */
[----:B-1----:R0:W5:Y:S04]  /*273a0*/  LDL.LU R40, [R1+0x10c4] ;  /* 0x0010c40001287983 */ /* 0x0021680000300800 */
[----:B------:R1:W-:Y:S04]  /*273b0*/  STS.U16 [R0+UR5+0x27400], R43 ;  /* 0x0274002b00007988 */ /* 0x0003e80008000405 */
[----:B------:R4:W-:Y:S04]  /*273c0*/  STS.U16 [R0+UR5+0x27800], R44 ;  /* 0x0278002c00007988 */ /* 0x0009e80008000405 */
[----:B------:R0:W-:Y:S04]  /*273d0*/  STS.U16 [R0+UR5+0x27c00], R45 ;  /* 0x027c002d00007988 */ /* 0x0001e80008000405 */
[----:B--2---:R2:W5:Y:S04]  /*273e0*/  LDL.LU R41, [R1+0x10c0] ;  /* 0x0010c00001297983 */ /* 0x0045680000300800 */
[----:B------:R0:W-:Y:S04]  /*273f0*/  STS.U16 [R60+UR5+0x24100], R46 ;  /* 0x0241002e3c007988 */ /* 0x0001e80008000405 */
[----:B---3--:R2:W5:Y:S04]  /*27400*/  LDL.LU R42, [R1+0x10bc] ;  /* 0x0010bc00012a7983 */ /* 0x0085680000300800 */
[----:B------:R3:W-:Y:S04]  /*27410*/  STS.U16 [R60+UR5+0x24500], R47 ;  /* 0x0245002f3c007988 */ /* 0x0007e80008000405 */
[----:B-1----:R2:W5:Y:S04]  /*27420*/  LDL.LU R43, [R1+0x10b8] ;  /* 0x0010b800012b7983 */ /* 0x0025680000300800 */
[----:B------:R1:W-:Y:S04]  /*27430*/  STS.U16 [R60+UR5+0x24900], R48 ;  /* 0x024900303c007988 */ /* 0x0003e80008000405 */
[----:B----4-:R2:W5:Y:S04]  /*27440*/  LDL.LU R44, [R1+0x10b4] ;  /* 0x0010b400012c7983 */ /* 0x0105680000300800 */
[----:B------:R4:W-:Y:S04]  /*27450*/  STS.U16 [R60+UR5+0x24d00], R49 ;  /* 0x024d00313c007988 */ /* 0x0009e80008000405 */
[----:B0-----:R2:W5:Y:S04]  /*27460*/  LDL.LU R45, [R1+0x10b0] ;  /* 0x0010b000012d7983 */ /* 0x0015680000300800 */
[----:B------:R0:W-:Y:S04]  /*27470*/  STS.U16 [R60+UR5+0x25100], R50 ;  /* 0x025100323c007988 */ /* 0x0001e80008000405 */
[----:B------:R2:W5:Y:S04]  /*27480*/  LDL.LU R46, [R1+0x10ac] ;  /* 0x0010ac00012e7983 */ /* 0x0005680000300800 */
        /* <DEDUP_REMOVED lines=10> */
[----:B------:R-:W-:Y:S04]  /*27530*/  STS.U16 [R60+UR5+0x26900], R56 ;  /* 0x026900383c007988 */ /* 0x000fe80008000405 */
[----:B---3--:R2:W5:Y:S04]  /*27540*/  LDL.LU R52, [R1+0x1094] ;  /* 0x0010940001347983 */ /* 0x0085680000300800 */
[----:B------:R-:W-:Y:S04]  /*27550*/  STS.U16 [R60+UR5+0x26d00], R57 ;  /* 0x026d00393c007988 */ /* 0x000fe80008000405 */
[----:B-1----:R2:W5:Y:S04]  /*27560*/  LDL.LU R53, [R1+0x1090] ;  /* 0x0010900001357983 */ /* 0x0025680000300800 */
[----:B------:R1:W-:Y:S04]  /*27570*/  STS.U16 [R60+UR5+0x27100], R76 ;  /* 0x0271004c3c007988 */ /* 0x0003e80008000405 */
[----:B----4-:R2:W5:Y:S04]  /*27580*/  LDL.LU R54, [R1+0x108c] ;  /* 0x00108c0001367983 */ /* 0x0105680000300800 */
[----:B0-----:R2:W5:Y:S01]  /*27590*/  LDL.LU R55, [R1+0x1088] ;  /* 0x0010880001377983 */ /* 0x0015620000300800 */
[----:B-1----:R-:W-:-:S03]  /*275a0*/  LOP3.LUT R76, R0, 0x40, RZ, 0x3c, !PT ;  /* 0x00000040004c7812 */ /* 0x002fc600078e3cff */
[----:B------:R2:W5:Y:S04]  /*275b0*/  LDL.LU R56, [R1+0x1084] ;  /* 0x0010840001387983 */ /* 0x0005680000300800 */
[----:B------:R0:W-:Y:S04]  /*275c0*/  STS.U16 [R60+UR5+0x27500], R58 ;  /* 0x0275003a3c007988 */ /* 0x0001e80008000405 */
[----:B------:R2:W5:Y:S04]  /*275d0*/  LDL.LU R57, [R1+0x1080] ;  /* 0x0010800001397983 */ /* 0x0005680000300800 */
[----:B------:R1:W-:Y:S04]  /*275e0*/  STS.U16 [R60+UR5+0x27900], R59 ;  /* 0x0279003b3c007988 */ /* 0x0003e80008000405 */
[----:B0-----:R2:W5:Y:S04]  /*275f0*/  LDL.LU R58, [R1+0x107c] ;  /* 0x00107c00013a7983 */ /* 0x0015680000300800 */
[----:B------:R0:W-:Y:S04]  /*27600*/  STS.U16 [R60+UR5+0x27d00], R61 ;  /* 0x027d003d3c007988 */ /* 0x0001e80008000405 */
[----:B-1----:R2:W5:Y:S04]  /*27610*/  LDL.LU R59, [R1+0x1078] ;  /* 0x00107800013b7983 */ /* 0x0025680000300800 */
[----:B------:R1:W-:Y:S04]  /*27620*/  STS.U16 [R76+UR5+0x24200], R62 ;  /* 0x0242003e4c007988 */ /* 0x0003e80008000405 */
[----:B0-----:R2:W5:Y:S04]  /*27630*/  LDL.LU R60, [R1+0x1074] ;  /* 0x00107400013c7983 */ /* 0x0015680000300800 */
[----:B------:R0:W-:Y:S04]  /*27640*/  STS.U16 [R76+UR5+0x24600], R63 ;  /* 0x0246003f4c007988 */ /* 0x0001e80008000405 */
[----:B------:R2:W5:Y:S04]  /*27650*/  LDL.LU R61, [R1+0x1070] ;  /* 0x00107000013d7983 */ /* 0x0005680000300800 */
[----:B------:R3:W-:Y:S04]  /*27660*/  STS.U16 [R76+UR5+0x24a00], R64 ;  /* 0x024a00404c007988 */ /* 0x0007e80008000405 */
[----:B-1----:R2:W5:Y:S04]  /*27670*/  LDL.LU R62, [R1+0x106c] ;  /* 0x00106c00013e7983 */ /* 0x0025680000300800 */
[----:B------:R1:W-:Y:S04]  /*27680*/  STS.U16 [R76+UR5+0x24e00], R65 ;  /* 0x024e00414c007988 */ /* 0x0003e80008000405 */
[----:B0-----:R2:W5:Y:S04]  /*27690*/  LDL.LU R63, [R1+0x1068] ;  /* 0x00106800013f7983 */ /* 0x0015680000300800 */
[----:B------:R0:W-:Y:S04]  /*276a0*/  STS.U16 [R76+UR5+0x25200], R66 ;  /* 0x025200424c007988 */ /* 0x0001e80008000405 */
[----:B---3--:R2:W5:Y:S04]  /*276b0*/  LDL.LU R64, [R1+0x1064] ;  /* 0x0010640001407983 */ /* 0x0085680000300800 */
        /* <DEDUP_REMOVED lines=16> */
[----:B---3--:R2:W5:Y:S01]  /*277c0*/  LDL.LU R73, [R1+0x1040] ;  /* 0x0010400001497983 */ /* 0x0085620000300800 */
[----:B-1----:R-:W-:-:S03]  /*277d0*/  LOP3.LUT R90, R0, 0x60, RZ, 0x3c, !PT ;  /* 0x00000060005a7812 */ /* 0x002fc600078e3cff */
[----:B------:R0:W-:Y:S04]  /*277e0*/  STS.U16 [R76+UR5+0x27600], R74 ;  /* 0x0276004a4c007988 */ /* 0x0001e80008000405 */
[----:B------:R1:W-:Y:S04]  /*277f0*/  STS.U16 [R76+UR5+0x27a00], R75 ;  /* 0x027a004b4c007988 */ /* 0x0003e80008000405 */
[----:B------:R3:W-:Y:S04]  /*27800*/  STS.U16 [R76+UR5+0x27e00], R77 ;  /* 0x027e004d4c007988 */ /* 0x0007e80008000405 */
[----:B0-----:R2:W5:Y:S04]  /*27810*/  LDL.LU R74, [R1+0x103c] ;  /* 0x00103c00014a7983 */ /* 0x0015680000300800 */
[----:B-1----:R2:W5:Y:S04]  /*27820*/  LDL.LU R75, [R1+0x1038] ;  /* 0x00103800014b7983 */ /* 0x0025680000300800 */
[----:B---3--:R2:W5:Y:S04]  /*27830*/  LDL.LU R76, [R1+0x1034] ;  /* 0x00103400014c7983 */ /* 0x0085680000300800 */
[----:B------:R2:W5:Y:S04]  /*27840*/  LDL.LU R77, [R1+0x1030] ;  /* 0x00103000014d7983 */ /* 0x0005680000300800 */
[----:B------:R0:W-:Y:S04]  /*27850*/  STS.U16 [R90+UR5+0x24300], R78 ;  /* 0x0243004e5a007988 */ /* 0x0001e80008000405 */
[----:B------:R1:W-:Y:S04]  /*27860*/  STS.U16 [R90+UR5+0x24700], R79 ;  /* 0x0247004f5a007988 */ /* 0x0003e80008000405 */
[----:B------:R3:W-:Y:S04]  /*27870*/  STS.U16 [R90+UR5+0x24b00], R80 ;  /* 0x024b00505a007988 */ /* 0x0007e80008000405 */
[----:B0-----:R2:W5:Y:S04]  /*27880*/  LDL.LU R78, [R1+0x102c] ;  /* 0x00102c00014e7983 */ /* 0x0015680000300800 */
[----:B-1----:R2:W5:Y:S04]  /*27890*/  LDL.LU R79, [R1+0x1028] ;  /* 0x00102800014f7983 */ /* 0x0025680000300800 */
[----:B---3--:R2:W5:Y:S04]  /*278a0*/  LDL.LU R80, [R1+0x1024] ;  /* 0x0010240001507983 */ /* 0x0085680000300800 */
        /* <DEDUP_REMOVED lines=24> */
[----:B------:R0:W-:Y:S01]  /*27a30*/  STS.U16 [R90+UR5+0x27f00], R3 ;  /* 0x027f00035a007988 */ /* 0x0001e20008000405 */
[----:B------:R1:W-:Y:S06]  /*27a40*/  MEMBAR.ALL.CTA ;  /* 0x0000000000007992 */ /* 0x0003ec0000008000 */
[----:B-1----:R-:W1:Y:S04]  /*27a50*/  FENCE.VIEW.ASYNC.S ;  /* 0x00000000000073c6 */ /* 0x002e680000000000 */
[----:B0-----:R2:W5:Y:S04]  /*27a60*/  LDL.LU R90, [R1+0xff0] ;  /* 0x000ff000015a7983 */ /* 0x0015680000300800 */
[----:B------:R2:W5:Y:S01]  /*27a70*/  LDL.LU R3, [R1+0xfec] ;  /* 0x000fec0001037983 */ /* 0x0005620000300800 */
[----:B------:R-:W-:-:S04]  /*27a80*/  ULEA UR8, UR11, UR5, 0x3 ;  /* 0x000000050b087291 */ /* 0x000fc8000f8e18ff */
[----:B------:R-:W-:Y:S01]  /*27a90*/  UIADD3 UR8, UPT, UPT, UR8, 0x28000, URZ ;  /* 0x0002800008087890 */ /* 0x000fe2000fffe0ff */
[----:B-1----:R-:W-:Y:S06]  /*27aa0*/  BAR.SYNC.DEFER_BLOCKING 0x0 ;  /* 0x0000000000007b1d */ /* 0x002fec0000010000 */
[----:B------:R-:W-:Y:S05]  /*27ab0*/  @P3 BRA `(.L_x_9) ;  /* 0x0000000000dc3947 */ /* 0x000fea0003800000 */
[----:B------:R-:W-:Y:S02]  /*27ac0*/  UIADD3 UR4, UPT, UPT, UR6, 0x80, URZ ;  /* 0x0000008006047890 */ /* 0x000fe4000fffe0ff */
[----:B------:R-:W-:Y:S02]  /*27ad0*/  UIADD3 UR10, UPT, UPT, UR6, 0x80, URZ ;  /* 0x00000080060a7890 */ /* 0x000fe4000fffe0ff */
[----:B------:R-:W-:Y:S01]  /*27ae0*/  UIADD3 UR15, UPT, UPT, UR6, 0x80, URZ ;  /* 0x00000080060f7890 */ /* 0x000fe2000fffe0ff */
[----:B------:R-:W-:Y:S01]  /*27af0*/  UMOV UR64, 0x0 ;  /* 0x0000000000407882 */ /* 0x000fe20000000000 */
[----:B------:R-:W-:Y:S01]  /*27b00*/  UMOV UR65, 0x8208490 ;  /* 0x0820849000417882 */ /* 0x000fe20000000000 */
[----:B------:R-:W-:Y:S01]  /*27b10*/  UMOV UR66, UR14 ;  /* 0x0000000e00427c82 */ /* 0x000fe20008000000 */
[----:B------:R-:W-:Y:S01]  /*27b20*/  UMOV UR67, 0x40004040 ;  /* 0x4000404000437882 */ /* 0x000fe20000000000 */
[----:B------:R-:W-:Y:S01]  /*27b30*/  UMOV UR76, 0x0 ;  /* 0x00000000004c7882 */ /* 0x000fe20000000000 */
[----:B------:R-:W-:Y:S01]  /*27b40*/  UMOV UR77, 0x8208490 ;  /* 0x08208490004d7882 */ /* 0x000fe20000000000 */
[----:B------:R-:W-:-:S02]  /*27b50*/  UIADD3 UR72, UPT, UPT, UR6, 0x80, URZ ;  /* 0x0000008006487890 */ /* 0x000fc4000fffe0ff */
[----:B------:R-:W-:Y:S01]  /*27b60*/  UTCHMMA gdesc[UR66], gdesc[UR52], tmem[UR6], tmem[UR64], idesc[UR65], UPT ;  /* 0x00ff4034420075ea */ /* 0x000fe2000b800006 */
[----:B------:R-:W-:Y:S01]  /*27b70*/  UMOV UR68, 0x0 ;  /* 0x0000000000447882 */ /* 0x000fe20000000000 */
[----:B------:R-:W-:Y:S01]  /*27b80*/  UMOV UR69, 0x8208490 ;  /* 0x0820849000457882 */ /* 0x000fe20000000000 */
[----:B------:R-:W-:Y:S02]  /*27b90*/  UIADD3 UR73, UPT, UPT, UR6, 0x100, URZ ;  /* 0x0000010006497890 */ /* 0x000fe4000fffe0ff */
[----:B------:R0:W-:Y:S01]  /*27ba0*/  UTCHMMA gdesc[UR12], gdesc[UR18], tmem[UR6], tmem[UR76], idesc[UR77], UPT ;  /* 0x00ff4c120c0075ea */ /* 0x0001e2000b800006 */
[----:B------:R-:W-:Y:S01]  /*27bb0*/  UMOV UR70, 0x0 ;  /* 0x0000000000467882 */ /* 0x000fe20000000000 */
[----:B------:R-:W-:Y:S01]  /*27bc0*/  UMOV UR71, 0x8208490 ;  /* 0x0820849000477882 */ /* 0x000fe20000000000 */
[----:B------:R-:W-:Y:S02]  /*27bd0*/  UIADD3 UR74, UPT, UPT, UR6, 0x100, URZ ;  /* 0x00000100064a7890 */ /* 0x000fe4000fffe0ff */
[----:B------:R-:W-:Y:S01]  /*27be0*/  UTCHMMA gdesc[UR20], gdesc[UR22], tmem[UR6], tmem[UR68], idesc[UR69], UPT ;  /* 0x00ff4416140075ea */ /* 0x000fe2000b800006 */
[----:B------:R-:W-:Y:S01]  /*27bf0*/  UMOV UR54, 0x0 ;  /* 0x0000000000367882 */ /* 0x000fe20000000000 */
[----:B------:R-:W-:Y:S01]  /*27c00*/  UMOV UR55, 0x8208490 ;  /* 0x0820849000377882 */ /* 0x000fe20000000000 */
[----:B------:R-:W-:-:S02]  /*27c10*/  UIADD3 UR75, UPT, UPT, UR6, 0x100, URZ ;  /* 0x00000100064b7890 */ /* 0x000fc4000fffe0ff */
[----:B------:R-:W-:Y:S01]  /*27c20*/  UTCHMMA gdesc[UR24], gdesc[UR26], tmem[UR6], tmem[UR70], idesc[UR71], UPT ;  /* 0x00ff461a180075ea */ /* 0x000fe2000b800006 */
[----:B------:R-:W-:Y:S01]  /*27c30*/  UMOV UR56, 0x0 ;  /* 0x0000000000387882 */ /* 0x000fe20000000000 */
[----:B------:R-:W-:Y:S01]  /*27c40*/  UMOV UR57, 0x8208490 ;  /* 0x0820849000397882 */ /* 0x000fe20000000000 */
[----:B0-----:R-:W-:Y:S01]  /*27c50*/  UIADD3 UR76, UPT, UPT, UR6, 0x100, URZ ;  /* 0x00000100064c7890 */ /* 0x001fe2000fffe0ff */
[----:B------:R0:W-:Y:S01]  /*27c60*/  UTCHMMA gdesc[UR28], gdesc[UR52], tmem[UR4], tmem[UR54], idesc[UR55], UPT ;  /* 0x00ff36341c0075ea */ /* 0x0001e2000b800004 */
[----:B------:R-:W-:Y:S01]  /*27c70*/  UMOV UR58, 0x0 ;  /* 0x00000000003a7882 */ /* 0x000fe20000000000 */
[----:B------:R-:W-:Y:S01]  /*27c80*/  UMOV UR59, 0x8208490 ;  /* 0x08208490003b7882 */ /* 0x000fe20000000000 */
[----:B------:R-:W-:Y:S01]  /*27c90*/  UIADD3 UR77, UPT, UPT, UR6, 0x180, URZ ;  /* 0x00000180064d7890 */ /* 0x000fe2000fffe0ff */
[----:B------:R1:W-:Y:S01]  /*27ca0*/  UTCHMMA gdesc[UR30], gdesc[UR18], tmem[UR10], tmem[UR56], idesc[UR57], UPT ;  /* 0x00ff38121e0075ea */ /* 0x0003e2000b80000a */
[----:B------:R-:W-:Y:S01]  /*27cb0*/  UMOV UR60, 0x0 ;  /* 0x00000000003c7882 */ /* 0x000fe20000000000 */
[----:B------:R-:W-:Y:S01]  /*27cc0*/  UMOV UR61, 0x8208490 ;  /* 0x08208490003d7882 */ /* 0x000fe20000000000 */
[----:B------:R3:W-:Y:S01]  /*27cd0*/  UTCHMMA gdesc[UR32], gdesc[UR22], tmem[UR15], tmem[UR58], idesc[UR59], UPT ;  /* 0x00ff3a16200075ea */ /* 0x0007e2000b80000f */
[----:B------:R-:W-:Y:S01]  /*27ce0*/  UMOV UR62, 0x0 ;  /* 0x00000000003e7882 */ /* 0x000fe20000000000 */
[----:B------:R-:W-:Y:S01]  /*27cf0*/  UMOV UR63, 0x8208490 ;  /* 0x08208490003f7882 */ /* 0x000fe20000000000 */
[----:B0-----:R-:W-:Y:S01]  /*27d00*/  UIADD3 UR4, UPT, UPT, UR6, 0x180, URZ ;  /* 0x0000018006047890 */ /* 0x001fe2000fffe0ff */
[----:B------:R0:W-:Y:S01]  /*27d10*/  UTCHMMA gdesc[UR34], gdesc[UR26], tmem[UR72], tmem[UR60], idesc[UR61], UPT ;  /* 0x00ff3c1a220075ea */ /* 0x0001e2000b800048 */
[----:B------:R-:W-:Y:S01]  /*27d20*/  UMOV UR66, 0x0 ;  /* 0x0000000000427882 */ /* 0x000fe20000000000 */
[----:B------:R-:W-:Y:S01]  /*27d30*/  UMOV UR67, 0x8208490 ;  /* 0x0820849000437882 */ /* 0x000fe20000000000 */
[----:B-1----:R-:W-:Y:S01]  /*27d40*/  UIADD3 UR10, UPT, UPT, UR6, 0x180, URZ ;  /* 0x00000180060a7890 */ /* 0x002fe2000fffe0ff */
[----:B------:R1:W-:Y:S01]  /*27d50*/  UTCHMMA gdesc[UR36], gdesc[UR52], tmem[UR73], tmem[UR62], idesc[UR63], UPT ;  /* 0x00ff3e34240075ea */ /* 0x0003e2000b800049 */
[----:B------:R1:W-:Y:S01]  /*27d60*/  UTCHMMA gdesc[UR38], gdesc[UR18], tmem[UR74], tmem[UR64], idesc[UR65], UPT ;  /* 0x00ff4012260075ea */ /* 0x0003e2000b80004a */
[----:B---3--:R-:W-:Y:S01]  /*27d70*/  UIADD3 UR15, UPT, UPT, UR6, 0x180, URZ ;  /* 0x00000180060f7890 */ /* 0x008fe2000fffe0ff */
[----:B------:R1:W-:Y:S01]  /*27d80*/  UTCHMMA gdesc[UR40], gdesc[UR22], tmem[UR75], tmem[UR66], idesc[UR67], UPT ;  /* 0x00ff4216280075ea */ /* 0x0003e2000b80004b */
[----:B------:R1:W-:Y:S01]  /*27d90*/  UTCHMMA gdesc[UR42], gdesc[UR26], tmem[UR76], tmem[UR68], idesc[UR69], UPT ;  /* 0x00ff441a2a0075ea */ /* 0x0003e2000b80004c */
[----:B------:R1:W-:Y:S01]  /*27da0*/  UTCHMMA gdesc[UR44], gdesc[UR52], tmem[UR77], tmem[UR70], idesc[UR71], UPT ;  /* 0x00ff46342c0075ea */ /* 0x0003e2000b80004d */
[----:B0-----:R-:W-:Y:S01]  /*27db0*/  UMOV UR60, UR8 ;  /* 0x00000008003c7c82 */ /* 0x001fe20008000000 */
[----:B------:R-:W-:Y:S01]  /*27dc0*/  UMOV UR61, URZ ;  /* 0x000000ff003d7c82 */ /* 0x000fe20008000000 */
[----:B------:R1:W-:Y:S01]  /*27dd0*/  UTCHMMA gdesc[UR46], gdesc[UR18], tmem[UR4], tmem[UR54], idesc[UR55], UPT ;  /* 0x00ff36122e0075ea */ /* 0x0003e2000b800004 */
[----:B------:R-:W-:Y:S01]  /*27de0*/  UMOV UR60, UR60 ;  /* 0x0000003c003c7c82 */ /* 0x000fe20008000000 */
[----:B------:R1:W-:Y:S01]  /*27df0*/  UTCHMMA gdesc[UR48], gdesc[UR22], tmem[UR10], tmem[UR56], idesc[UR57], UPT ;  /* 0x00ff3816300075ea */ /* 0x0003e2000b80000a */
[----:B------:R1:W-:Y:S01]  /*27e00*/  UTCHMMA gdesc[UR50], gdesc[UR26], tmem[UR15], tmem[UR58], idesc[UR59], UPT ;  /* 0x00ff3a1a320075ea */ /* 0x0003e2000b80000f */
[----:B------:R1:W-:Y:S01]  /*27e10*/  UTCBAR [UR60], URZ ;  /* 0x000000ff3c0073e9 */ /* 0x0003e200080000ff */
[----:B------:R-:W-:Y:S01]  /*27e20*/  NOP ;  /* 0x0000000000007918 */ /* 0x000fe20000000000 */
.L_x_9:
[----:B------:R0:W-:Y:S04]  /*27e30*/  STL [R1+0xff0], R2 ;  /* 0x000ff00201007387 */ /* 0x0001e80000100800 */
[----:B0-----:R-:W3:Y:S04]  /*27e40*/  LDL R2, [R1+0xfe0] ;  /* 0x000fe00001027983 */ /* 0x001ee80000100800 */
[----:B------:R0:W-:Y:S04]  /*27e50*/  STL [R1+0xfec], R0 ;  /* 0x000fec0001007387 */ /* 0x0001e80000100800 */
[----:B0-----:R-:W3:Y:S01]  /*27e60*/  LDL R0, [R1+0x6c0] ;  /* 0x0006c00001007983 */ /* 0x001ee20000100800 */
[----:B------:R-:W-:-:S04]  /*27e70*/  UIADD3 UR11, UPT, UPT, UR11, 0x1, URZ ;  /* 0x000000010b0b7890 */ /* 0x000fc8000fffe0ff */
[----:B------:R-:W-:-:S04]  /*27e80*/  UISETP.GT.AND UP1, UPT, UR11, 0x1, UPT ;  /* 0x000000010b00788c */ /* 0x000fc8000bf24270 */
[----:B-1----:R-:W-:Y:S02]  /*27e90*/  USEL UR4, URZ, 0x1, !UP1 ;  /* 0x00000001ff047887 */ /* 0x002fe4000c800000 */
[----:B------:R-:W-:Y:S01]  /*27ea0*/  USEL UR11, UR11, URZ, !UP1 ;  /* 0x000000ff0b0b7287 */ /* 0x000fe2000c800000 */
[----:B---3--:R-:W-:Y:S02]  /*27eb0*/  ISETP.NE.U32.AND P0, PT, R0, R2, PT ;  /* 0x000000020000720c */ /* 0x008fe40003f05070 */
[----:B------:R1:W5:Y:S04]  /*27ec0*/  LDL.LU R2, [R1+0xff0] ;  /* 0x000ff00001027983 */ /* 0x0003680000300800 */
[----:B------:R1:W5:Y:S01]  /*27ed0*/  LDL.LU R0, [R1+0xfec] ;  /* 0x000fec0001007983 */ /* 0x0003620000300800 */
[----:B------:R-:W-:-:S03]  /*27ee0*/  ULOP3.LUT UR10, UR9, UR4, URZ, 0x3c, !UPT ;  /* 0x00000004090a7292 */ /* 0x000fc6000f8e3cff */
[----:B------:R-:W-:-:S04]  /*27ef0*/  UMOV UR4, UR9 ;  /* 0x0000000900047c82 */ /* 0x000fc80008000000 */
[----:B------:R-:W-:Y:S01]  /*27f00*/  UMOV UR9, UR10 ;  /* 0x0000000a00097c82 */ /* 0x000fe20008000000 */
[----:B-1----:R-:W-:Y:S05]  /*27f10*/  @P0 BRA `(.L_x_10) ;  /* 0xfffffe8400980947 */ /* 0x002fea000383ffff */
.L_x_7:
[----:B-----5:R-:W1:Y:S02]  /*27f20*/  LDC R92, c[0x0][0x3a0] ;  /* 0x0000e800ff5c7b82 */ /* 0x020e640000000800 */
[----:B-1----:R-:W-:-:S05]  /*27f30*/  VIADD R92, R92, 0x3f ;  /* 0x0000003f5c5c7836 */ /* 0x002fca0000000000 */
[----:B------:R-:W-:-:S13]  /*27f40*/  ISETP.GE.AND P0, PT, R92, 0x40, PT ;  /* 0x000000405c00780c */ /* 0x000fda0003f06270 */
[----:B------:R-:W-:Y:S05]  /*27f50*/  @!P0 BRA `(.L_x_11) ;  /* 0x0000000000108947 */ /* 0x000fea0003800000 */
[----:B------:R-:W-:-:S06]  /*27f60*/  USHF.L.U32 UR4, UR4, 0x1f, URZ ;  /* 0x0000001f04047899 */ /* 0x000fcc00080006ff */
[----:B------:R-:W-:-:S04]  /*27f70*/  IMAD.U32 R0, RZ, RZ, UR4 ;  /* 0x00000004ff007e24 */ /* 0x000fc8000f8e00ff */
[----:B------:R-:W1:Y:S02]  /*27f80*/  SYNCS.PHASECHK.TRANS64.TRYWAIT P0, [UR8], R0 ;  /* 0x00000000ff0075a7 */ /* 0x000e640008001108 */
[----:B-1----:R-:W-:Y:S05]  /*27f90*/  @!P0 BRA `(.L_x_12) ;  /* 0x0000012800408947 */ /* 0x002fea0003800000 */
.L_x_11:
[----:B------:R-:W-:Y:S01]  /*27fa0*/  STL [R1+0x1258], R65 ;  /* 0x0012584101007387 */ /* 0x000fe20000100800 */
[----:B------:R-:W1:Y:S03]  /*27fb0*/  LDCU.128 UR20, c[0x0][0x390] ;  /* 0x00007200ff1477ac */ /* 0x000e660008000c00 */
[----:B------:R-:W-:Y:S01]  /*27fc0*/  STL [R1+0x1254], R62 ;  /* 0x0012543e01007387 */ /* 0x000fe20000100800 */
[----:B------:R-:W3:Y:S03]  /*27fd0*/  LDCU.64 UR30, c[0x0][0x398] ;  /* 0x00007300ff1e77ac */ /* 0x000ee60008000a00 */
[----:B------:R-:W-:Y:S01]  /*27fe0*/  STL [R1+0x1250], R59 ;  /* 0x0012503b01007387 */ /* 0x000fe20000100800 */
[----:B------:R-:W4:Y:S03]  /*27ff0*/  LDCU.64 UR8, c[0x0][0x398] ;  /* 0x00007300ff0877ac */ /* 0x000f260008000a00 */
[----:B------:R-:W-:Y:S01]  /*28000*/  STL [R1+0x125c], R59 ;  /* 0x00125c3b01007387 */ /* 0x000fe20000100800 */
[----:B------:R-:W5:Y:S03]  /*28010*/  LDCU.64 UR12, c[0x0][0x398] ;  /* 0x00007300ff0c77ac */ /* 0x000f660008000a00 */
[----:B------:R-:W-:Y:S01]  /*28020*/  STL [R1+0x1268], R59 ;  /* 0x0012683b01007387 */ /* 0x000fe20000100800 */
[----:B------:R-:W0:Y:S03]  /*28030*/  LDCU.64 UR28, c[0x0][0x398] ;  /* 0x00007300ff1c77ac */ /* 0x000e260008000a00 */
[----:B------:R-:W-:Y:S01]  /*28040*/  STL [R1+0x1274], R59 ;  /* 0x0012743b01007387 */ /* 0x000fe20000100800 */
[----:B------:R-:W2:Y:S03]  /*28050*/  LDCU.64 UR26, c[0x0][0x398] ;  /* 0x00007300ff1a77ac */ /* 0x000ea60008000a00 */
[----:B------:R-:W-:Y:S01]  /*28060*/  STL [R1+0x1280], R59 ;  /* 0x0012803b01007387 */ /* 0x000fe20000100800 */
[----:B------:R-:W0:Y:S03]  /*28070*/  LDCU.64 UR24, c[0x0][0x398] ;  /* 0x00007300ff1877ac */ /* 0x000e260008000a00 */
[----:B------:R-:W-:Y:S01]  /*28080*/  STL [R1+0x128c], R59 ;  /* 0x00128c3b01007387 */ /* 0x000fe20000100800 */
[----:B------:R-:W0:Y:S03]  /*28090*/  LDCU.64 UR10, c[0x0][0x398] ;  /* 0x00007300ff0a77ac */ /* 0x000e260008000a00 */
[----:B------:R-:W-:Y:S01]  /*280a0*/  STL [R1+0x1298], R59 ;  /* 0x0012983b01007387 */ /* 0x000fe20000100800 */
[----:B------:R-:W0:Y:S03]  /*280b0*/  LDCU.64 UR14, c[0x0][0x398] ;  /* 0x00007300ff0e77ac */ /* 0x000e260008000a00 */
[----:B------:R-:W-:Y:S01]  /*280c0*/  STL [R1+0x12a4], R59 ;  /* 0x0012a43b01007387 */ /* 0x000fe20000100800 */
[----:B------:R-:W0:Y:S03]  /*280d0*/  LDCU.64 UR18, c[0x0][0x398] ;  /* 0x00007300ff1277ac */ /* 0x000e260008000a00 */
        /* <DEDUP_REMOVED lines=51> */
[----:B------:R-:W0:Y:S01]  /*28410*/  LDCU UR65, c[0x0][0x39c] ;  /* 0x00007380ff4177ac */ /* 0x000e220008000800 */
[----:B------:R-:W-:Y:S06]  /*28420*/  BAR.SYNC.DEFER_BLOCKING 0x0 ;  /* 0x0000000000007b1d */ /* 0x000fec0000010000 */
[----:B------:R-:W0:Y:S01]  /*28430*/  LDCU UR71, c[0x0][0x398] ;  /* 0x00007300ff4777ac */ /* 0x000e220008000800 */
        /* <DEDUP_REMOVED lines=9> */
[----:B------:R-:W0:Y:S01]  /*284d0*/  @!P1 SYNCS.CCTL.IV [UR5+0x28000] ;  /* 0x02800000ff0099b1 */ /* 0x000e220008000005 */
[----:B------:R-:W0:Y:S02]  /*284e0*/  LDCU UR64, c[0x0][0x398] ;  /* 0x00007300ff4077ac */ /* 0x000e240008000800 */
        /* <DEDUP_REMOVED lines=28> */
[----:B------:R-:W-:Y:S04]  /*286b0*/  STL [R1+0x1098], R73 ;  /* 0x0010984901007387 */ /* 0x000fe80000100800 */
[----:B------:R-:W-:Y:S04]  /*286c0*/  STL [R1+0x1094], R72 ;  /* 0x0010944801007387 */ /* 0x000fe80000100800 */
[----:B------:R-:W-:Y:S04]  /*286d0*/  STL [R1+0x1090], R71 ;  /* 0x0010904701007387 */ /* 0x000fe80000100800 */
[----:B------:R-:W-:Y:S04]  /*286e0*/  STL [R1+0x108c], R70 ;  /* 0x00108c4601007387 */ /* 0x000fe80000100800 */
[----:B------:R-:W-:Y:S04]  /*286f0*/  STL [R1+0x1088], R69 ;  /* 0x0010884501007387 */ /* 0x000fe80000100800 */
[----:B------:R1:W-:Y:S01]  /*28700*/  STL [R1+0x1084], R68 ;  /* 0x0010844401007387 */ /* 0x0003e20000100800 */
[----:B0-----:R-:W-:Y:S06]  /*28710*/  BAR.SYNC.DEFER_BLOCKING 0x0 ;  /* 0x0000000000007b1d */ /* 0x001fec0000010000 */
[----:B-1----:R-:W0:Y:S01]  /*28720*/  LDTM.x64 R28, tmem[UR7] ;  /* 0x00000007001c79ee */ /* 0x002e220008340000 */
[----:B------:R-:W-:Y:S04]  /*28730*/  STL [R1+0x106c], R3 ;  /* 0x00106c0301007387 */ /* 0x000fe80000100800 */
[----:B------:R-:W-:Y:S04]  /*28740*/  STL [R1+0x1110], R3 ;  /* 0x0011100301007387 */ /* 0x000fe80000100800 */
[----:B------:R-:W-:Y:S04]  /*28750*/  STL [R1+0x1068], R0 ;  /* 0x0010680001007387 */ /* 0x000fe80000100800 */
[----:B------:R-:W-:Y:S01]  /*28760*/  STL [R1+0x1114], R0 ;  /* 0x0011140001007387 */ /* 0x000fe20000100800 */
[----:B------:R-:W1:Y:S03]  /*28770*/  @!P1 SYNCS.CCTL.IV [UR5+0x28008] ;  /* 0x02800800ff0099b1 */ /* 0x000e660008000005 */
[----:B------:R-:W-:Y:S01]  /*28780*/  STL [R1+0x1060], R93 ;  /* 0x0010605d01007387 */ /* 0x000fe20000100800 */
[----:B------:R-:W1:Y:S03]  /*28790*/  LDCU.64 UR4, c[0x0][0x398] ;  /* 0x00007300ff0477ac */ /* 0x000e660008000a00 */
[----:B0-----:R-:W-:Y:S01]  /*287a0*/  STL.64 [R1+0x200], R28 ;  /* 0x0002001c01007387 */ /* 0x001fe20000100a00 */
[----:B------:R-:W-:-:S02]  /*287b0*/  IMAD.MOV.U32 R9, RZ, RZ, R88 ;  /* 0x000000ffff097224 */ /* 0x000fc400078e0058 */
[----:B------:R-:W-:Y:S01]  /*287c0*/  IMAD.MOV.U32 R27, RZ, RZ, R87 ;  /* 0x000000ffff1b7224 */ /* 0x000fe200078e0057 */
[----:B------:R-:W-:Y:S04]  /*287d0*/  STL.64 [R1+0x208], R30 ;  /* 0x0002081e01007387 */ /* 0x000fe80000100a00 */
        /* <DEDUP_REMOVED lines=10> */
[----:B------:R-:W-:Y:S04]  /*28880*/  STL.64 [R1+0x260], R52 ;  /* 0x0002603401007387 */ /* 0x000fe80000100a00 */
[----:B------:R-:W-:Y:S04]  /*28890*/  STL.64 [R1+0x268], R54 ;  /* 0x0002683601007387 */ /* 0x000fe80000100a00 */
[----:B------:R-:W-:Y:S01]  /*288a0*/  STL.64 [R1+0x270], R56 ;  /* 0x0002703801007387 */ /* 0x000fe20000100a00 */
[----:B0-----:R-:W-:-:S03]  /*288b0*/  IMAD.MOV.U32 R50, RZ, RZ, R86 ;  /* 0x000000ffff327224 */ /* 0x001fc600078e0056 */
[----:B------:R-:W-:Y:S04]  /*288c0*/  STL.64 [R1+0x278], R58 ;  /* 0x0002783a01007387 */ /* 0x000fe80000100a00 */
[----:B------:R-:W-:Y:S04]  /*288d0*/  STL.64 [R1+0x280], R60 ;  /* 0x0002803c01007387 */ /* 0x000fe80000100a00 */
[----:B------:R0:W-:Y:S04]  /*288e0*/  STL.64 [R1+0x288], R62 ;  /* 0x0002883e01007387 */ /* 0x0001e80000100a00 */
        /* <DEDUP_REMOVED lines=12> */
[----:B------:R1:W-:Y:S04]  /*289b0*/  STL.64 [R1+0x2f8], R90 ;  /* 0x0002f85a01007387 */ /* 0x0003e80000100a00 */
[----:B0-----:R-:W2:Y:S04]  /*289c0*/  LDL.LU R62, [R1+0x2e4] ;  /* 0x0002e400013e7983 */ /* 0x001ea80000300800 */
[----:B------:R-:W2:Y:S04]  /*289d0*/  LDL.LU R53, [R1+0x2e0] ;  /* 0x0002e00001357983 */ /* 0x000ea80000300800 */
[----:B------:R-:W2:Y:S04]  /*289e0*/  LDL.LU R38, [R1+0x2dc] ;  /* 0x0002dc0001267983 */ /* 0x000ea80000300800 */
[----:B------:R-:W2:Y:S04]  /*289f0*/  LDL.LU R30, [R1+0x2d8] ;  /* 0x0002d800011e7983 */ /* 0x000ea80000300800 */
[----:B------:R-:W2:Y:S04]  /*28a00*/  LDL.LU R21, [R1+0x2d4] ;  /* 0x0002d40001157983 */ /* 0x000ea80000300800 */
[----:B------:R-:W2:Y:S04]  /*28a10*/  LDL.LU R12, [R1+0x2d0] ;  /* 0x0002d000010c7983 */ /* 0x000ea80000300800 */
[----:B------:R-:W2:Y:S04]  /*28a20*/  LDL.LU R66, [R1+0x2b0] ;  /* 0x0002b00001427983 */ /* 0x000ea80000300800 */
        /* <DEDUP_REMOVED lines=20> */
[----:B------:R-:W5:Y:S04]  /*28b70*/  LDL.LU R7, [R1+0x260] ;  /* 0x0002600001077983 */ /* 0x000f680000300800 */
[----:B------:R-:W5:Y:S04]  /*28b80*/  LDL.LU R4, [R1+0x25c] ;  /* 0x00025c0001047983 */ /* 0x000f680000300800 */
[----:B------:R-:W5:Y:S04]  /*28b90*/  LDL.LU R92, [R1+0x224] ;  /* 0x00022400015c7983 */ /* 0x000f680000300800 */
[----:B-1----:R-:W5:Y:S04]  /*28ba0*/  LDL.LU R91, [R1+0x210] ;  /* 0x00021000015b7983 */ /* 0x002f680000300800 */
[----:B------:R-:W5:Y:S04]  /*28bb0*/  LDL.LU R90, [R1+0x20c] ;  /* 0x00020c00015a7983 */ /* 0x000f680000300800 */
[----:B------:R-:W5:Y:S04]  /*28bc0*/  LDL.LU R89, [R1+0x208] ;  /* 0x0002080001597983 */ /* 0x000f680000300800 */
        /* <DEDUP_REMOVED lines=10> */
[----:B---3--:R-:W-:Y:S04]  /*28c70*/  STL [R1+0x136c], R63 ;  /* 0x00136c3f01007387 */ /* 0x008fe80000100800 */
        /* <DEDUP_REMOVED lines=9> */
[----:B----4-:R-:W-:Y:S04]  /*28d10*/  STL [R1+0x1344], R36 ;  /* 0x0013442401007387 */ /* 0x010fe80000100800 */
        /* <DEDUP_REMOVED lines=10> */
[----:B------:R0:W-:Y:S04]  /*28dc0*/  STL [R1+0x1318], R4 ;  /* 0x0013180401007387 */ /* 0x0001e80000100800 */
[----:B------:R-:W-:Y:S04]  /*28dd0*/  STL [R1+0x1190], R92 ;  /* 0x0011905c01007387 */ /* 0x000fe80000100800 */
[----:B------:R-:W-:Y:S01]  /*28de0*/  STL [R1+0x115c], R91 ;  /* 0x00115c5b01007387 */ /* 0x000fe20000100800 */
[----:B0-----:R-:W0:Y:S03]  /*28df0*/  LDTM.x64 R4, tmem[UR7+0x40] ;  /* 0x00004007000479ee */ /* 0x001e260008340000 */
[----:B------:R-:W-:Y:S04]  /*28e00*/  STL [R1+0x1154], R90 ;  /* 0x0011545a01007387 */ /* 0x000fe80000100800 */
[----:B------:R-:W-:Y:S04]  /*28e10*/  STL [R1+0x114c], R89 ;  /* 0x00114c5901007387 */ /* 0x000fe80000100800 */
[----:B0-----:R-:W-:Y:S01]  /*28e20*/  STL.64 [R1+0x160], R28 ;  /* 0x0001601c01007387 */ /* 0x001fe20000100a00 */
[----:B------:R-:W-:-:S02]  /*28e30*/  IMAD.MOV.U32 R93, RZ, RZ, R25 ;  /* 0x000000ffff5d7224 */ /* 0x000fc400078e0019 */
[----:B------:R-:W-:Y:S01]  /*28e40*/  IMAD.MOV.U32 R85, RZ, RZ, R22 ;  /* 0x000000ffff557224 */ /* 0x000fe200078e0016 */
[----:B------:R-:W-:Y:S01]  /*28e50*/  STL.64 [R1+0x168], R30 ;  /* 0x0001681e01007387 */ /* 0x000fe20000100a00 */
[----:B------:R-:W-:Y:S02]  /*28e60*/  IMAD.MOV.U32 R82, RZ, RZ, R19 ;  /* 0x000000ffff527224 */ /* 0x000fe400078e0013 */
[----:B------:R-:W-:Y:S01]  /*28e70*/  IMAD.MOV.U32 R79, RZ, RZ, R16 ;  /* 0x000000ffff4f7224 */ /* 0x000fe200078e0010 */
[----:B------:R-:W-:Y:S01]  /*28e80*/  STL.64 [R1+0x170], R32 ;  /* 0x0001702001007387 */ /* 0x000fe20000100a00 */
[----:B------:R-:W-:Y:S02]  /*28e90*/  IMAD.MOV.U32 R76, RZ, RZ, R13 ;  /* 0x000000ffff4c7224 */ /* 0x000fe400078e000d */
[----:B------:R-:W-:Y:S01]  /*28ea0*/  IMAD.MOV.U32 R73, RZ, RZ, R10 ;  /* 0x000000ffff497224 */ /* 0x000fe200078e000a */
[----:B------:R-:W-:Y:S01]  /*28eb0*/  STL.64 [R1+0x178], R34 ;  /* 0x0001782201007387 */ /* 0x000fe20000100a00 */
        /* <DEDUP_REMOVED lines=34> */
[----:B0-----:R-:W2:Y:S04]  /*290e0*/  LDL.LU R63, [R1+0x136c] ;  /* 0x00136c00013f7983 */ /* 0x001ea80000300800 */
[----:B------:R-:W3:Y:S04]  /*290f0*/  LDL.LU R60, [R1+0x1368] ;  /* 0x00136800013c7983 */ /* 0x000ee80000300800 */
[----:B------:R-:W4:Y:S04]  /*29100*/  LDL.LU R57, [R1+0x1364] ;  /* 0x0013640001397983 */ /* 0x000f280000300800 */
[----:B------:R-:W5:Y:S04]  /*29110*/  LDL.LU R54, [R1+0x1360] ;  /* 0x0013600001367983 */ /* 0x000f680000300800 */
        /* <DEDUP_REMOVED lines=20> */
[----:B------:R-:W3:Y:S04]  /*29260*/  LDL.LU R9, [R1+0x2f4] ;  /* 0x0002f40001097983 */ /* 0x000ee80000300800 */
[----:B--2---:R-:W-:Y:S04]  /*29270*/  STL.64 [R1+0x1310], R62 ;  /* 0x0013103e01007387 */ /* 0x004fe80000100a00 */
[----:B---3--:R-:W-:Y:S04]  /*29280*/  STL [R1+0x130c], R60 ;  /* 0x00130c3c01007387 */ /* 0x008fe80000100800 */
[----:B----4-:R-:W-:Y:S04]  /*29290*/  STL [R1+0x1308], R57 ;  /* 0x0013083901007387 */ /* 0x010fe80000100800 */
[----:B-----5:R-:W-:Y:S04]  /*292a0*/  STL [R1+0x1304], R54 ;  /* 0x0013043601007387 */ /* 0x020fe80000100800 */
[----:B------:R-:W-:Y:S04]  /*292b0*/  STL [R1+0x1300], R51 ;  /* 0x0013003301007387 */ /* 0x000fe80000100800 */
[----:B------:R-:W-:Y:S04]  /*292c0*/  STL [R1+0x12fc], R48 ;  /* 0x0012fc3001007387 */ /* 0x000fe80000100800 */
[----:B------:R-:W-:Y:S04]  /*292d0*/  STL [R1+0x12f8], R45 ;  /* 0x0012f82d01007387 */ /* 0x000fe80000100800 */
[----:B------:R-:W-:Y:S04]  /*292e0*/  STL [R1+0x12f4], R43 ;  /* 0x0012f42b01007387 */ /* 0x000fe80000100800 */
[----:B------:R-:W-:Y:S04]  /*292f0*/  STL [R1+0x12f0], R41 ;  /* 0x0012f02901007387 */ /* 0x000fe80000100800 */
[----:B------:R-:W-:Y:S04]  /*29300*/  STL.64 [R1+0x12e8], R38 ;  /* 0x0012e82601007387 */ /* 0x000fe80000100a00 */
        /* <DEDUP_REMOVED lines=13> */
[----:B------:R-:W2:Y:S04]  /*293e0*/  LDL.LU R91, [R1+0x2b8] ;  /* 0x0002b800015b7983 */ /* 0x000ea80000300800 */
[----:B------:R-:W3:Y:S04]  /*293f0*/  LDL.LU R92, [R1+0x2b4] ;  /* 0x0002b400015c7983 */ /* 0x000ee80000300800 */
        /* <DEDUP_REMOVED lines=10> */
[----:B------:R1:W-:Y:S01]  /*294a0*/  STL [R1+0x1174], R77 ;  /* 0x0011744d01007387 */ /* 0x0003e20000100800 */
[----:B0-----:R-:W0:Y:S03]  /*294b0*/  LDTM.x64 R4, tmem[UR7+0x80] ;  /* 0x00008007000479ee */ /* 0x001e260008340000 */
[----:B-1----:R-:W4:Y:S04]  /*294c0*/  LDL.LU R77, [R1+0x2bc] ;  /* 0x0002bc00014d7983 */ /* 0x002f280000300800 */
        /* <DEDUP_REMOVED lines=12> */
[----:B-1----:R-:W5:Y:S04]  /*29590*/  LDL.LU R83, [R1+0x2c0] ;  /* 0x0002c00001537983 */ /* 0x002f680000300800 */
[----:B------:R-:W-:Y:S04]  /*295a0*/  STL [R1+0x1130], R84 ;  /* 0x0011305401007387 */ /* 0x000fe80000100800 */
[----:B------:R-:W-:Y:S04]  /*295b0*/  STL [R1+0x11c0], R84 ;  /* 0x0011c05401007387 */ /* 0x000fe80000100800 */
[----:B------:R-:W-:Y:S04]  /*295c0*/  STL [R1+0x112c], R85 ;  /* 0x00112c5501007387 */ /* 0x000fe80000100800 */
[----:B------:R1:W-:Y:S04]  /*295d0*/  STL [R1+0x11b8], R85 ;  /* 0x0011b85501007387 */ /* 0x0003e80000100800 */
[----:B-1----:R-:W2:Y:S04]  /*295e0*/  LDL.LU R85, [R1+0x2c4] ;  /* 0x0002c40001557983 */ /* 0x002ea80000300800 */
        /* <DEDUP_REMOVED lines=10> */
[----:B0-----:R-:W-:Y:S04]  /*29690*/  STL.64 [R1], R4 ;  /* 0x0000000401007387 */ /* 0x001fe80000100a00 */
        /* <DEDUP_REMOVED lines=30> */
[----:B------:R1:W-:Y:S04]  /*29880*/  STL.64 [R1+0xf0], R64 ;  /* 0x0000f04001007387 */ /* 0x0003e80000100a00 */
[----:B------:R1:W-:Y:S04]  /*29890*/  STL [R1+0xf8], R66 ;  /* 0x0000f84201007387 */ /* 0x0003e80000100800 */
[----:B0-----:R-:W2:Y:S04]  /*298a0*/  LDL.LU.64 R62, [R1+0x1310] ;  /* 0x00131000013e7983 */ /* 0x001ea80000300a00 */
        /* <DEDUP_REMOVED lines=8> */
[----:B------:R-:W2:Y:S04]  /*29930*/  LDL.LU.64 R38, [R1+0x12e8] ;  /* 0x0012e80001267983 */ /* 0x000ea80000300a00 */
        /* <DEDUP_REMOVED lines=18> */
[----:B-1----:R-:W2:Y:S04]  /*29a60*/  LDL.LU R65, [R1+0xe4] ;  /* 0x0000e40001417983 */ /* 0x002ea80000300800 */
        /* <DEDUP_REMOVED lines=8> */
[----:B------:R-:W5:Y:S04]  /*29af0*/  LDL.LU R84, [R1+0xc0] ;  /* 0x0000c00001547983 */ /* 0x000f680000300800 */
[----:B------:R-:W4:Y:S04]  /*29b00*/  LDL.LU R79, [R1+0xbc] ;  /* 0x0000bc00014f7983 */ /* 0x000f280000300800 */
[----:B------:R-:W2:Y:S04]  /*29b10*/  LDL.LU R75, [R1+0xb8] ;  /* 0x0000b800014b7983 */ /* 0x000ea80000300800 */
[----:B------:R-:W3:Y:S04]  /*29b20*/  LDL.LU R71, [R1+0xb4] ;  /* 0x0000b40001477983 */ /* 0x000ee80000300800 */
        /* <DEDUP_REMOVED lines=42> */
[----:B------:R0:W3:Y:S04]  /*29dd0*/  LDL.LU R59, [R1+0x12a4] ;  /* 0x0012a400013b7983 */ /* 0x0000e80000300800 */
[----:B--2---:R1:W-:Y:S04]  /*29de0*/  STL [R1+0x1208], R78 ;  /* 0x0012084e01007387 */ /* 0x0043e80000100800 */
[----:B-1----:R-:W2:Y:S04]  /*29df0*/  LDL.LU R78, [R1+0x2c8] ;  /* 0x0002c800014e7983 */ /* 0x002ea80000300800 */
[----:B------:R-:W-:Y:S04]  /*29e00*/  STL [R1+0x1204], R76 ;  /* 0x0012044c01007387 */ /* 0x000fe80000100800 */
[----:B------:R-:W-:Y:S04]  /*29e10*/  STL [R1+0x11fc], R74 ;  /* 0x0011fc4a01007387 */ /* 0x000fe80000100800 */
[----:B------:R-:W-:Y:S04]  /*29e20*/  STL [R1+0x11f8], R73 ;  /* 0x0011f84901007387 */ /* 0x000fe80000100800 */
[----:B------:R-:W-:Y:S04]  /*29e30*/  STL [R1+0x11f0], R72 ;  /* 0x0011f04801007387 */ /* 0x000fe80000100800 */
[----:B------:R-:W-:Y:S04]  /*29e40*/  STL [R1+0x11ec], R70 ;  /* 0x0011ec4601007387 */ /* 0x000fe80000100800 */
[----:B------:R-:W-:Y:S01]  /*29e50*/  STL [R1+0x11e4], R68 ;  /* 0x0011e44401007387 */ /* 0x000fe20000100800 */
[----:B---3--:R-:W-:-:S03]  /*29e60*/  F2FP.BF16.F32.PACK_AB R59, R30, R38 ;  /* 0x000000261e3b723e */ /* 0x008fc600000010ff */
[----:B------:R-:W-:Y:S04]  /*29e70*/  STL [R1+0x11e0], R87 ;  /* 0x0011e05701007387 */ /* 0x000fe80000100800 */
[----:B------:R1:W-:Y:S04]  /*29e80*/  STL [R1+0x11d8], R93 ;  /* 0x0011d85d01007387 */ /* 0x0003e80000100800 */
[----:B-1----:R-:W3:Y:S04]  /*29e90*/  LDL.LU R93, [R1+0x2cc] ;  /* 0x0002cc00015d7983 */ /* 0x002ee80000300800 */
[----:B------:R-:W-:Y:S04]  /*29ea0*/  STL [R1+0x11d4], R3 ;  /* 0x0011d40301007387 */ /* 0x000fe80000100800 */
[----:B------:R-:W-:Y:S04]  /*29eb0*/  STL [R1+0x11cc], R0 ;  /* 0x0011cc0001007387 */ /* 0x000fe80000100800 */
[----:B------:R-:W2:Y:S04]  /*29ec0*/  LDL.LU R30, [R1+0x12a0] ;  /* 0x0012a000011e7983 */ /* 0x000ea80000300800 */
[----:B------:R-:W2:Y:S04]  /*29ed0*/  LDL.LU R38, [R1+0x129c] ;  /* 0x00129c0001267983 */ /* 0x000ea80000300800 */
[----:B------:R1:W-:Y:S04]  /*29ee0*/  STL [R1+0x324], R59 ;  /* 0x0003243b01007387 */ /* 0x0003e80000100800 */
[----:B-1----:R0:W2:Y:S02]  /*29ef0*/  LDL.LU R59, [R1+0x1298] ;  /* 0x00129800013b7983 */ /* 0x0020a40000300800 */
[----:B--2---:R-:W-:-:S02]  /*29f00*/  F2FP.BF16.F32.PACK_AB R59, R53, R62 ;  /* 0x0000003e353b723e */ /* 0x004fc400000010ff */
        /* <DEDUP_REMOVED lines=11> */
[----:B------:R0:W2:Y:S04]  /*29fc0*/  LDL.LU R9, [R1+0x1278] ;  /* 0x0012780001097983 */ /* 0x0000a80000300800 */
[----:B------:R1:W-:Y:S04]  /*29fd0*/  STL [R1+0x30c], R59 ;  /* 0x00030c3b01007387 */ /* 0x0003e80000100800 */
[----:B-1----:R0:W2:Y:S02]  /*29fe0*/  LDL.LU R59, [R1+0x1274] ;  /* 0x00127400013b7983 */ /* 0x0020a40000300800 */
[----:B--2---:R-:W-:-:S02]  /*29ff0*/  F2FP.BF16.F32.PACK_AB R59, R18, R27 ;  /* 0x0000001b123b723e */ /* 0x004fc400000010ff */
[----:B------:R0:W2:Y:S04]  /*2a000*/  LDL.LU R18, [R1+0x1270] ;  /* 0x0012700001127983 */ /* 0x0000a80000300800 */
[----:B------:R0:W2:Y:S04]  /*2a010*/  LDL.LU R27, [R1+0x126c] ;  /* 0x00126c00011b7983 */ /* 0x0000a80000300800 */
[----:B------:R1:W-:Y:S04]  /*2a020*/  STL [R1+0x304], R59 ;  /* 0x0003043b01007387 */ /* 0x0003e80000100800 */
[----:B-1----:R0:W2:Y:S02]  /*2a030*/  LDL.LU R59, [R1+0x1268] ;  /* 0x00126800013b7983 */ /* 0x0020a40000300800 */
[----:B--2---:R-:W-:-:S02]  /*2a040*/  F2FP.BF16.F32.PACK_AB R59, R35, R50 ;  /* 0x00000032233b723e */ /* 0x004fc400000010ff */
[----:B------:R0:W2:Y:S04]  /*2a050*/  LDL.LU R35, [R1+0x1264] ;  /* 0x0012640001237983 */ /* 0x0000a80000300800 */
[----:B------:R0:W2:Y:S04]  /*2a060*/  LDL.LU R50, [R1+0x1260] ;  /* 0x0012600001327983 */ /* 0x0000a80000300800 */
[----:B------:R1:W-:Y:S04]  /*2a070*/  STL [R1+0x2fc], R59 ;  /* 0x0002fc3b01007387 */ /* 0x0003e80000100800 */
[----:B-1----:R0:W4:Y:S01]  /*2a080*/  LDL.LU R59, [R1+0x125c] ;  /* 0x00125c00013b7983 */ /* 0x0021220000300800 */
[----:B------:R-:W-:-:S02]  /*2a090*/  F2FP.BF16.F32.PACK_AB R27, R32, R30 ;  /* 0x0000001e201b723e */ /* 0x000fc400000010ff */
[----:B------:R-:W-:Y:S02]  /*2a0a0*/  F2FP.BF16.F32.PACK_AB R18, R24, R21 ;  /* 0x000000151812723e */ /* 0x000fe400000010ff */
[----:B------:R-:W-:Y:S02]  /*2a0b0*/  F2FP.BF16.F32.PACK_AB R9, R15, R12 ;  /* 0x0000000c0f09723e */ /* 0x000fe400000010ff */
[----:B---3--:R-:W-:Y:S02]  /*2a0c0*/  F2FP.BF16.F32.PACK_AB R87, R6, R93 ;  /* 0x0000005d0657723e */ /* 0x008fe400000010ff */
[----:B------:R-:W-:Y:S02]  /*2a0d0*/  F2FP.BF16.F32.PACK_AB R76, R67, R78 ;  /* 0x0000004e434c723e */ /* 0x000fe400000010ff */
[----:B--2---:R-:W-:Y:S02]  /*2a0e0*/  F2FP.BF16.F32.PACK_AB R50, R56, R53 ;  /* 0x000000353832723e */ /* 0x004fe400000010ff */
[----:B------:R-:W-:-:S02]  /*2a0f0*/  F2FP.BF16.F32.PACK_AB R35, R47, R38 ;  /* 0x000000262f23723e */ /* 0x000fc400000010ff */
[----:B----4-:R-:W-:Y:S02]  /*2a100*/  F2FP.BF16.F32.PACK_AB R59, R65, R62 ;  /* 0x0000003e413b723e */ /* 0x010fe400000010ff */
[----:B------:R0:W2:Y:S04]  /*2a110*/  LDL.LU R65, [R1+0x1258] ;  /* 0x0012580001417983 */ /* 0x0000a80000300800 */
[----:B------:R0:W3:Y:S04]  /*2a120*/  LDL.LU R62, [R1+0x1254] ;  /* 0x00125400013e7983 */ /* 0x0000e80000300800 */
[----:B------:R1:W-:Y:S04]  /*2a130*/  STL [R1+0x2f4], R59 ;  /* 0x0002f43b01007387 */ /* 0x0003e80000100800 */
[----:B-1----:R0:W4:Y:S04]  /*2a140*/  LDL.LU R59, [R1+0x1250] ;  /* 0x00125000013b7983 */ /* 0x0021280000300800 */
[----:B------:R0:W4:Y:S04]  /*2a150*/  LDL.LU R56, [R1+0x124c] ;  /* 0x00124c0001387983 */ /* 0x0001280000300800 */
[----:B------:R0:W4:Y:S04]  /*2a160*/  LDL.LU R53, [R1+0x1248] ;  /* 0x0012480001357983 */ /* 0x0001280000300800 */
        /* <DEDUP_REMOVED lines=19> */
[----:B------:R0:W4:Y:S01]  /*2a2a0*/  LDL.LU R67, [R1+0x120c] ;  /* 0x00120c0001437983 */ /* 0x0001220000300800 */
[----:B------:R-:W-:Y:S01]  /*2a2b0*/  F2FP.BF16.F32.PACK_AB R74, R86, R85 ;  /* 0x00000055564a723e */ /* 0x000fe200000010ff */
[----:B------:R-:W-:Y:S01]  /*2a2c0*/  IMAD.MOV.U32 R78, RZ, RZ, R42 ;  /* 0x000000ffff4e7224 */ /* 0x000fe200078e002a */
[----:B-----5:R-:W-:Y:S01]  /*2a2d0*/  F2FP.BF16.F32.PACK_AB R73, R84, R83 ;  /* 0x000000535449723e */ /* 0x020fe200000010ff */
[----:B------:R-:W-:Y:S01]  /*2a2e0*/  STL [R1+0x2cc], R87 ;  /* 0x0002cc5701007387 */ /* 0x000fe20000100800 */
[----:B------:R-:W-:-:S02]  /*2a2f0*/  F2FP.BF16.F32.PACK_AB R72, R79, R77 ;  /* 0x0000004d4f48723e */ /* 0x000fc400000010ff */
[----:B------:R-:W-:Y:S01]  /*2a300*/  F2FP.BF16.F32.PACK_AB R70, R75, R91 ;  /* 0x0000005b4b46723e */ /* 0x000fe200000010ff */
[----:B------:R1:W-:Y:S01]  /*2a310*/  STL [R1+0x2c8], R76 ;  /* 0x0002c84c01007387 */ /* 0x0003e20000100800 */
[----:B------:R-:W-:Y:S02]  /*2a320*/  F2FP.BF16.F32.PACK_AB R68, R71, R92 ;  /* 0x0000005c4744723e */ /* 0x000fe400000010ff */
[----:B------:R-:W-:Y:S01]  /*2a330*/  F2FP.BF16.F32.PACK_AB R3, R46, R45 ;  /* 0x0000002d2e03723e */ /* 0x000fe200000010ff */
[----:B------:R5:W-:Y:S01]  /*2a340*/  STL [R1+0x2c4], R74 ;  /* 0x0002c44a01007387 */ /* 0x000be20000100800 */
[----:B------:R-:W-:-:S03]  /*2a350*/  F2FP.BF16.F32.PACK_AB R0, R44, R43 ;  /* 0x0000002b2c00723e */ /* 0x000fc600000010ff */
[----:B------:R0:W-:Y:S04]  /*2a360*/  STL [R1+0x2c0], R73 ;  /* 0x0002c04901007387 */ /* 0x0001e80000100800 */
[----:B------:R0:W-:Y:S01]  /*2a370*/  STL [R1+0x2bc], R72 ;  /* 0x0002bc4801007387 */ /* 0x0001e20000100800 */
[----:B-1----:R-:W-:-:S03]  /*2a380*/  IMAD.MOV.U32 R76, RZ, RZ, R41 ;  /* 0x000000ffff4c7224 */ /* 0x002fc600078e0029 */
[----:B------:R1:W-:Y:S04]  /*2a390*/  STL [R1+0x2b8], R70 ;  /* 0x0002b84601007387 */ /* 0x0003e80000100800 */
[----:B------:R0:W-:Y:S01]  /*2a3a0*/  STL [R1+0x2b4], R68 ;  /* 0x0002b44401007387 */ /* 0x0001e20000100800 */
[----:B------:R-:W-:Y:S02]  /*2a3b0*/  F2FP.BF16.F32.PACK_AB R82, R78, R76 ;  /* 0x0000004c4e52723e */ /* 0x000fe400000010ff */
[----:B--2---:R-:W-:Y:S02]  /*2a3c0*/  F2FP.BF16.F32.PACK_AB R65, R69, R66 ;  /* 0x000000424541723e */ /* 0x004fe400000010ff */
[----:B---3--:R-:W-:-:S03]  /*2a3d0*/  F2FP.BF16.F32.PACK_AB R62, R64, R63 ;  /* 0x0000003f403e723e */ /* 0x008fc600000010ff */
[----:B------:R-:W-:Y:S04]  /*2a3e0*/  STL [R1+0x2b0], R65 ;  /* 0x0002b04101007387 */ /* 0x000fe80000100800 */
[----:B------:R-:W-:Y:S01]  /*2a3f0*/  STL [R1+0x2ac], R62 ;  /* 0x0002ac3e01007387 */ /* 0x000fe20000100800 */
[----:B----4-:R-:W-:Y:S02]  /*2a400*/  F2FP.BF16.F32.PACK_AB R59, R61, R60 ;  /* 0x0000003c3d3b723e */ /* 0x010fe400000010ff */
[----:B------:R-:W-:-:S03]  /*2a410*/  F2FP.BF16.F32.PACK_AB R56, R58, R57 ;  /* 0x000000393a38723e */ /* 0x000fc600000010ff */
[----:B------:R-:W-:Y:S01]  /*2a420*/  STL [R1+0x2a8], R59 ;  /* 0x0002a83b01007387 */ /* 0x000fe20000100800 */
[----:B------:R-:W-:-:S03]  /*2a430*/  F2FP.BF16.F32.PACK_AB R53, R55, R54 ;  /* 0x000000363735723e */ /* 0x000fc600000010ff */
[----:B------:R-:W-:Y:S04]  /*2a440*/  STL [R1+0x2a4], R56 ;  /* 0x0002a43801007387 */ /* 0x000fe80000100800 */
[----:B------:R-:W-:Y:S01]  /*2a450*/  STL [R1+0x2a0], R53 ;  /* 0x0002a03501007387 */ /* 0x000fe20000100800 */
[----:B------:R-:W-:Y:S02]  /*2a460*/  F2FP.BF16.F32.PACK_AB R50, R52, R51 ;  /* 0x000000333432723e */ /* 0x000fe400000010ff */
[----:B------:R-:W-:-:S03]  /*2a470*/  F2FP.BF16.F32.PACK_AB R47, R49, R48 ;  /* 0x00000030312f723e */ /* 0x000fc600000010ff */
[----:B------:R-:W-:Y:S04]  /*2a480*/  STL [R1+0x29c], R50 ;  /* 0x00029c3201007387 */ /* 0x000fe80000100800 */
[----:B------:R-:W-:Y:S04]  /*2a490*/  STL [R1+0x298], R47 ;  /* 0x0002982f01007387 */ /* 0x000fe80000100800 */
[----:B------:R2:W-:Y:S04]  /*2a4a0*/  STL [R1+0x294], R3 ;  /* 0x0002940301007387 */ /* 0x0005e80000100800 */
[----:B------:R3:W-:Y:S04]  /*2a4b0*/  STL [R1+0x290], R0 ;  /* 0x0002900001007387 */ /* 0x0007e80000100800 */
[----:B-----5:R-:W4:Y:S04]  /*2a4c0*/  LDL.LU R74, [R1+0x54] ;  /* 0x00005400014a7983 */ /* 0x020f280000300800 */
[----:B0-----:R-:W4:Y:S04]  /*2a4d0*/  LDL.LU R73, [R1+0x254] ;  /* 0x0002540001497983 */ /* 0x001f280000300800 */
[----:B------:R-:W5:Y:S01]  /*2a4e0*/  LDL.LU R72, [R1+0x50] ;  /* 0x0000500001487983 */ /* 0x000f620000300800 */
[----:B------:R-:W-:-:S03]  /*2a4f0*/  F2FP.BF16.F32.PACK_AB R38, R40, R39 ;  /* 0x000000272826723e */ /* 0x000fc600000010ff */
[----:B-1----:R-:W5:Y:S04]  /*2a500*/  LDL.LU R70, [R1+0x250] ;  /* 0x0002500001467983 */ /* 0x002f680000300800 */
[----:B------:R-:W4:Y:S01]  /*2a510*/  LDL.LU R68, [R1+0x4c] ;  /* 0x00004c0001447983 */ /* 0x000f220000300800 */
[----:B------:R-:W-:-:S03]  /*2a520*/  F2FP.BF16.F32.PACK_AB R35, R37, R36 ;  /* 0x000000242523723e */ /* 0x000fc600000010ff */
[----:B------:R-:W4:Y:S04]  /*2a530*/  LDL.LU R87, [R1+0x24c] ;  /* 0x00024c0001577983 */ /* 0x000f280000300800 */
[----:B------:R-:W4:Y:S01]  /*2a540*/  LDL.LU R93, [R1+0x48] ;  /* 0x00004800015d7983 */ /* 0x000f220000300800 */
[----:B------:R-:W-:-:S03]  /*2a550*/  F2FP.BF16.F32.PACK_AB R32, R34, R33 ;  /* 0x000000212220723e */ /* 0x000fc600000010ff */
[----:B--2---:R-:W2:Y:S04]  /*2a560*/  LDL.LU R3, [R1+0x248] ;  /* 0x0002480001037983 */ /* 0x004ea80000300800 */
[----:B---3--:R-:W3:Y:S01]  /*2a570*/  LDL.LU R0, [R1+0x44] ;  /* 0x0000440001007983 */ /* 0x008ee20000300800 */
[----:B------:R-:W-:-:S03]  /*2a580*/  F2FP.BF16.F32.PACK_AB R30, R2, R31 ;  /* 0x0000001f021e723e */ /* 0x000fc600000010ff */
[----:B------:R-:W3:Y:S04]  /*2a590*/  LDL.LU R83, [R1+0x244] ;  /* 0x0002440001537983 */ /* 0x000ee80000300800 */
[----:B------:R-:W2:Y:S01]  /*2a5a0*/  LDL.LU R84, [R1+0x240] ;  /* 0x0002400001547983 */ /* 0x000ea20000300800 */
[----:B------:R-:W-:-:S03]  /*2a5b0*/  F2FP.BF16.F32.PACK_AB R27, R29, R28 ;  /* 0x0000001c1d1b723e */ /* 0x000fc600000010ff */
[----:B------:R-:W-:Y:S04]  /*2a5c0*/  STL [R1+0x28c], R38 ;  /* 0x00028c2601007387 */ /* 0x000fe80000100800 */
[----:B------:R-:W2:Y:S01]  /*2a5d0*/  LDL.LU R85, [R1+0x23c] ;  /* 0x00023c0001557983 */ /* 0x000ea20000300800 */
[----:B------:R-:W-:-:S03]  /*2a5e0*/  F2FP.BF16.F32.PACK_AB R24, R26, R25 ;  /* 0x000000191a18723e */ /* 0x000fc600000010ff */
[----:B------:R-:W-:Y:S04]  /*2a5f0*/  STL [R1+0x288], R35 ;  /* 0x0002882301007387 */ /* 0x000fe80000100800 */
[----:B------:R-:W2:Y:S01]  /*2a600*/  LDL.LU R86, [R1+0x238] ;  /* 0x0002380001567983 */ /* 0x000ea20000300800 */
[----:B------:R-:W-:-:S03]  /*2a610*/  F2FP.BF16.F32.PACK_AB R21, R23, R22 ;  /* 0x000000161715723e */ /* 0x000fc600000010ff */
[----:B------:R-:W-:Y:S01]  /*2a620*/  STL [R1+0x284], R32 ;  /* 0x0002842001007387 */ /* 0x000fe20000100800 */
[----:B------:R-:W-:-:S03]  /*2a630*/  F2FP.BF16.F32.PACK_AB R18, R20, R19 ;  /* 0x000000131412723e */ /* 0x000fc600000010ff */
[----:B------:R-:W2:Y:S04]  /*2a640*/  LDL.LU R2, [R1+0x234] ;  /* 0x0002340001027983 */ /* 0x000ea80000300800 */
[----:B------:R-:W-:Y:S01]  /*2a650*/  STL [R1+0x280], R30 ;  /* 0x0002801e01007387 */ /* 0x000fe20000100800 */
[----:B------:R-:W-:-:S03]  /*2a660*/  F2FP.BF16.F32.PACK_AB R15, R17, R16 ;  /* 0x00000010110f723e */ /* 0x000fc600000010ff */
[----:B------:R-:W2:Y:S04]  /*2a670*/  LDL.LU R69, [R1+0x230] ;  /* 0x0002300001457983 */ /* 0x000ea80000300800 */
[----:B------:R-:W-:Y:S01]  /*2a680*/  STL [R1+0x27c], R27 ;  /* 0x00027c1b01007387 */ /* 0x000fe20000100800 */
[----:B------:R-:W-:-:S03]  /*2a690*/  F2FP.BF16.F32.PACK_AB R12, R14, R13 ;  /* 0x0000000d0e0c723e */ /* 0x000fc600000010ff */
[----:B------:R-:W2:Y:S04]  /*2a6a0*/  LDL.LU R71, [R1+0x22c] ;  /* 0x00022c0001477983 */ /* 0x000ea80000300800 */
[----:B------:R-:W-:Y:S04]  /*2a6b0*/  STL [R1+0x278], R24 ;  /* 0x0002781801007387 */ /* 0x000fe80000100800 */
[----:B------:R-:W2:Y:S01]  /*2a6c0*/  LDL.LU R92, [R1+0x228] ;  /* 0x00022800015c7983 */ /* 0x000ea20000300800 */
[----:B------:R-:W-:-:S03]  /*2a6d0*/  F2FP.BF16.F32.PACK_AB R9, R11, R10 ;  /* 0x0000000a0b09723e */ /* 0x000fc600000010ff */
[----:B------:R-:W-:Y:S01]  /*2a6e0*/  STL [R1+0x274], R21 ;  /* 0x0002741501007387 */ /* 0x000fe20000100800 */
[----:B------:R-:W-:-:S03]  /*2a6f0*/  F2FP.BF16.F32.PACK_AB R67, R5, R4 ;  /* 0x000000040543723e */ /* 0x000fc600000010ff */
[----:B------:R-:W-:Y:S01]  /*2a700*/  STL [R1+0x270], R18 ;  /* 0x0002701201007387 */ /* 0x000fe20000100800 */
[----:B------:R-:W-:-:S03]  /*2a710*/  F2FP.BF16.F32.PACK_AB R6, R8, R7 ;  /* 0x000000070806723e */ /* 0x000fc600000010ff */
[----:B------:R-:W2:Y:S04]  /*2a720*/  LDL.LU R75, [R1+0x220] ;  /* 0x00022000014b7983 */ /* 0x000ea80000300800 */
[----:B------:R-:W-:Y:S04]  /*2a730*/  STL [R1+0x26c], R15 ;  /* 0x00026c0f01007387 */ /* 0x000fe80000100800 */
[----:B------:R-:W2:Y:S04]  /*2a740*/  LDL.LU R77, [R1+0x21c] ;  /* 0x00021c00014d7983 */ /* 0x000ea80000300800 */
[----:B------:R-:W-:Y:S04]  /*2a750*/  STL [R1+0x268], R12 ;  /* 0x0002680c01007387 */ /* 0x000fe80000100800 */
[----:B------:R-:W2:Y:S04]  /*2a760*/  LDL.LU R79, [R1+0x218] ;  /* 0x00021800014f7983 */ /* 0x000ea80000300800 */
[----:B------:R-:W2:Y:S04]  /*2a770*/  LDL.LU R91, [R1+0x214] ;  /* 0x00021400015b7983 */ /* 0x000ea80000300800 */
[----:B------:R-:W-:Y:S04]  /*2a780*/  STL [R1+0x264], R9 ;  /* 0x0002640901007387 */ /* 0x000fe80000100800 */
[----:B------:R-:W-:Y:S04]  /*2a790*/  STL [R1+0x25c], R67 ;  /* 0x00025c4301007387 */ /* 0x000fe80000100800 */
[----:B------:R0:W-:Y:S04]  /*2a7a0*/  STL [R1+0x260], R6 ;  /* 0x0002600601007387 */ /* 0x0001e80000100800 */
[----:B------:R-:W2:Y:S04]  /*2a7b0*/  LDL.LU R78, [R1+0x1208] ;  /* 0x00120800014e7983 */ /* 0x000ea80000300800 */
[----:B------:R-:W2:Y:S04]  /*2a7c0*/  LDL.LU R76, [R1+0x1204] ;  /* 0x00120400014c7983 */ /* 0x000ea80000300800 */
[----:B------:R1:W-:Y:S01]  /*2a7d0*/  STL [R1+0x258], R82 ;  /* 0x0002585201007387 */ /* 0x0003e20000100800 */
[----:B0-----:R-:W0:Y:S03]  /*2a7e0*/  LDTM.x64 R4, tmem[UR7+0xc0] ;  /* 0x0000c007000479ee */ /* 0x001e260008340000 */
[----:B-1----:R1:W4:Y:S02]  /*2a7f0*/  LDL.LU R82, [R1+0x1200] ;  /* 0x0012000001527983 */ /* 0x0023240000300800 */
[----:B----4-:R-:W-:-:S02]  /*2a800*/  F2FP.BF16.F32.PACK_AB R82, R74, R73 ;  /* 0x000000494a52723e */ /* 0x010fc400000010ff */
[----:B------:R-:W4:Y:S04]  /*2a810*/  LDL.LU R74, [R1+0x11fc] ;  /* 0x0011fc00014a7983 */ /* 0x000f280000300800 */
[----:B------:R-:W2:Y:S04]  /*2a820*/  LDL.LU R73, [R1+0x11f8] ;  /* 0x0011f80001497983 */ /* 0x000ea80000300800 */
[----:B------:R0:W-:Y:S04]  /*2a830*/  STL [R1+0x254], R82 ;  /* 0x0002545201007387 */ /* 0x0001e80000100800 */
[----:B0-----:R1:W5:Y:S02]  /*2a840*/  LDL.LU R82, [R1+0x11f4] ;  /* 0x0011f40001527983 */ /* 0x0013640000300800 */
[----:B-----5:R-:W-:-:S02]  /*2a850*/  F2FP.BF16.F32.PACK_AB R82, R72, R70 ;  /* 0x000000464852723e */ /* 0x020fc400000010ff */
[----:B------:R-:W5:Y:S04]  /*2a860*/  LDL.LU R72, [R1+0x11f0] ;  /* 0x0011f00001487983 */ /* 0x000f680000300800 */
[----:B------:R-:W2:Y:S04]  /*2a870*/  LDL.LU R70, [R1+0x11ec] ;  /* 0x0011ec0001467983 */ /* 0x000ea80000300800 */
[----:B------:R0:W-:Y:S04]  /*2a880*/  STL [R1+0x250], R82 ;  /* 0x0002505201007387 */ /* 0x0001e80000100800 */
[----:B0-----:R1:W2:Y:S02]  /*2a890*/  LDL.LU R82, [R1+0x11e8] ;  /* 0x0011e80001527983 */ /* 0x0012a40000300800 */
[----:B--2---:R-:W-:-:S02]  /*2a8a0*/  F2FP.BF16.F32.PACK_AB R82, R68, R87 ;  /* 0x000000574452723e */ /* 0x004fc400000010ff */
[----:B------:R-:W2:Y:S04]  /*2a8b0*/  LDL.LU R68, [R1+0x11e4] ;  /* 0x0011e40001447983 */ /* 0x000ea80000300800 */
[----:B------:R-:W2:Y:S04]  /*2a8c0*/  LDL.LU R87, [R1+0x11e0] ;  /* 0x0011e00001577983 */ /* 0x000ea80000300800 */
[----:B------:R0:W-:Y:S04]  /*2a8d0*/  STL [R1+0x24c], R82 ;  /* 0x00024c5201007387 */ /* 0x0001e80000100800 */
[----:B0-----:R1:W2:Y:S02]  /*2a8e0*/  LDL.LU R82, [R1+0x11dc] ;  /* 0x0011dc0001527983 */ /* 0x0012a40000300800 */
[----:B--2---:R-:W-:-:S02]  /*2a8f0*/  F2FP.BF16.F32.PACK_AB R82, R93, R3 ;  /* 0x000000035d52723e */ /* 0x004fc400000010ff */
[----:B------:R-:W2:Y:S04]  /*2a900*/  LDL.LU R93, [R1+0x11d8] ;  /* 0x0011d800015d7983 */ /* 0x000ea80000300800 */
[----:B------:R-:W2:Y:S04]  /*2a910*/  LDL.LU R3, [R1+0x11d4] ;  /* 0x0011d40001037983 */ /* 0x000ea80000300800 */
[----:B------:R0:W-:Y:S04]  /*2a920*/  STL [R1+0x248], R82 ;  /* 0x0002485201007387 */ /* 0x0001e80000100800 */
[----:B0-----:R1:W3:Y:S02]  /*2a930*/  LDL.LU R82, [R1+0x11d0] ;  /* 0x0011d00001527983 */ /* 0x0012e40000300800 */
[----:B---3--:R-:W-:-:S02]  /*2a940*/  F2FP.BF16.F32.PACK_AB R82, R0, R83 ;  /* 0x000000530052723e */ /* 0x008fc400000010ff */
[----:B------:R-:W3:Y:S04]  /*2a950*/  LDL.LU R0, [R1+0x11cc] ;  /* 0x0011cc0001007983 */ /* 0x000ee80000300800 */
[----:B------:R1:W3:Y:S04]  /*2a960*/  LDL.LU R83, [R1+0x11c8] ;  /* 0x0011c80001537983 */ /* 0x0002e80000300800 */
[----:B------:R0:W-:Y:S04]  /*2a970*/  STL [R1+0x244], R82 ;  /* 0x0002445201007387 */ /* 0x0001e80000100800 */
[----:B0-----:R-:W2:Y:S01]  /*2a980*/  LDL.LU R82, [R1+0x1fc] ;  /* 0x0001fc0001527983 */ /* 0x001ea20000300800 */
[----:B---3--:R-:W-:-:S03]  /*2a990*/  F2FP.BF16.F32.PACK_AB R83, R0, R84 ;  /* 0x000000540053723e */ /* 0x008fc600000010ff */
[----:B------:R1:W3:Y:S04]  /*2a9a0*/  LDL.LU R0, [R1+0x11c4] ;  /* 0x0011c40001007983 */ /* 0x0002e80000300800 */
[----:B------:R1:W2:Y:S04]  /*2a9b0*/  LDL.LU R84, [R1+0x11c0] ;  /* 0x0011c00001547983 */ /* 0x0002a80000300800 */
[----:B------:R0:W-:Y:S04]  /*2a9c0*/  STL [R1+0x240], R83 ;  /* 0x0002405301007387 */ /* 0x0001e80000100800 */
[----:B0-----:R-:W3:Y:S01]  /*2a9d0*/  LDL.LU R83, [R1+0x1f8] ;  /* 0x0001f80001537983 */ /* 0x001ee20000300800 */
[----:B--2---:R-:W-:-:S03]  /*2a9e0*/  F2FP.BF16.F32.PACK_AB R84, R3, R85 ;  /* 0x000000550354723e */ /* 0x004fc600000010ff */
[----:B------:R1:W5:Y:S04]  /*2a9f0*/  LDL.LU R3, [R1+0x11bc] ;  /* 0x0011bc0001037983 */ /* 0x0003680000300800 */
[----:B------:R1:W2:Y:S04]  /*2aa00*/  LDL.LU R85, [R1+0x11b8] ;  /* 0x0011b80001557983 */ /* 0x0002a80000300800 */
[----:B------:R0:W-:Y:S04]  /*2aa10*/  STL [R1+0x23c], R84 ;  /* 0x00023c5401007387 */ /* 0x0001e80000100800 */
[----:B0-----:R-:W3:Y:S01]  /*2aa20*/  LDL.LU R84, [R1+0x1f4] ;  /* 0x0001f40001547983 */ /* 0x001ee20000300800 */
[----:B--2---:R-:W-:-:S03]  /*2aa30*/  F2FP.BF16.F32.PACK_AB R85, R93, R86 ;  /* 0x000000565d55723e */ /* 0x004fc600000010ff */
[----:B------:R1:W2:Y:S04]  /*2aa40*/  LDL.LU R93, [R1+0x11b4] ;  /* 0x0011b400015d7983 */ /* 0x0002a80000300800 */
[----:B------:R1:W2:Y:S04]  /*2aa50*/  LDL.LU R86, [R1+0x11b0] ;  /* 0x0011b00001567983 */ /* 0x0002a80000300800 */
[----:B------:R0:W-:Y:S04]  /*2aa60*/  STL [R1+0x238], R85 ;  /* 0x0002385501007387 */ /* 0x0001e80000100800 */
[----:B0-----:R-:W3:Y:S01]  /*2aa70*/  LDL.LU R85, [R1+0x1f0] ;  /* 0x0001f00001557983 */ /* 0x001ee20000300800 */
[----:B--2---:R-:W-:-:S03]  /*2aa80*/  F2FP.BF16.F32.PACK_AB R86, R87, R2 ;  /* 0x000000025756723e */ /* 0x004fc600000010ff */
[----:B------:R1:W2:Y:S04]  /*2aa90*/  LDL.LU R87, [R1+0x11ac] ;  /* 0x0011ac0001577983 */ /* 0x0002a80000300800 */
[----:B------:R-:W3:Y:S01]  /*2aaa0*/  LDL.LU R2, [R1+0x11a8] ;  /* 0x0011a80001027983 */ /* 0x000ee20000300800 */
[----:B------:R-:W-:-:S03]  /*2aab0*/  F2FP.BF16.F32.PACK_AB R93, R70, R71 ;  /* 0x00000047465d723e */ /* 0x000fc600000010ff */
[----:B------:R0:W-:Y:S01]  /*2aac0*/  STL [R1+0x234], R86 ;  /* 0x0002345601007387 */ /* 0x0001e20000100800 */
[----:B-----5:R-:W-:-:S03]  /*2aad0*/  F2FP.BF16.F32.PACK_AB R3, R72, R92 ;  /* 0x0000005c4803723e */ /* 0x020fc600000010ff */
[----:B0-----:R-:W5:Y:S01]  /*2aae0*/  LDL.LU R86, [R1+0x1ec] ;  /* 0x0001ec0001567983 */ /* 0x001f620000300800 */
[----:B--2---:R-:W-:-:S03]  /*2aaf0*/  F2FP.BF16.F32.PACK_AB R87, R68, R69 ;  /* 0x000000454457723e */ /* 0x004fc600000010ff */
[----:B------:R-:W2:Y:S04]  /*2ab00*/  LDL.LU R68, [R1+0x11a4] ;  /* 0x0011a40001447983 */ /* 0x000ea80000300800 */
[----:B------:R-:W2:Y:S04]  /*2ab10*/  LDL.LU R69, [R1+0x11a0] ;  /* 0x0011a00001457983 */ /* 0x000ea80000300800 */
[----:B------:R0:W-:Y:S04]  /*2ab20*/  STL [R1+0x230], R87 ;  /* 0x0002305701007387 */ /* 0x0001e80000100800 */
[----:B0-----:R-:W2:Y:S04]  /*2ab30*/  LDL.LU R87, [R1+0x1e8] ;  /* 0x0001e80001577983 */ /* 0x001ea80000300800 */
[----:B------:R-:W2:Y:S04]  /*2ab40*/  LDL.LU R70, [R1+0x119c] ;  /* 0x00119c0001467983 */ /* 0x000ea80000300800 */
[----:B------:R-:W2:Y:S04]  /*2ab50*/  LDL.LU R71, [R1+0x1198] ;  /* 0x0011980001477983 */ /* 0x000ea80000300800 */
[----:B------:R0:W-:Y:S04]  /*2ab60*/  STL [R1+0x22c], R93 ;  /* 0x00022c5d01007387 */ /* 0x0001e80000100800 */
[----:B0-----:R-:W2:Y:S04]  /*2ab70*/  LDL.LU R93, [R1+0x1e4] ;  /* 0x0001e400015d7983 */ /* 0x001ea80000300800 */
[----:B------:R-:W2:Y:S04]  /*2ab80*/  LDL.LU R72, [R1+0x1194] ;  /* 0x0011940001487983 */ /* 0x000ea80000300800 */
[----:B------:R-:W3:Y:S04]  /*2ab90*/  LDL.LU R92, [R1+0x1190] ;  /* 0x00119000015c7983 */ /* 0x000ee80000300800 */
[----:B------:R0:W-:Y:S04]  /*2aba0*/  STL [R1+0x228], R3 ;  /* 0x0002280301007387 */ /* 0x0001e80000100800 */
[----:B0-----:R-:W2:Y:S01]  /*2abb0*/  LDL.LU R3, [R1+0x1e0] ;  /* 0x0001e00001037983 */ /* 0x001ea20000300800 */
[----:B---3--:R-:W-:-:S03]  /*2abc0*/  F2FP.BF16.F32.PACK_AB R0, R73, R92 ;  /* 0x0000005c4900723e */ /* 0x008fc600000010ff */
[----:B------:R-:W3:Y:S04]  /*2abd0*/  LDL.LU R73, [R1+0x118c] ;  /* 0x00118c0001497983 */ /* 0x000ee80000300800 */
[----:B------:R1:W4:Y:S04]  /*2abe0*/  LDL.LU R92, [R1+0x1188] ;  /* 0x00118800015c7983 */ /* 0x0003280000300800 */
[----:B------:R0:W-:Y:S04]  /*2abf0*/  STL [R1+0x224], R0 ;  /* 0x0002240001007387 */ /* 0x0001e80000100800 */
[----:B0-----:R-:W2:Y:S01]  /*2ac00*/  LDL.LU R0, [R1+0x1dc] ;  /* 0x0001dc0001007983 */ /* 0x001ea20000300800 */
[----:B----4-:R-:W-:-:S03]  /*2ac10*/  F2FP.BF16.F32.PACK_AB R92, R74, R75 ;  /* 0x0000004b4a5c723e */ /* 0x010fc600000010ff */
[----:B------:R-:W4:Y:S04]  /*2ac20*/  LDL.LU R74, [R1+0x1184] ;  /* 0x00118400014a7983 */ /* 0x000f280000300800 */
        /* <DEDUP_REMOVED lines=20> */
[----:B------:R1:W2:Y:S04]  /*2ad70*/  LDL.LU R91, [R1+0x1150] ;  /* 0x00115000015b7983 */ /* 0x0002a80000300800 */
[----:B------:R0:W-:Y:S04]  /*2ad80*/  STL [R1+0x1050], R92 ;  /* 0x0010505c01007387 */ /* 0x0001e80000100800 */
[----:B0-----:R-:W3:Y:S01]  /*2ad90*/  LDL.LU R92, [R1+0x200] ;  /* 0x00020000015c7983 */ /* 0x001ee20000300800 */
[----:B--2---:R-:W-:-:S03]  /*2ada0*/  F2FP.BF16.F32.PACK_AB R91, R89, R90 ;  /* 0x0000005a595b723e */ /* 0x004fc600000010ff */
[----:B------:R-:W2:Y:S04]  /*2adb0*/  LDL.LU R89, [R1+0x114c] ;  /* 0x00114c0001597983 */ /* 0x000ea80000300800 */
[----:B------:R1:W2:Y:S04]  /*2adc0*/  LDL.LU R90, [R1+0x1148] ;  /* 0x00114800015a7983 */ /* 0x0002a80000300800 */
[----:B------:R0:W-:Y:S04]  /*2add0*/  STL [R1+0x1054], R91 ;  /* 0x0010545b01007387 */ /* 0x0001e80000100800 */
[----:B0-----:R-:W3:Y:S01]  /*2ade0*/  LDL.LU R91, [R1] ;  /* 0x00000000015b7983 */ /* 0x001ee20000300800 */
[----:B--2---:R-:W-:-:S03]  /*2adf0*/  F2FP.BF16.F32.PACK_AB R90, R81, R89 ;  /* 0x00000059515a723e */ /* 0x004fc600000010ff */
[----:B------:R-:W2:Y:S04]  /*2ae00*/  LDL.LU R81, [R1+0x1144] ;  /* 0x0011440001517983 */ /* 0x000ea80000300800 */
[----:B------:R1:W2:Y:S04]  /*2ae10*/  LDL.LU R89, [R1+0x1140] ;  /* 0x0011400001597983 */ /* 0x0002a80000300800 */
[----:B------:R0:W-:Y:S04]  /*2ae20*/  STL [R1+0x1058], R90 ;  /* 0x0010585a01007387 */ /* 0x0001e80000100800 */
[----:B0-----:R-:W2:Y:S02]  /*2ae30*/  LDL.LU R90, [R1+0x204] ;  /* 0x00020400015a7983 */ /* 0x001ea40000300800 */
[----:B--2---:R-:W-:-:S02]  /*2ae40*/  F2FP.BF16.F32.PACK_AB R89, R88, R90 ;  /* 0x0000005a5859723e */ /* 0x004fc400000010ff */
[----:B------:R1:W3:Y:S04]  /*2ae50*/  LDL.LU R88, [R1+0x113c] ;  /* 0x00113c0001587983 */ /* 0x0002e80000300800 */
[----:B------:R-:W-:Y:S01]  /*2ae60*/  STL [R1+0x105c], R89 ;  /* 0x00105c5901007387 */ /* 0x000fe20000100800 */
[----:B---3--:R-:W-:-:S05]  /*2ae70*/  F2FP.BF16.F32.PACK_AB R88, R91, R92 ;  /* 0x0000005c5b58723e */ /* 0x008fca00000010ff */
[----:B------:R0:W-:Y:S02]  /*2ae80*/  STL [R1+0x1064], R88 ;  /* 0x0010645801007387 */ /* 0x0001e40000100800 */
[----:B0-----:R-:W-:Y:S02]  /*2ae90*/  F2FP.BF16.F32.PACK_AB R88, R67, R82 ;  /* 0x000000524358723e */ /* 0x001fe400000010ff */
[----:B------:R-:W2:Y:S01]  /*2aea0*/  LDL.LU R82, [R1+0x1d8] ;  /* 0x0001d80001527983 */ /* 0x000ea20000300800 */
[----:B------:R-:W-:Y:S02]  /*2aeb0*/  F2FP.BF16.F32.PACK_AB R67, R66, R83 ;  /* 0x000000534243723e */ /* 0x000fe400000010ff */
[----:B------:R-:W-:Y:S01]  /*2aec0*/  F2FP.BF16.F32.PACK_AB R66, R65, R84 ;  /* 0x000000544142723e */ /* 0x000fe200000010ff */
[----:B------:R-:W-:Y:S01]  /*2aed0*/  STL [R1+0x3e8], R88 ;  /* 0x0003e85801007387 */ /* 0x000fe20000100800 */
[----:B------:R-:W-:-:S03]  /*2aee0*/  F2FP.BF16.F32.PACK_AB R65, R64, R85 ;  /* 0x000000554041723e */ /* 0x000fc600000010ff */
[----:B------:R-:W3:Y:S04]  /*2aef0*/  LDL.LU R83, [R1+0x1d4] ;  /* 0x0001d40001537983 */ /* 0x000ee80000300800 */
[----:B------:R-:W-:Y:S01]  /*2af00*/  STL [R1+0x3e4], R67 ;  /* 0x0003e44301007387 */ /* 0x000fe20000100800 */
[----:B-----5:R-:W-:-:S03]  /*2af10*/  F2FP.BF16.F32.PACK_AB R64, R63, R86 ;  /* 0x000000563f40723e */ /* 0x020fc600000010ff */
[----:B------:R-:W5:Y:S04]  /*2af20*/  LDL.LU R84, [R1+0x1d0] ;  /* 0x0001d00001547983 */ /* 0x000f680000300800 */
[----:B------:R-:W-:Y:S01]  /*2af30*/  STL [R1+0x3e0], R66 ;  /* 0x0003e04201007387 */ /* 0x000fe20000100800 */
[----:B------:R-:W-:-:S03]  /*2af40*/  F2FP.BF16.F32.PACK_AB R63, R62, R87 ;  /* 0x000000573e3f723e */ /* 0x000fc600000010ff */
[----:B------:R-:W4:Y:S04]  /*2af50*/  LDL.LU R85, [R1+0x1cc] ;  /* 0x0001cc0001557983 */ /* 0x000f280000300800 */
[----:B------:R-:W-:Y:S01]  /*2af60*/  STL [R1+0x3dc], R65 ;  /* 0x0003dc4101007387 */ /* 0x000fe20000100800 */
[----:B------:R-:W-:-:S03]  /*2af70*/  F2FP.BF16.F32.PACK_AB R62, R61, R93 ;  /* 0x0000005d3d3e723e */ /* 0x000fc600000010ff */
[----:B------:R-:W4:Y:S04]  /*2af80*/  LDL.LU R86, [R1+0x1c8] ;  /* 0x0001c80001567983 */ /* 0x000f280000300800 */
[----:B------:R-:W-:Y:S04]  /*2af90*/  STL [R1+0x3d8], R64 ;  /* 0x0003d84001007387 */ /* 0x000fe80000100800 */
[----:B------:R-:W4:Y:S01]  /*2afa0*/  LDL.LU R87, [R1+0x1c4] ;  /* 0x0001c40001577983 */ /* 0x000f220000300800 */
[----:B------:R-:W-:-:S03]  /*2afb0*/  F2FP.BF16.F32.PACK_AB R61, R60, R3 ;  /* 0x000000033c3d723e */ /* 0x000fc600000010ff */
[----:B------:R-:W-:Y:S04]  /*2afc0*/  STL [R1+0x3d4], R63 ;  /* 0x0003d43f01007387 */ /* 0x000fe80000100800 */
[----:B------:R-:W4:Y:S04]  /*2afd0*/  LDL.LU R93, [R1+0x1c0] ;  /* 0x0001c000015d7983 */ /* 0x000f280000300800 */
[----:B------:R-:W-:Y:S04]  /*2afe0*/  STL [R1+0x3d0], R62 ;  /* 0x0003d03e01007387 */ /* 0x000fe80000100800 */
[----:B------:R-:W4:Y:S01]  /*2aff0*/  LDL.LU R3, [R1+0x1bc] ;  /* 0x0001bc0001037983 */ /* 0x000f220000300800 */
[----:B------:R-:W-:-:S03]  /*2b000*/  F2FP.BF16.F32.PACK_AB R60, R59, R0 ;  /* 0x000000003b3c723e */ /* 0x000fc600000010ff */
[----:B------:R-:W-:Y:S04]  /*2b010*/  STL [R1+0x3cc], R61 ;  /* 0x0003cc3d01007387 */ /* 0x000fe80000100800 */
[----:B------:R-:W4:Y:S04]  /*2b020*/  LDL.LU R0, [R1+0x1b8] ;  /* 0x0001b80001007983 */ /* 0x000f280000300800 */
[----:B------:R-:W4:Y:S04]  /*2b030*/  LDL.LU R59, [R1+0x194] ;  /* 0x00019400013b7983 */ /* 0x000f280000300800 */
[----:B------:R0:W-:Y:S04]  /*2b040*/  STL [R1+0x3c8], R60 ;  /* 0x0003c83c01007387 */ /* 0x0001e80000100800 */
        /* <DEDUP_REMOVED lines=13> */
[----:B--2---:R-:W-:-:S03]  /*2b120*/  F2FP.BF16.F32.PACK_AB R58, R58, R82 ;  /* 0x000000523a3a723e */ /* 0x004fc600000010ff */
[----:B------:R-:W2:Y:S04]  /*2b130*/  LDL.LU R82, [R1+0x1138] ;  /* 0x0011380001527983 */ /* 0x000ea80000300800 */
[----:B------:R0:W-:Y:S01]  /*2b140*/  STL [R1+0x3c4], R58 ;  /* 0x0003c43a01007387 */ /* 0x0001e20000100800 */
[----:B---3--:R-:W-:Y:S02]  /*2b150*/  F2FP.BF16.F32.PACK_AB R57, R57, R83 ;  /* 0x000000533939723e */ /* 0x008fe400000010ff */
[----:B-----5:R-:W-:Y:S01]  /*2b160*/  F2FP.BF16.F32.PACK_AB R56, R56, R84 ;  /* 0x000000543838723e */ /* 0x020fe200000010ff */
[----:B0-----:R-:W3:Y:S04]  /*2b170*/  LDL.LU R58, [R1+0x198] ;  /* 0x00019800013a7983 */ /* 0x001ee80000300800 */
[----:B------:R-:W5:Y:S01]  /*2b180*/  LDL.LU R83, [R1+0x1134] ;  /* 0x0011340001537983 */ /* 0x000f620000300800 */
[----:B----4-:R-:W-:-:S03]  /*2b190*/  F2FP.BF16.F32.PACK_AB R55, R55, R85 ;  /* 0x000000553737723e */ /* 0x010fc600000010ff */
[----:B------:R0:W-:Y:S01]  /*2b1a0*/  STL [R1+0x3c0], R57 ;  /* 0x0003c03901007387 */ /* 0x0001e20000100800 */
[----:B------:R-:W-:-:S03]  /*2b1b0*/  F2FP.BF16.F32.PACK_AB R54, R54, R86 ;  /* 0x000000563636723e */ /* 0x000fc600000010ff */
[----:B0-----:R-:W4:Y:S04]  /*2b1c0*/  LDL.LU R57, [R1+0x19c] ;  /* 0x00019c0001397983 */ /* 0x001f280000300800 */
[----:B------:R-:W2:Y:S04]  /*2b1d0*/  LDL.LU R84, [R1+0x1130] ;  /* 0x0011300001547983 */ /* 0x000ea80000300800 */
[----:B------:R0:W-:Y:S01]  /*2b1e0*/  STL [R1+0x3bc], R56 ;  /* 0x0003bc3801007387 */ /* 0x0001e20000100800 */
[----:B------:R-:W-:Y:S02]  /*2b1f0*/  F2FP.BF16.F32.PACK_AB R53, R53, R87 ;  /* 0x000000573535723e */ /* 0x000fe400000010ff */
[----:B------:R-:W-:Y:S01]  /*2b200*/  F2FP.BF16.F32.PACK_AB R52, R52, R93 ;  /* 0x0000005d3434723e */ /* 0x000fe200000010ff */
[----:B0-----:R-:W2:Y:S04]  /*2b210*/  LDL.LU R56, [R1+0x1a0] ;  /* 0x0001a00001387983 */ /* 0x001ea80000300800 */
[----:B------:R-:W5:Y:S04]  /*2b220*/  LDL.LU R85, [R1+0x112c] ;  /* 0x00112c0001557983 */ /* 0x000f680000300800 */
[----:B------:R0:W-:Y:S01]  /*2b230*/  STL [R1+0x3b8], R55 ;  /* 0x0003b83701007387 */ /* 0x0001e20000100800 */
[----:B------:R-:W-:-:S03]  /*2b240*/  F2FP.BF16.F32.PACK_AB R51, R51, R3 ;  /* 0x000000033333723e */ /* 0x000fc600000010ff */
[----:B0-----:R-:W5:Y:S04]  /*2b250*/  LDL.LU R55, [R1+0x1a4] ;  /* 0x0001a40001377983 */ /* 0x001f680000300800 */
[----:B------:R-:W5:Y:S04]  /*2b260*/  LDL.LU R86, [R1+0x1128] ;  /* 0x0011280001567983 */ /* 0x000f680000300800 */
[----:B------:R0:W-:Y:S04]  /*2b270*/  STL [R1+0x3b4], R54 ;  /* 0x0003b43601007387 */ /* 0x0001e80000100800 */
        /* <DEDUP_REMOVED lines=9> */
[----:B0-----:R-:W5:Y:S01]  /*2b310*/  LDL.LU R51, [R1+0x1b4] ;  /* 0x0001b40001337983 */ /* 0x001f620000300800 */
[----:B------:R-:W-:-:S03]  /*2b320*/  F2FP.BF16.F32.PACK_AB R50, R50, R0 ;  /* 0x000000003232723e */ /* 0x000fc600000010ff */
[----:B------:R-:W5:Y:S04]  /*2b330*/  LDL.LU R0, [R1+0x1118] ;  /* 0x0011180001007983 */ /* 0x000f680000300800 */
[----:B------:R-:W-:Y:S01]  /*2b340*/  STL [R1+0x3a4], R50 ;  /* 0x0003a43201007387 */ /* 0x000fe20000100800 */
[----:B------:R-:W-:Y:S02]  /*2b350*/  F2FP.BF16.F32.PACK_AB R41, R41, R59 ;  /* 0x0000003b2929723e */ /* 0x000fe400000010ff */
[----:B------:R-:W-:Y:S02]  /*2b360*/  F2FP.BF16.F32.PACK_AB R40, R40, R60 ;  /* 0x0000003c2828723e */ /* 0x000fe400000010ff */
[----:B------:R-:W-:Y:S02]  /*2b370*/  F2FP.BF16.F32.PACK_AB R39, R39, R61 ;  /* 0x0000003d2727723e */ /* 0x000fe400000010ff */
[----:B------:R-:W-:-:S02]  /*2b380*/  F2FP.BF16.F32.PACK_AB R38, R38, R62 ;  /* 0x0000003e2626723e */ /* 0x000fc400000010ff */
[----:B------:R-:W-:Y:S02]  /*2b390*/  F2FP.BF16.F32.PACK_AB R37, R37, R63 ;  /* 0x0000003f2525723e */ /* 0x000fe400000010ff */
[----:B------:R-:W-:Y:S02]  /*2b3a0*/  F2FP.BF16.F32.PACK_AB R36, R36, R64 ;  /* 0x000000402424723e */ /* 0x000fe400000010ff */
        /* <DEDUP_REMOVED lines=8> */
[----:B---3--:R-:W-:Y:S02]  /*2b430*/  F2FP.BF16.F32.PACK_AB R42, R42, R58 ;  /* 0x0000003a2a2a723e */ /* 0x008fe400000010ff */
[----:B----4-:R-:W-:-:S02]  /*2b440*/  F2FP.BF16.F32.PACK_AB R43, R43, R57 ;  /* 0x000000392b2b723e */ /* 0x010fc400000010ff */
[----:B--2---:R-:W-:Y:S02]  /*2b450*/  F2FP.BF16.F32.PACK_AB R44, R44, R56 ;  /* 0x000000382c2c723e */ /* 0x004fe400000010ff */
[----:B-----5:R-:W-:Y:S02]  /*2b460*/  F2FP.BF16.F32.PACK_AB R45, R45, R55 ;  /* 0x000000372d2d723e */ /* 0x020fe400000010ff */
[----:B------:R-:W-:Y:S02]  /*2b470*/  F2FP.BF16.F32.PACK_AB R46, R46, R54 ;  /* 0x000000362e2e723e */ /* 0x000fe400000010ff */
[----:B------:R-:W-:Y:S02]  /*2b480*/  F2FP.BF16.F32.PACK_AB R47, R47, R53 ;  /* 0x000000352f2f723e */ /* 0x000fe400000010ff */
[----:B------:R-:W-:Y:S02]  /*2b490*/  F2FP.BF16.F32.PACK_AB R48, R48, R52 ;  /* 0x000000343030723e */ /* 0x000fe400000010ff */
[----:B------:R-:W-:-:S05]  /*2b4a0*/  F2FP.BF16.F32.PACK_AB R49, R49, R51 ;  /* 0x000000333131723e */ /* 0x000fca00000010ff */
        /* <DEDUP_REMOVED lines=17> */
[----:B------:R-:W-:-:S03]  /*2b5c0*/  F2FP.BF16.F32.PACK_AB R27, R27, R0 ;  /* 0x000000001b1b723e */ /* 0x000fc600000010ff */
[----:B------:R-:W-:Y:S04]  /*2b5d0*/  STL [R1+0x35c], R32 ;  /* 0x00035c2001007387 */ /* 0x000fe80000100800 */
[----:B------:R-:W-:Y:S01]  /*2b5e0*/  STL [R1+0x358], R31 ;  /* 0x0003581f01007387 */ /* 0x000fe20000100800 */
[----:B------:R-:W-:-:S03]  /*2b5f0*/  F2FP.BF16.F32.PACK_AB R26, R26, R3 ;  /* 0x000000031a1a723e */ /* 0x000fc600000010ff */
[----:B------:R-:W-:Y:S04]  /*2b600*/  STL [R1+0x354], R30 ;  /* 0x0003541e01007387 */ /* 0x000fe80000100800 */
[----:B------:R-:W-:Y:S04]  /*2b610*/  STL [R1+0x350], R29 ;  /* 0x0003501d01007387 */ /* 0x000fe80000100800 */
[----:B------:R1:W2:Y:S04]  /*2b620*/  LDL.LU R0, [R1+0x1114] ;  /* 0x0011140001007983 */ /* 0x0002a80000300800 */
[----:B------:R-:W-:Y:S04]  /*2b630*/  STL [R1+0x34c], R28 ;  /* 0x00034c1c01007387 */ /* 0x000fe80000100800 */
[----:B------:R1:W3:Y:S01]  /*2b640*/  LDL.LU R3, [R1+0x1110] ;  /* 0x0011100001037983 */ /* 0x0002e20000300800 */
[----:B------:R-:W-:-:S02]  /*2b650*/  F2FP.BF16.F32.PACK_AB R25, R25, R93 ;  /* 0x0000005d1919723e */ /* 0x000fc400000010ff */
[----:B------:R-:W-:Y:S01]  /*2b660*/  F2FP.BF16.F32.PACK_AB R24, R24, R87 ;  /* 0x000000571818723e */ /* 0x000fe200000010ff */
[----:B------:R-:W-:Y:S01]  /*2b670*/  STL [R1+0x348], R27 ;  /* 0x0003481b01007387 */ /* 0x000fe20000100800 */
[----:B------:R-:W-:Y:S02]  /*2b680*/  F2FP.BF16.F32.PACK_AB R23, R23, R86 ;  /* 0x000000561717723e */ /* 0x000fe400000010ff */
[----:B------:R-:W-:Y:S01]  /*2b690*/  F2FP.BF16.F32.PACK_AB R22, R22, R85 ;  /* 0x000000551616723e */ /* 0x000fe200000010ff */
[----:B------:R-:W-:Y:S01]  /*2b6a0*/  STL [R1+0x344], R26 ;  /* 0x0003441a01007387 */ /* 0x000fe20000100800 */
[----:B------:R-:W-:Y:S02]  /*2b6b0*/  F2FP.BF16.F32.PACK_AB R21, R21, R84 ;  /* 0x000000541515723e */ /* 0x000fe400000010ff */
[----:B------:R-:W-:Y:S01]  /*2b6c0*/  F2FP.BF16.F32.PACK_AB R20, R20, R83 ;  /* 0x000000531414723e */ /* 0x000fe200000010ff */
[----:B------:R-:W-:Y:S01]  /*2b6d0*/  STL [R1+0x340], R25 ;  /* 0x0003401901007387 */ /* 0x000fe20000100800 */
[----:B------:R-:W-:-:S02]  /*2b6e0*/  F2FP.BF16.F32.PACK_AB R19, R19, R82 ;  /* 0x000000521313723e */ /* 0x000fc400000010ff */
[----:B------:R-:W-:Y:S01]  /*2b6f0*/  F2FP.BF16.F32.PACK_AB R18, R18, R81 ;  /* 0x000000511212723e */ /* 0x000fe200000010ff */
[----:B------:R-:W-:Y:S01]  /*2b700*/  STL [R1+0x33c], R24 ;  /* 0x00033c1801007387 */ /* 0x000fe20000100800 */
[----:B------:R-:W-:-:S03]  /*2b710*/  F2FP.BF16.F32.PACK_AB R17, R17, R80 ;  /* 0x000000501111723e */ /* 0x000fc600000010ff */
        /* <DEDUP_REMOVED lines=22> */
[----:B------:R-:W-:Y:S04]  /*2b880*/  STL [R1+0x2ec], R12 ;  /* 0x0002ec0c01007387 */ /* 0x000fe80000100800 */
[----:B------:R-:W-:Y:S04]  /*2b890*/  STL [R1+0x2e4], R11 ;  /* 0x0002e40b01007387 */ /* 0x000fe80000100800 */
[----:B------:R-:W-:Y:S04]  /*2b8a0*/  STL [R1+0x2dc], R10 ;  /* 0x0002dc0a01007387 */ /* 0x000fe80000100800 */
[----:B------:R-:W-:Y:S04]  /*2b8b0*/  STL [R1+0x2d4], R9 ;  /* 0x0002d40901007387 */ /* 0x000fe80000100800 */
[----:B------:R-:W-:Y:S04]  /*2b8c0*/  STL [R1+0x210], R8 ;  /* 0x0002100801007387 */ /* 0x000fe80000100800 */
[----:B------:R-:W-:Y:S04]  /*2b8d0*/  STL [R1+0x20c], R7 ;  /* 0x00020c0701007387 */ /* 0x000fe80000100800 */
[----:B------:R0:W-:Y:S01]  /*2b8e0*/  STL [R1+0x208], R6 ;  /* 0x0002080601007387 */ /* 0x0001e20000100800 */
[----:B--2---:R-:W-:-:S02]  /*2b8f0*/  F2FP.BF16.F32.PACK_AB R0, R4, R2 ;  /* 0x000000020400723e */ /* 0x004fc400000010ff */
[----:B---3--:R-:W-:Y:S02]  /*2b900*/  F2FP.BF16.F32.PACK_AB R3, R5, R68 ;  /* 0x000000440503723e */ /* 0x008fe400000010ff */
[----:B0-----:R-:W0:Y:S03]  /*2b910*/  LDTM.x64 R4, tmem[UR7+0x100] ;  /* 0x00010007000479ee */ /* 0x001e260008340000 */
[----:B------:R-:W-:Y:S04]  /*2b920*/  STL [R1+0x204], R3 ;  /* 0x0002040301007387 */ /* 0x000fe80000100800 */
[----:B------:R2:W-:Y:S04]  /*2b930*/  STL [R1+0x200], R0 ;  /* 0x0002000001007387 */ /* 0x0005e80000100800 */
[----:B0-----:R-:W-:Y:S04]  /*2b940*/  STL.64 [R1+0x100], R4 ;  /* 0x0001000401007387 */ /* 0x001fe80000100a00 */
[----:B------:R-:W-:Y:S04]  /*2b950*/  STL.64 [R1+0x108], R6 ;  /* 0x0001080601007387 */ /* 0x000fe80000100a00 */
        /* <DEDUP_REMOVED lines=19> */
[----:B--2---:R-:W-:-:S03]  /*2ba90*/  IMAD.MOV.U32 R0, RZ, RZ, R67 ;  /* 0x000000ffff007224 */ /* 0x004fc600078e0043 */
[----:B------:R-:W-:Y:S01]  /*2baa0*/  STL.64 [R1+0x1e8], R62 ;  /* 0x0001e83e01007387 */ /* 0x000fe20000100a00 */
[----:B------:R-:W-:Y:S02]  /*2bab0*/  IMAD.MOV.U32 R87, RZ, RZ, R34 ;  /* 0x000000ffff577224 */ /* 0x000fe400078e0022 */
[----:B------:R-:W-:Y:S01]  /*2bac0*/  IMAD.MOV.U32 R86, RZ, RZ, R33 ;  /* 0x000000ffff567224 */ /* 0x000fe200078e0021 */
[----:B------:R-:W-:Y:S01]  /*2bad0*/  STL [R1+0x1f0], R64 ;  /* 0x0001f04001007387 */ /* 0x000fe20000100800 */
[----:B------:R-:W-:Y:S02]  /*2bae0*/  IMAD.MOV.U32 R85, RZ, RZ, R32 ;  /* 0x000000ffff557224 */ /* 0x000fe400078e0020 */
[----:B------:R-:W-:Y:S01]  /*2baf0*/  IMAD.MOV.U32 R84, RZ, RZ, R31 ;  /* 0x000000ffff547224 */ /* 0x000fe200078e001f */
[----:B------:R0:W-:Y:S01]  /*2bb00*/  STL [R1+0x1f8], R66 ;  /* 0x0001f84201007387 */ /* 0x0001e20000100800 */
[----:B------:R-:W-:Y:S02]  /*2bb10*/  IMAD.MOV.U32 R83, RZ, RZ, R30 ;  /* 0x000000ffff537224 */ /* 0x000fe400078e001e */
[----:B------:R-:W-:-:S02]  /*2bb20*/  IMAD.MOV.U32 R82, RZ, RZ, R29 ;  /* 0x000000ffff527224 */ /* 0x000fc400078e001d */
[----:B------:R-:W-:Y:S02]  /*2bb30*/  IMAD.MOV.U32 R81, RZ, RZ, R28 ;  /* 0x000000ffff517224 */ /* 0x000fe400078e001c */
[----:B------:R-:W-:Y:S02]  /*2bb40*/  IMAD.MOV.U32 R80, RZ, RZ, R27 ;  /* 0x000000ffff507224 */ /* 0x000fe400078e001b */
[----:B------:R-:W-:Y:S02]  /*2bb50*/  IMAD.MOV.U32 R79, RZ, RZ, R26 ;  /* 0x000000ffff4f7224 */ /* 0x000fe400078e001a */
[----:B------:R-:W-:Y:S02]  /*2bb60*/  IMAD.MOV.U32 R78, RZ, RZ, R25 ;  /* 0x000000ffff4e7224 */ /* 0x000fe400078e0019 */
        /* <DEDUP_REMOVED lines=10> */
[----:B0-----:R-:W0:Y:S01]  /*2bc10*/  LDTM.x64 R4, tmem[UR7+0x140] ;  /* 0x00014007000479ee */ /* 0x001e220008340000 */
[----:B------:R-:W-:Y:S04]  /*2bc20*/  STL [R1+0x110c], R73 ;  /* 0x00110c4901007387 */ /* 0x000fe80000100800 */
[----:B------:R-:W-:Y:S04]  /*2bc30*/  STL [R1+0x1108], R74 ;  /* 0x0011084a01007387 */ /* 0x000fe80000100800 */
[----:B------:R2:W-:Y:S04]  /*2bc40*/  STL [R1+0x1104], R75 ;  /* 0x0011044b01007387 */ /* 0x0005e80000100800 */
[----:B--2---:R-:W2:Y:S04]  /*2bc50*/  LDL.LU R75, [R1+0x1f0] ;  /* 0x0001f000014b7983 */ /* 0x004ea80000300800 */
[----:B------:R3:W-:Y:S04]  /*2bc60*/  STL [R1+0x1100], R76 ;  /* 0x0011004c01007387 */ /* 0x0007e80000100800 */
[----:B---3--:R-:W3:Y:S04]  /*2bc70*/  LDL.LU R76, [R1+0x1ec] ;  /* 0x0001ec00014c7983 */ /* 0x008ee80000300800 */
[----:B------:R4:W-:Y:S04]  /*2bc80*/  STL [R1+0x10fc], R77 ;  /* 0x0010fc4d01007387 */ /* 0x0009e80000100800 */
[----:B----4-:R-:W4:Y:S04]  /*2bc90*/  LDL.LU R77, [R1+0x1e8] ;  /* 0x0001e800014d7983 */ /* 0x010f280000300800 */
[----:B------:R5:W-:Y:S04]  /*2bca0*/  STL [R1+0x10f8], R78 ;  /* 0x0010f84e01007387 */ /* 0x000be80000100800 */
[----:B-----5:R-:W5:Y:S04]  /*2bcb0*/  LDL.LU R78, [R1+0x1e4] ;  /* 0x0001e400014e7983 */ /* 0x020f680000300800 */
[----:B------:R0:W-:Y:S04]  /*2bcc0*/  STL [R1+0x10f4], R79 ;  /* 0x0010f44f01007387 */ /* 0x0001e80000100800 */
[----:B0-----:R-:W5:Y:S04]  /*2bcd0*/  LDL.LU R79, [R1+0x1e0] ;  /* 0x0001e000014f7983 */ /* 0x001f680000300800 */
[----:B------:R0:W-:Y:S04]  /*2bce0*/  STL [R1+0x10f0], R80 ;  /* 0x0010f05001007387 */ /* 0x0001e80000100800 */
        /* <DEDUP_REMOVED lines=35> */
[----:B------:R-:W-:Y:S01]  /*2bf20*/  STL.64 [R1+0xe8], R62 ;  /* 0x0000e83e01007387 */ /* 0x000fe20000100a00 */
[----:B------:R-:W-:Y:S02]  /*2bf30*/  IMAD.MOV.U32 R0, RZ, RZ, R11 ;  /* 0x000000ffff007224 */ /* 0x000fe400078e000b */
[----:B------:R-:W-:Y:S01]  /*2bf40*/  IMAD.MOV.U32 R88, RZ, RZ, R10 ;  /* 0x000000ffff587224 */ /* 0x000fe200078e000a */
[----:B------:R-:W-:Y:S01]  /*2bf50*/  STL.64 [R1+0xf0], R64 ;  /* 0x0000f04001007387 */ /* 0x000fe20000100a00 */
[----:B------:R-:W-:Y:S02]  /*2bf60*/  IMAD.MOV.U32 R93, RZ, RZ, R9 ;  /* 0x000000ffff5d7224 */ /* 0x000fe400078e0009 */
[----:B------:R-:W-:Y:S01]  /*2bf70*/  IMAD.MOV.U32 R2, RZ, RZ, R8 ;  /* 0x000000ffff027224 */ /* 0x000fe200078e0008 */
[----:B------:R1:W-:Y:S01]  /*2bf80*/  STL.64 [R1+0xf8], R66 ;  /* 0x0000f84201007387 */ /* 0x0003e20000100a00 */
[----:B------:R-:W-:Y:S02]  /*2bf90*/  IMAD.MOV.U32 R89, RZ, RZ, R7 ;  /* 0x000000ffff597224 */ /* 0x000fe400078e0007 */
[----:B------:R-:W-:Y:S01]  /*2bfa0*/  IMAD.MOV.U32 R92, RZ, RZ, R6 ;  /* 0x000000ffff5c7224 */ /* 0x000fe200078e0006 */
[----:B0-----:R-:W5:Y:S01]  /*2bfb0*/  LDL.LU R80, [R1+0x1dc] ;  /* 0x0001dc0001507983 */ /* 0x001f620000300800 */
[----:B------:R-:W-:-:S02]  /*2bfc0*/  IMAD.MOV.U32 R90, RZ, RZ, R5 ;  /* 0x000000ffff5a7224 */ /* 0x000fc400078e0005 */
[----:B------:R-:W-:Y:S01]  /*2bfd0*/  IMAD.MOV.U32 R91, RZ, RZ, R4 ;  /* 0x000000ffff5b7224 */ /* 0x000fe200078e0004 */
[----:B------:R-:W5:Y:S01]  /*2bfe0*/  LDL.LU R81, [R1+0x1d8] ;  /* 0x0001d80001517983 */ /* 0x000f620000300800 */
[----:B-1----:R-:W0:Y:S03]  /*2bff0*/  LDTM.x64 R4, tmem[UR7+0x180] ;  /* 0x00018007000479ee */ /* 0x002e260008340000 */
[----:B------:R-:W5:Y:S04]  /*2c000*/  LDL.LU R82, [R1+0x1d4] ;  /* 0x0001d40001527983 */ /* 0x000f680000300800 */
[----:B------:R-:W5:Y:S04]  /*2c010*/  LDL.LU R83, [R1+0x1d0] ;  /* 0x0001d00001537983 */ /* 0x000f680000300800 */
[----:B------:R-:W5:Y:S04]  /*2c020*/  LDL.LU R84, [R1+0x1cc] ;  /* 0x0001cc0001547983 */ /* 0x000f680000300800 */
[----:B------:R-:W5:Y:S04]  /*2c030*/  LDL.LU R85, [R1+0x1c8] ;  /* 0x0001c80001557983 */ /* 0x000f680000300800 */
[----:B------:R-:W5:Y:S04]  /*2c040*/  LDL.LU R86, [R1+0x1c4] ;  /* 0x0001c40001567983 */ /* 0x000f680000300800 */
[----:B------:R-:W-:Y:S04]  /*2c050*/  STL [R1+0x1080], R2 ;  /* 0x0010800201007387 */ /* 0x000fe80000100800 */
[----:B------:R-:W-:Y:S01]  /*2c060*/  STL [R1+0x107c], R93 ;  /* 0x00107c5d01007387 */ /* 0x000fe20000100800 */
[----:B0-----:R-:W-:-:S03]  /*2c070*/  F2FP.BF16.F32.PACK_AB R87, R67, R73 ;  /* 0x000000494357723e */ /* 0x001fc600000010ff */
[----:B------:R-:W-:Y:S04]  /*2c080*/  STL [R1+0x1078], R88 ;  /* 0x0010785801007387 */ /* 0x000fe80000100800 */
[----:B------:R-:W-:Y:S04]  /*2c090*/  STL [R1+0x1074], R0 ;  /* 0x0010740001007387 */ /* 0x000fe80000100800 */
[----:B------:R-:W-:Y:S04]  /*2c0a0*/  STL [R1+0x1070], R3 ;  /* 0x0010700301007387 */ /* 0x000fe80000100800 */
[----:B------:R-:W5:Y:S04]  /*2c0b0*/  LDL.LU R73, [R1+0x110c] ;  /* 0x00110c0001497983 */ /* 0x000f680000300800 */
[----:B------:R-:W5:Y:S04]  /*2c0c0*/  LDL.LU R67, [R1+0x1f8] ;  /* 0x0001f80001437983 */ /* 0x000f680000300800 */
[----:B------:R0:W-:Y:S04]  /*2c0d0*/  STL [R1+0x1fc], R87 ;  /* 0x0001fc5701007387 */ /* 0x0001e80000100800 */
[----:B0-----:R-:W5:Y:S01]  /*2c0e0*/  LDL.LU R87, [R1+0x1c0] ;  /* 0x0001c00001577983 */ /* 0x001f620000300800 */
[----:B------:R-:W-:-:S02]  /*2c0f0*/  F2FP.BF16.F32.PACK_AB R65, R65, R74 ;  /* 0x0000004a4141723e */ /* 0x000fc400000010ff */
[----:B--2---:R-:W-:Y:S02]  /*2c100*/  F2FP.BF16.F32.PACK_AB R64, R64, R75 ;  /* 0x0000004b4040723e */ /* 0x004fe400000010ff */
[----:B---3--:R-:W-:Y:S02]  /*2c110*/  F2FP.BF16.F32.PACK_AB R63, R63, R76 ;  /* 0x0000004c3f3f723e */ /* 0x008fe400000010ff */
[----:B----4-:R-:W-:Y:S02]  /*2c120*/  F2FP.BF16.F32.PACK_AB R62, R62, R77 ;  /* 0x0000004d3e3e723e */ /* 0x010fe400000010ff */
[----:B-----5:R-:W-:Y:S02]  /*2c130*/  F2FP.BF16.F32.PACK_AB R61, R61, R78 ;  /* 0x0000004e3d3d723e */ /* 0x020fe400000010ff */
[----:B------:R-:W-:Y:S02]  /*2c140*/  F2FP.BF16.F32.PACK_AB R60, R60, R79 ;  /* 0x0000004f3c3c723e */ /* 0x000fe400000010ff */
[----:B------:R-:W-:-:S02]  /*2c150*/  F2FP.BF16.F32.PACK_AB R59, R59, R80 ;  /* 0x000000503b3b723e */ /* 0x000fc400000010ff */
[----:B------:R-:W-:Y:S02]  /*2c160*/  F2FP.BF16.F32.PACK_AB R58, R58, R81 ;  /* 0x000000513a3a723e */ /* 0x000fe400000010ff */
[----:B------:R-:W-:Y:S02]  /*2c170*/  F2FP.BF16.F32.PACK_AB R57, R57, R82 ;  /* 0x000000523939723e */ /* 0x000fe400000010ff */
[----:B------:R-:W-:Y:S02]  /*2c180*/  F2FP.BF16.F32.PACK_AB R56, R56, R83 ;  /* 0x000000533838723e */ /* 0x000fe400000010ff */
[----:B------:R-:W-:Y:S02]  /*2c190*/  F2FP.BF16.F32.PACK_AB R55, R55, R84 ;  /* 0x000000543737723e */ /* 0x000fe400000010ff */
[----:B------:R-:W-:Y:S02]  /*2c1a0*/  F2FP.BF16.F32.PACK_AB R88, R66, R67 ;  /* 0x000000434258723e */ /* 0x000fe400000010ff */
[----:B------:R-:W2:Y:S04]  /*2c1b0*/  LDL.LU R66, [R1+0x184] ;  /* 0x0001840001427983 */ /* 0x000ea80000300800 */
[----:B------:R-:W3:Y:S04]  /*2c1c0*/  LDL.LU R67, [R1+0x180] ;  /* 0x0001800001437983 */ /* 0x000ee80000300800 */
[----:B------:R0:W-:Y:S04]  /*2c1d0*/  STL [R1+0x1f8], R88 ;  /* 0x0001f85801007387 */ /* 0x0001e80000100800 */
[----:B0-----:R-:W4:Y:S04]  /*2c1e0*/  LDL.LU R88, [R1+0x17c] ;  /* 0x00017c0001587983 */ /* 0x001f280000300800 */
        /* <DEDUP_REMOVED lines=19> */
[----:B------:R0:W-:Y:S01]  /*2c320*/  STL [R1+0x1dc], R59 ;  /* 0x0001dc3b01007387 */ /* 0x0001e20000100800 */
[----:B------:R-:W-:-:S03]  /*2c330*/  F2FP.BF16.F32.PACK_AB R54, R54, R85 ;  /* 0x000000553636723e */ /* 0x000fc600000010ff */
        /* <DEDUP_REMOVED lines=24> */
[----:B--2---:R-:W-:-:S02]  /*2c4c0*/  F2FP.BF16.F32.PACK_AB R37, R37, R66 ;  /* 0x000000422525723e */ /* 0x004fc400000010ff */
[----:B---3--:R-:W-:Y:S02]  /*2c4d0*/  F2FP.BF16.F32.PACK_AB R36, R36, R67 ;  /* 0x000000432424723e */ /* 0x008fe400000010ff */
[----:B----4-:R-:W-:Y:S02]  /*2c4e0*/  F2FP.BF16.F32.PACK_AB R35, R35, R88 ;  /* 0x000000582323723e */ /* 0x010fe400000010ff */
[----:B-----5:R-:W-:Y:S02]  /*2c4f0*/  F2FP.BF16.F32.PACK_AB R38, R38, R65 ;  /* 0x000000412626723e */ /* 0x020fe400000010ff */
        /* <DEDUP_REMOVED lines=29> */
[----:B------:R-:W-:Y:S01]  /*2c6d0*/  STL [R1+0x184], R37 ;  /* 0x0001842501007387 */ /* 0x000fe20000100800 */
[----:B------:R-:W-:-:S03]  /*2c6e0*/  F2FP.BF16.F32.PACK_AB R32, R32, R85 ;  /* 0x000000552020723e */ /* 0x000fc600000010ff */
[----:B------:R-:W-:Y:S04]  /*2c6f0*/  STL [R1+0x180], R36 ;  /* 0x0001802401007387 */ /* 0x000fe80000100800 */
[----:B------:R0:W2:Y:S01]  /*2c700*/  LDL.LU R87, [R1+0x10d0] ;  /* 0x0010d00001577983 */ /* 0x0000a20000300800 */
[----:B------:R-:W-:-:S03]  /*2c710*/  F2FP.BF16.F32.PACK_AB R31, R31, R84 ;  /* 0x000000541f1f723e */ /* 0x000fc600000010ff */
[----:B------:R-:W-:Y:S04]  /*2c720*/  STL [R1+0x17c], R35 ;  /* 0x00017c2301007387 */ /* 0x000fe80000100800 */
[----:B------:R0:W3:Y:S04]  /*2c730*/  LDL.LU R86, [R1+0x10cc] ;  /* 0x0010cc0001567983 */ /* 0x0000e80000300800 */
[----:B------:R-:W-:Y:S01]  /*2c740*/  STL [R1+0x178], R34 ;  /* 0x0001782201007387 */ /* 0x000fe20000100800 */
[----:B------:R-:W-:-:S03]  /*2c750*/  F2FP.BF16.F32.PACK_AB R30, R30, R83 ;  /* 0x000000531e1e723e */ /* 0x000fc600000010ff */
[----:B------:R0:W4:Y:S04]  /*2c760*/  LDL.LU R85, [R1+0x10c8] ;  /* 0x0010c80001557983 */ /* 0x0001280000300800 */
[----:B------:R-:W-:Y:S04]  /*2c770*/  STL [R1+0x174], R33 ;  /* 0x0001742101007387 */ /* 0x000fe80000100800 */
[----:B------:R0:W5:Y:S04]  /*2c780*/  LDL.LU R84, [R1+0x10c4] ;  /* 0x0010c40001547983 */ /* 0x0001680000300800 */
[----:B------:R-:W-:Y:S04]  /*2c790*/  STL [R1+0x170], R32 ;  /* 0x0001702001007387 */ /* 0x000fe80000100800 */
[----:B------:R0:W5:Y:S04]  /*2c7a0*/  LDL.LU R83, [R1+0x10c0] ;  /* 0x0010c00001537983 */ /* 0x0001680000300800 */
[----:B------:R-:W-:Y:S04]  /*2c7b0*/  STL [R1+0x16c], R31 ;  /* 0x00016c1f01007387 */ /* 0x000fe80000100800 */
[----:B------:R-:W5:Y:S04]  /*2c7c0*/  LDL.LU R57, [R1+0x128] ;  /* 0x0001280001397983 */ /* 0x000f680000300800 */
[----:B------:R-:W5:Y:S04]  /*2c7d0*/  LDL.LU R58, [R1+0x124] ;  /* 0x00012400013a7983 */ /* 0x000f680000300800 */
[----:B------:R-:W-:Y:S04]  /*2c7e0*/  STL [R1+0x168], R30 ;  /* 0x0001681e01007387 */ /* 0x000fe80000100800 */
[----:B------:R-:W5:Y:S04]  /*2c7f0*/  LDL.LU R59, [R1+0x120] ;  /* 0x00012000013b7983 */ /* 0x000f680000300800 */
[----:B------:R-:W5:Y:S04]  /*2c800*/  LDL.LU R60, [R1+0x11c] ;  /* 0x00011c00013c7983 */ /* 0x000f680000300800 */
[----:B------:R-:W5:Y:S01]  /*2c810*/  LDL.LU R61, [R1+0x118] ;  /* 0x00011800013d7983 */ /* 0x000f620000300800 */
[----:B------:R-:W-:-:S03]  /*2c820*/  F2FP.BF16.F32.PACK_AB R29, R29, R82 ;  /* 0x000000521d1d723e */ /* 0x000fc600000010ff */
[----:B------:R-:W5:Y:S04]  /*2c830*/  LDL.LU R62, [R1+0x114] ;  /* 0x00011400013e7983 */ /* 0x000f680000300800 */
[----:B------:R-:W5:Y:S01]  /*2c840*/  LDL.LU R63, [R1+0x110] ;  /* 0x00011000013f7983 */ /* 0x000f620000300800 */
[----:B------:R-:W-:-:S03]  /*2c850*/  F2FP.BF16.F32.PACK_AB R28, R28, R81 ;  /* 0x000000511c1c723e */ /* 0x000fc600000010ff */
[----:B------:R-:W5:Y:S04]  /*2c860*/  LDL.LU R64, [R1+0x10c] ;  /* 0x00010c0001407983 */ /* 0x000f680000300800 */
[----:B------:R-:W5:Y:S04]  /*2c870*/  LDL.LU R65, [R1+0x108] ;  /* 0x0001080001417983 */ /* 0x000f680000300800 */
[----:B------:R-:W5:Y:S01]  /*2c880*/  LDL.LU R66, [R1+0x104] ;  /* 0x0001040001427983 */ /* 0x000f620000300800 */
[----:B------:R-:W-:-:S03]  /*2c890*/  F2FP.BF16.F32.PACK_AB R27, R27, R80 ;  /* 0x000000501b1b723e */ /* 0x000fc600000010ff */
[----:B------:R-:W5:Y:S04]  /*2c8a0*/  LDL.LU R67, [R1+0x100] ;  /* 0x0001000001437983 */ /* 0x000f680000300800 */
[----:B------:R0:W5:Y:S01]  /*2c8b0*/  LDL.LU R82, [R1+0x10bc] ;  /* 0x0010bc0001527983 */ /* 0x0001620000300800 */
[----:B------:R-:W-:-:S03]  /*2c8c0*/  F2FP.BF16.F32.PACK_AB R26, R26, R79 ;  /* 0x0000004f1a1a723e */ /* 0x000fc600000010ff */
[----:B------:R0:W5:Y:S04]  /*2c8d0*/  LDL.LU R81, [R1+0x10b8] ;  /* 0x0010b80001517983 */ /* 0x0001680000300800 */
[----:B------:R-:W-:Y:S04]  /*2c8e0*/  STL [R1+0x164], R29 ;  /* 0x0001641d01007387 */ /* 0x000fe80000100800 */
[----:B------:R0:W5:Y:S04]  /*2c8f0*/  LDL.LU R80, [R1+0x10b4] ;  /* 0x0010b40001507983 */ /* 0x0001680000300800 */
[----:B------:R-:W-:Y:S04]  /*2c900*/  STL [R1+0x160], R28 ;  /* 0x0001601c01007387 */ /* 0x000fe80000100800 */
[----:B------:R0:W5:Y:S01]  /*2c910*/  LDL.LU R79, [R1+0x10b0] ;  /* 0x0010b000014f7983 */ /* 0x0001620000300800 */
[----:B------:R-:W-:-:S03]  /*2c920*/  F2FP.BF16.F32.PACK_AB R2, R25, R78 ;  /* 0x0000004e1902723e */ /* 0x000fc600000010ff */
[----:B------:R-:W-:Y:S01]  /*2c930*/  STL [R1+0x15c], R27 ;  /* 0x00015c1b01007387 */ /* 0x000fe20000100800 */
[----:B------:R-:W-:-:S03]  /*2c940*/  F2FP.BF16.F32.PACK_AB R3, R24, R77 ;  /* 0x0000004d1803723e */ /* 0x000fc600000010ff */
[----:B------:R0:W5:Y:S04]  /*2c950*/  LDL.LU R78, [R1+0x10ac] ;  /* 0x0010ac00014e7983 */ /* 0x0001680000300800 */
[----:B------:R-:W-:Y:S04]  /*2c960*/  STL [R1+0x158], R26 ;  /* 0x0001581a01007387 */ /* 0x000fe80000100800 */
[----:B------:R0:W5:Y:S04]  /*2c970*/  LDL.LU R77, [R1+0x10a8] ;  /* 0x0010a800014d7983 */ /* 0x0001680000300800 */
[----:B------:R1:W-:Y:S04]  /*2c980*/  STL [R1+0x154], R2 ;  /* 0x0001540201007387 */ /* 0x0003e80000100800 */
[----:B-1----:R-:W5:Y:S04]  /*2c990*/  LDL.LU R2, [R1+0xfc] ;  /* 0x0000fc0001027983 */ /* 0x002f680000300800 */
[----:B------:R-:W5:Y:S04]  /*2c9a0*/  LDL.LU R88, [R1+0x2c] ;  /* 0x00002c0001587983 */ /* 0x000f680000300800 */
[----:B------:R1:W-:Y:S04]  /*2c9b0*/  STL [R1+0x150], R3 ;  /* 0x0001500301007387 */ /* 0x0003e80000100800 */
[----:B-1----:R-:W5:Y:S01]  /*2c9c0*/  LDL.LU R3, [R1+0x28] ;  /* 0x0000280001037983 */ /* 0x002f620000300800 */
[----:B--2---:R-:W-:-:S03]  /*2c9d0*/  F2FP.BF16.F32.PACK_AB R87, R23, R76 ;  /* 0x0000004c1757723e */ /* 0x004fc600000010ff */
[----:B------:R0:W2:Y:S01]  /*2c9e0*/  LDL.LU R76, [R1+0x10a4] ;  /* 0x0010a400014c7983 */ /* 0x0000a20000300800 */
[----:B---3--:R-:W-:-:S03]  /*2c9f0*/  F2FP.BF16.F32.PACK_AB R86, R22, R75 ;  /* 0x0000004b1656723e */ /* 0x008fc600000010ff */
[----:B------:R-:W-:Y:S04]  /*2ca00*/  STL [R1+0x1048], R87 ;  /* 0x0010485701007387 */ /* 0x000fe80000100800 */
[----:B------:R0:W3:Y:S01]  /*2ca10*/  LDL.LU R75, [R1+0x10a0] ;  /* 0x0010a000014b7983 */ /* 0x0000e20000300800 */
[----:B----4-:R-:W-:-:S03]  /*2ca20*/  F2FP.BF16.F32.PACK_AB R85, R21, R74 ;  /* 0x0000004a1555723e */ /* 0x010fc600000010ff */
[----:B------:R-:W-:Y:S04]  /*2ca30*/  STL [R1+0x104c], R86 ;  /* 0x00104c5601007387 */ /* 0x000fe80000100800 */
[----:B------:R0:W4:Y:S01]  /*2ca40*/  LDL.LU R74, [R1+0x109c] ;  /* 0x00109c00014a7983 */ /* 0x0001220000300800 */
[----:B-----5:R-:W-:-:S03]  /*2ca50*/  F2FP.BF16.F32.PACK_AB R84, R20, R73 ;  /* 0x000000491454723e */ /* 0x020fc600000010ff */
[----:B------:R0:W5:Y:S01]  /*2ca60*/  LDL.LU R73, [R1+0x1098] ;  /* 0x0010980001497983 */ /* 0x0001620000300800 */
[----:B------:R-:W-:-:S03]  /*2ca70*/  F2FP.BF16.F32.PACK_AB R83, R19, R72 ;  /* 0x000000481353723e */ /* 0x000fc600000010ff */
        /* <DEDUP_REMOVED lines=9> */
[----:B------:R-:W-:Y:S02]  /*2cb10*/  F2FP.BF16.F32.PACK_AB R78, R14, R57 ;  /* 0x000000390e4e723e */ /* 0x000fe400000010ff */
[----:B------:R-:W-:Y:S02]  /*2cb20*/  F2FP.BF16.F32.PACK_AB R77, R13, R58 ;  /* 0x0000003a0d4d723e */ /* 0x000fe400000010ff */
[----:B--2---:R-:W-:Y:S02]  /*2cb30*/  F2FP.BF16.F32.PACK_AB R76, R12, R59 ;  /* 0x0000003b0c4c723e */ /* 0x004fe400000010ff */
[----:B---3--:R-:W-:Y:S02]  /*2cb40*/  F2FP.BF16.F32.PACK_AB R75, R11, R60 ;  /* 0x0000003c0b4b723e */ /* 0x008fe400000010ff */
[----:B----4-:R-:W-:Y:S02]  /*2cb50*/  F2FP.BF16.F32.PACK_AB R74, R10, R61 ;  /* 0x0000003d0a4a723e */ /* 0x010fe400000010ff */
[----:B-----5:R-:W-:-:S02]  /*2cb60*/  F2FP.BF16.F32.PACK_AB R73, R9, R62 ;  /* 0x0000003e0949723e */ /* 0x020fc400000010ff */
[----:B------:R-:W-:Y:S02]  /*2cb70*/  F2FP.BF16.F32.PACK_AB R72, R8, R63 ;  /* 0x0000003f0848723e */ /* 0x000fe400000010ff */
[----:B------:R-:W-:Y:S02]  /*2cb80*/  F2FP.BF16.F32.PACK_AB R71, R7, R64 ;  /* 0x000000400747723e */ /* 0x000fe400000010ff */
[----:B------:R-:W-:Y:S02]  /*2cb90*/  F2FP.BF16.F32.PACK_AB R70, R6, R65 ;  /* 0x000000410646723e */ /* 0x000fe400000010ff */
[----:B------:R-:W-:Y:S02]  /*2cba0*/  F2FP.BF16.F32.PACK_AB R69, R5, R66 ;  /* 0x000000420545723e */ /* 0x000fe400000010ff */
[----:B------:R-:W-:Y:S02]  /*2cbb0*/  F2FP.BF16.F32.PACK_AB R68, R4, R67 ;  /* 0x000000430444723e */ /* 0x000fe400000010ff */
[----:B------:R-:W1:Y:S01]  /*2cbc0*/  LDTM.x64 R4, tmem[UR7+0x1c0] ;  /* 0x0001c007000479ee */ /* 0x000e620008340000 */
[----:B------:R-:W2:Y:S01]  /*2cbd0*/  LDCU UR7, c[0x0][0x3b8] ;  /* 0x00007700ff0777ac */ /* 0x000ea20008000800 */
[----:B------:R-:W-:Y:S01]  /*2cbe0*/  NOP ;  /* 0x0000000000007918 */ /* 0x000fe20000000000 */
[----:B-1----:R-:W-:Y:S04]  /*2cbf0*/  STL [R1+0x1044], R44 ;  /* 0x0010442c01007387 */ /* 0x002fe80000100800 */
        /* <DEDUP_REMOVED lines=21> */
[----:B------:R1:W-:Y:S04]  /*2cd50*/  STL [R1+0xff4], R64 ;  /* 0x000ff44001007387 */ /* 0x0003e80000100800 */
[----:B------:R3:W-:Y:S04]  /*2cd60*/  STL [R1+0xff0], R65 ;  /* 0x000ff04101007387 */ /* 0x0007e80000100800 */
[----:B------:R4:W-:Y:S01]  /*2cd70*/  STL [R1+0xfec], R66 ;  /* 0x000fec4201007387 */ /* 0x0009e20000100800 */
[----:B------:R-:W-:-:S02]  /*2cd80*/  F2FP.BF16.F32.PACK_AB R14, R14, R3 ;  /* 0x000000030e0e723e */ /* 0x000fc400000010ff */
[C---:B-1----:R-:W-:Y:S02]  /*2cd90*/  PRMT R64, R0.reuse, 0x7610, R64 ;  /* 0x0000761000407816 */ /* 0x042fe40000000040 */
[----:B---3--:R-:W-:Y:S01]  /*2cda0*/  PRMT R65, R0, 0x7632, R65 ;  /* 0x0000763200417816 */ /* 0x008fe20000000041 */
[----:B----4-:R-:W3:Y:S04]  /*2cdb0*/  LDL.LU R66, [R1+0x6b0] ;  /* 0x0006b00001427983 */ /* 0x010ee80000300800 */
[----:B------:R-:W4:Y:S04]  /*2cdc0*/  LDL.LU R2, [R1+0x1080] ;  /* 0x0010800001027983 */ /* 0x000f280000300800 */
[----:B------:R1:W-:Y:S04]  /*2cdd0*/  STL [R1+0xfc], R93 ;  /* 0x0000fc5d01007387 */ /* 0x0003e80000100800 */
[----:B-1----:R-:W5:Y:S04]  /*2cde0*/  LDL.LU R93, [R1+0x107c] ;  /* 0x00107c00015d7983 */ /* 0x002f680000300800 */
[----:B------:R-:W2:Y:S04]  /*2cdf0*/  LDL.LU R88, [R1+0x1078] ;  /* 0x0010780001587983 */ /* 0x000ea80000300800 */
[----:B------:R-:W2:Y:S04]  /*2ce00*/  LDL.LU R0, [R1+0x1074] ;  /* 0x0010740001007983 */ /* 0x000ea80000300800 */
[----:B------:R-:W2:Y:S01]  /*2ce10*/  LDL.LU R3, [R1+0x1070] ;  /* 0x0010700001037983 */ /* 0x000ea20000300800 */
[----:B------:R-:W-:-:S02]  /*2ce20*/  PRMT R62, R14, 0x7610, R62 ;  /* 0x000076100e3e7816 */ /* 0x000fc4000000003e */
[----:B------:R-:W-:Y:S02]  /*2ce30*/  PRMT R63, R14, 0x7632, R63 ;  /* 0x000076320e3f7816 */ /* 0x000fe4000000003f */
[----:B------:R-:W3:Y:S01]  /*2ce40*/  LDL.LU R14, [R1+0x24] ;  /* 0x00002400010e7983 */ /* 0x000ee20000300800 */
[----:B--2---:R-:W-:-:S03]  /*2ce50*/  F2FP.BF16.F32.PACK_AB R86, R12, R3 ;  /* 0x000000030c56723e */ /* 0x004fc600000010ff */
[----:B------:R0:W5:Y:S01]  /*2ce60*/  LDL.LU R3, [R1+0x106c] ;  /* 0x00106c0001037983 */ /* 0x0001620000300800 */
[----:B------:R-:W-:-:S03]  /*2ce70*/  F2FP.BF16.F32.PACK_AB R12, R11, R0 ;  /* 0x000000000b0c723e */ /* 0x000fc600000010ff */
[----:B------:R0:W4:Y:S01]  /*2ce80*/  LDL.LU R0, [R1+0x1068] ;  /* 0x0010680001007983 */ /* 0x0001220000300800 */
[----:B------:R-:W-:-:S03]  /*2ce90*/  F2FP.BF16.F32.PACK_AB R11, R10, R88 ;  /* 0x000000580a0b723e */ /* 0x000fc600000010ff */
[----:B------:R-:W2:Y:S01]  /*2cea0*/  LDL.LU R88, [R1+0x1064] ;  /* 0x0010640001587983 */ /* 0x000ea20000300800 */
[----:B---3--:R-:W-:Y:S02]  /*2ceb0*/  F2FP.BF16.F32.PACK_AB R87, R13, R14 ;  /* 0x0000000e0d57723e */ /* 0x008fe400000010ff */
[----:B------:R-:W1:Y:S01]  /*2cec0*/  LDC R14, c[0x0][0x3b4] ;  /* 0x0000ed00ff0e7b82 */ /* 0x000e620000000800 */
[----:B-----5:R-:W-:Y:S02]  /*2ced0*/  F2FP.BF16.F32.PACK_AB R3, R9, R93 ;  /* 0x0000005d0903723e */ /* 0x020fe400000010ff */
[----:B------:R-:W3:Y:S01]  /*2cee0*/  LDL.LU R93, [R1+0x1060] ;  /* 0x00106000015d7983 */ /* 0x000ee20000300800 */
[----:B----4-:R-:W-:Y:S02]  /*2cef0*/  F2FP.BF16.F32.PACK_AB R0, R8, R2 ;  /* 0x000000020800723e */ /* 0x010fe400000010ff */
[C---:B------:R-:W-:Y:S02]  /*2cf00*/  PRMT R60, R87.reuse, 0x7610, R60 ;  /* 0x00007610573c7816 */ /* 0x040fe4000000003c */
[----:B------:R-:W-:-:S02]  /*2cf10*/  PRMT R61, R87, 0x7632, R61 ;  /* 0x00007632573d7816 */ /* 0x000fc4000000003d */
[C---:B------:R-:W-:Y:S01]  /*2cf20*/  PRMT R50, R0.reuse, 0x7610, R50 ;  /* 0x0000761000327816 */ /* 0x040fe20000000032 */
[----:B------:R-:W4:Y:S01]  /*2cf30*/  LDL R87, [R1+0x6bc] ;  /* 0x0006bc0001577983 */ /* 0x000f220000100800 */
[----:B------:R-:W-:Y:S01]  /*2cf40*/  PRMT R51, R0, 0x7632, R51 ;  /* 0x0000763200337816 */ /* 0x000fe20000000033 */
[C---:B-1----:R-:W-:Y:S01]  /*2cf50*/  IMAD R0, R66.reuse, R14, RZ ;  /* 0x0000000e42007224 */ /* 0x042fe200078e02ff */
[----:B------:R-:W-:-:S04]  /*2cf60*/  ISETP.GE.AND P0, PT, R66, UR22, PT ;  /* 0x0000001642007c0c */ /* 0x000fc8000bf06270 */
[----:B------:R-:W-:Y:S02]  /*2cf70*/  LEA R8, P2, R0, UR20, 0x1 ;  /* 0x0000001400087c11 */ /* 0x000fe4000f8408ff */
[C---:B------:R-:W-:Y:S02]  /*2cf80*/  PRMT R56, R12.reuse, 0x7610, R56 ;  /* 0x000076100c387816 */ /* 0x040fe40000000038 */
[----:B------:R-:W-:Y:S02]  /*2cf90*/  PRMT R57, R12, 0x7632, R57 ;  /* 0x000076320c397816 */ /* 0x000fe40000000039 */
[----:B------:R-:W-:Y:S02]  /*2cfa0*/  LEA.HI.X.SX32 R9, R0, UR21, 0x1, P2 ;  /* 0x0000001500097c11 */ /* 0x000fe400090f0eff */
[C---:B------:R-:W-:Y:S02]  /*2cfb0*/  PRMT R52, R3.reuse, 0x7610, R52 ;  /* 0x0000761003347816 */ /* 0x040fe40000000034 */
[----:B------:R-:W-:-:S02]  /*2cfc0*/  PRMT R53, R3, 0x7632, R53 ;  /* 0x0000763203357816 */ /* 0x000fc40000000035 */
[----:B------:R-:W-:Y:S02]  /*2cfd0*/  F2FP.BF16.F32.PACK_AB R7, R7, R89 ;  /* 0x000000590707723e */ /* 0x000fe400000010ff */
[C---:B------:R-:W-:Y:S01]  /*2cfe0*/  PRMT R58, R86.reuse, 0x7610, R58 ;  /* 0x00007610563a7816 */ /* 0x040fe2000000003a */
[----:B------:R-:W5:Y:S01]  /*2cff0*/  LDL.LU R89, [R1+0x105c] ;  /* 0x00105c0001597983 */ /* 0x000f620000300800 */
[----:B------:R-:W-:-:S03]  /*2d000*/  PRMT R59, R86, 0x7632, R59 ;  /* 0x00007632563b7816 */ /* 0x000fc6000000003b */
[----:B------:R-:W4:Y:S01]  /*2d010*/  LDL R86, [R1+0x6b8] ;  /* 0x0006b80001567983 */ /* 0x000f220000100800 */
[----:B------:R-:W-:Y:S02]  /*2d020*/  F2FP.BF16.F32.PACK_AB R5, R5, R90 ;  /* 0x0000005a0505723e */ /* 0x000fe400000010ff */
[----:B--2---:R-:W-:Y:S02]  /*2d030*/  PRMT R10, R88, 0x7632, R10 ;  /* 0x00007632580a7816 */ /* 0x004fe4000000000a */
[C---:B---3--:R-:W-:Y:S01]  /*2d040*/  ISETP.LT.AND P0, PT, R93.reuse, UR31, !P0 ;  /* 0x0000001f5d007c0c */ /* 0x048fe2000c701270 */
[----:B------:R-:W-:Y:S02]  /*2d050*/  IMAD R12, R93, UR7, RZ ;  /* 0x000000075d0c7c24 */ /* 0x000fe4000f8e02ff */
[----:B------:R-:W-:Y:S01]  /*2d060*/  IMAD R0, R14, 0x80, R0 ;  /* 0x000000800e007824 */ /* 0x000fe200078e0200 */
[C---:B------:R-:W-:Y:S01]  /*2d070*/  PRMT R48, R7.reuse, 0x7610, R48 ;  /* 0x0000761007307816 */ /* 0x040fe20000000030 */
[----:B------:R-:W-:Y:S01]  /*2d080*/  IMAD.WIDE R2, R12, 0x2, R8 ;  /* 0x000000020c027825 */ /* 0x000fe200078e0208 */
[----:B------:R-:W-:Y:S01]  /*2d090*/  PRMT R49, R7, 0x7632, R49 ;  /* 0x0000763207317816 */ /* 0x000fe20000000031 */
[----:B------:R-:W1:Y:S06]  /*2d0a0*/  LDCU UR31, c[0x0][0x398] ;  /* 0x00007300ff1f77ac */ /* 0x000e6c0008000800 */
[----:B------:R2:W-:Y:S02]  /*2d0b0*/  @P0 STG.E.U16 desc[UR16][R2.64], R88 ;  /* 0x0000005802000986 */ /* 0x0005e4000c101510 */
[----:B--2---:R-:W-:-:S02]  /*2d0c0*/  F2FP.BF16.F32.PACK_AB R2, R6, R92 ;  /* 0x0000005c0602723e */ /* 0x004fc400000010ff */
[----:B------:R-:W2:Y:S04]  /*2d0d0*/  LDL R92, [R1+0x6b4] ;  /* 0x0006b400015c7983 */ /* 0x000ea80000100800 */
[----:B------:R-:W3:Y:S01]  /*2d0e0*/  LDL.LU R90, [R1+0x1058] ;  /* 0x00105800015a7983 */ /* 0x000ee20000300800 */
[----:B------:R-:W-:-:S03]  /*2d0f0*/  F2FP.BF16.F32.PACK_AB R88, R4, R91 ;  /* 0x0000005b0458723e */ /* 0x000fc600000010ff */
[----:B------:R-:W3:Y:S01]  /*2d100*/  LDL.LU R91, [R1+0x1054] ;  /* 0x00105400015b7983 */ /* 0x000ee20000300800 */
[----:B------:R-:W-:Y:S01]  /*2d110*/  ISETP.GE.AND P0, PT, R93, UR23, PT ;  /* 0x000000175d007c0c */ /* 0x000fe2000bf06270 */
[----:B------:R-:W0:Y:S01]  /*2d120*/  LDCU.64 UR22, c[0x0][0x398] ;  /* 0x00007300ff1677ac */ /* 0x000e220008000a00 */
[C---:B------:R-:W-:Y:S02]  /*2d130*/  PRMT R46, R2.reuse, 0x7610, R46 ;  /* 0x00007610022e7816 */ /* 0x040fe4000000002e */
[----:B------:R-:W-:Y:S02]  /*2d140*/  PRMT R47, R2, 0x7632, R47 ;  /* 0x00007632022f7816 */ /* 0x000fe4000000002f */
[C---:B------:R-:W-:Y:S02]  /*2d150*/  LEA R2, P1, R0.reuse, UR20, 0x1 ;  /* 0x0000001400027c11 */ /* 0x040fe4000f8208ff */
[----:B----4-:R-:W-:Y:S01]  /*2d160*/  ISETP.LT.AND P2, PT, R87, UR8, !P0 ;  /* 0x0000000857007c0c */ /* 0x010fe2000c741270 */
[----:B------:R-:W4:Y:S01]  /*2d170*/  LDCU UR8, c[0x0][0x39c] ;  /* 0x00007380ff0877ac */ /* 0x000f220008000800 */
[----:B------:R-:W-:Y:S01]  /*2d180*/  LEA.HI.X.SX32 R3, R0, UR21, 0x1, P1 ;  /* 0x0000001500037c11 */ /* 0x000fe200088f0eff */
[----:B------:R-:W-:-:S02]  /*2d190*/  IMAD R0, R14, 0x80, R0 ;  /* 0x000000800e007824 */ /* 0x000fc400078e0200 */
[----:B------:R-:W-:Y:S01]  /*2d1a0*/  IMAD.WIDE R6, R12, 0x2, R2 ;  /* 0x000000020c067825 */ /* 0x000fe200078e0202 */
[C---:B------:R-:W-:Y:S02]  /*2d1b0*/  PRMT R44, R5.reuse, 0x7610, R44 ;  /* 0x00007610052c7816 */ /* 0x040fe4000000002c */
[----:B------:R-:W-:Y:S01]  /*2d1c0*/  PRMT R45, R5, 0x7632, R45 ;  /* 0x00007632052d7816 */ /* 0x000fe2000000002d */
[----:B------:R-:W-:-:S04]  /*2d1d0*/  IMAD R5, R14, 0x80, R0 ;  /* 0x000000800e057824 */ /* 0x000fc800078e0200 */
[----:B------:R0:W-:Y:S01]  /*2d1e0*/  @P2 STG.E.U16 desc[UR16][R6.64], R10 ;  /* 0x0000000a06002986 */ /* 0x0001e2000c101510 */
[----:B------:R-:W-:Y:S01]  /*2d1f0*/  ISETP.LT.AND P2, PT, R86, UR12, !P0 ;  /* 0x0000000c56007c0c */ /* 0x000fe2000c741270 */
[----:B------:R-:W1:Y:S01]  /*2d200*/  LDCU UR12, c[0x0][0x39c] ;  /* 0x00007380ff0c77ac */ /* 0x000e620008000800 */
[----:B------:R-:W-:Y:S02]  /*2d210*/  PRMT R54, R11, 0x7610, R54 ;  /* 0x000076100b367816 */ /* 0x000fe40000000036 */
[----:B0-----:R-:W-:-:S04]  /*2d220*/  LEA R6, P1, R0, UR20, 0x1 ;  /* 0x0000001400067c11 */ /* 0x001fc8000f8208ff */
[----:B------:R-:W-:Y:S02]  /*2d230*/  LEA.HI.X.SX32 R7, R0, UR21, 0x1, P1 ;  /* 0x0000001500077c11 */ /* 0x000fe400088f0eff */
[----:B------:R-:W-:Y:S02]  /*2d240*/  LEA R4, P1, R5, UR20, 0x1 ;  /* 0x0000001405047c11 */ /* 0x000fe4000f8208ff */
[----:B------:R-:W-:Y:S01]  /*2d250*/  PRMT R55, R11, 0x7632, R55 ;  /* 0x000076320b377816 */ /* 0x000fe20000000037 */
[----:B------:R-:W-:Y:S01]  /*2d260*/  IMAD.WIDE R10, R12, 0x2, R6 ;  /* 0x000000020c0a7825 */ /* 0x000fe200078e0206 */
[----:B------:R-:W-:Y:S01]  /*2d270*/  LEA.HI.X.SX32 R5, R5, UR21, 0x1, P1 ;  /* 0x0000001505057c11 */ /* 0x000fe200088f0eff */
[----:B------:R-:W0:Y:S01]  /*2d280*/  LDCU.64 UR20, c[0x0][0x398] ;  /* 0x00007300ff1477ac */ /* 0x000e220008000a00 */
[----:B------:R-:W-:Y:S02]  /*2d290*/  PRMT R0, R68, 0x7632, R0 ;  /* 0x0000763244007816 */ /* 0x000fe40000000000 */
[----:B------:R1:W-:Y:S02]  /*2d2a0*/  @P2 STG.E.U16 desc[UR16][R10.64], R68 ;  /* 0x000000440a002986 */ /* 0x0003e4000c101510 */
[----:B-1----:R-:W-:Y:S01]  /*2d2b0*/  IMAD.WIDE R10, R12, 0x2, R4 ;  /* 0x000000020c0a7825 */ /* 0x002fe200078e0204 */
[----:B--2---:R-:W-:Y:S01]  /*2d2c0*/  ISETP.LT.AND P0, PT, R92, UR28, !P0 ;  /* 0x0000001c5c007c0c */ /* 0x004fe2000c701270 */
[----:B------:R-:W1:-:S12]  /*2d2d0*/  LDCU UR28, c[0x0][0x398] ;  /* 0x00007300ff1c77ac */ /* 0x000e580008000800 */
[----:B------:R2:W-:Y:S02]  /*2d2e0*/  @P0 STG.E.U16 desc[UR16][R10.64], R0 ;  /* 0x000000000a000986 */ /* 0x0005e4000c101510 */
[----:B--2---:R-:W-:-:S05]  /*2d2f0*/  VIADD R0, R93, 0x1 ;  /* 0x000000015d007836 */ /* 0x004fca0000000000 */
[----:B----4-:R-:W-:Y:S01]  /*2d300*/  ISETP.GE.AND P0, PT, R0, UR8, PT ;  /* 0x0000000800007c0c */ /* 0x010fe2000bf06270 */
[----:B------:R-:W-:Y:S01]  /*2d310*/  VIADD R0, R12, UR7 ;  /* 0x000000070c007c36 */ /* 0x000fe20008000000 */
[----:B------:R-:W2:Y:S02]  /*2d320*/  LDCU UR8, c[0x0][0x398] ;  /* 0x00007300ff0877ac */ /* 0x000ea40008000800 */
[----:B------:R-:W-:Y:S01]  /*2d330*/  ISETP.LT.AND P1, PT, R66, UR26, !P0 ;  /* 0x0000001a42007c0c */ /* 0x000fe2000c721270 */
[----:B------:R-:W-:Y:S01]  /*2d340*/  IMAD.WIDE R10, R0, 0x2, R8 ;  /* 0x00000002000a7825 */ /* 0x000fe200078e0208 */
[----:B------:R-:W-:Y:S01]  /*2d350*/  ISETP.LT.AND P2, PT, R87, UR4, !P0 ;  /* 0x0000000457007c0c */ /* 0x000fe2000c741270 */
[----:B------:R-:W4:Y:S01]  /*2d360*/  LDCU UR4, c[0x0][0x39c] ;  /* 0x00007380ff0477ac */ /* 0x000f220008000800 */
[----:B-----5:R-:W-:Y:S02]  /*2d370*/  PRMT R12, R89, 0x7632, R12 ;  /* 0x00007632590c7816 */ /* 0x020fe4000000000c */
[----:B------:R-:W-:Y:S01]  /*2d380*/  PRMT R13, R78, 0x7632, R13 ;  /* 0x000076324e0d7816 */ /* 0x000fe2000000000d */
[----:B------:R-:W5:Y:S06]  /*2d390*/  LDCU UR26, c[0x0][0x398] ;  /* 0x00007300ff1a77ac */ /* 0x000f6c0008000800 */
[----:B------:R1:W-:Y:S01]  /*2d3a0*/  @P1 STG.E.U16 desc[UR16][R10.64], R89 ;  /* 0x000000590a001986 */ /* 0x0003e2000c101510 */
[----:B0-----:R-:W-:Y:S01]  /*2d3b0*/  ISETP.LT.AND P1, PT, R86, UR20, !P0 ;  /* 0x0000001456007c0c */ /* 0x001fe2000c721270 */
[----:B------:R-:W0:Y:S01]  /*2d3c0*/  LDCU UR20, c[0x0][0x398] ;  /* 0x00007300ff1477ac */ /* 0x000e220008000800 */
[----:B------:R-:W-:Y:S01]  /*2d3d0*/  ISETP.LT.AND P0, PT, R92, UR24, !P0 ;  /* 0x000000185c007c0c */ /* 0x000fe2000c701270 */
[----:B------:R-:W0:Y:S01]  /*2d3e0*/  LDCU UR24, c[0x0][0x39c] ;  /* 0x00007380ff1877ac */ /* 0x000e220008000800 */
[----:B-1----:R-:W-:-:S05]  /*2d3f0*/  IMAD.WIDE R10, R0, 0x2, R2 ;  /* 0x00000002000a7825 */ /* 0x002fca00078e0202 */
[----:B------:R1:W-:Y:S02]  /*2d400*/  @P2 STG.E.U16 desc[UR16][R10.64], R12 ;  /* 0x0000000c0a002986 */ /* 0x0003e4000c101510 */
[----:B-1----:R-:W-:Y:S01]  /*2d410*/  IMAD.WIDE R10, R0, 0x2, R6 ;  /* 0x00000002000a7825 */ /* 0x002fe200078e0206 */
[----:B------:R-:W-:-:S04]  /*2d420*/  PRMT R12, R69, 0x7632, R12 ;  /* 0x00007632450c7816 */ /* 0x000fc8000000000c */
[----:B------:R1:W-:Y:S02]  /*2d430*/  @P1 STG.E.U16 desc[UR16][R10.64], R69 ;  /* 0x000000450a001986 */ /* 0x0003e4000c101510 */
[----:B-1----:R-:W-:-:S05]  /*2d440*/  IMAD.WIDE R10, R0, 0x2, R4 ;  /* 0x00000002000a7825 */ /* 0x002fca00078e0204 */
[----:B------:R1:W-:Y:S02]  /*2d450*/  @P0 STG.E.U16 desc[UR16][R10.64], R12 ;  /* 0x0000000c0a000986 */ /* 0x0003e4000c101510 */
[----:B-1----:R-:W-:-:S05]  /*2d460*/  VIADD R10, R93, 0x2 ;  /* 0x000000025d0a7836 */ /* 0x002fca0000000000 */
[----:B----4-:R-:W-:Y:S01]  /*2d470*/  ISETP.GE.AND P0, PT, R10, UR4, PT ;  /* 0x000000040a007c0c */ /* 0x010fe2000bf06270 */
[----:B------:R-:W-:Y:S01]  /*2d480*/  VIADD R0, R0, UR7 ;  /* 0x0000000700007c36 */ /* 0x000fe20008000000 */
[----:B---3--:R-:W-:Y:S01]  /*2d490*/  PRMT R12, R90, 0x7632, R12 ;  /* 0x000076325a0c7816 */ /* 0x008fe2000000000c */
[----:B------:R-:W1:Y:S01]  /*2d4a0*/  LDCU UR4, c[0x0][0x39c] ;  /* 0x00007380ff0477ac */ /* 0x000e620008000800 */
[----:B------:R-:W-:Y:S01]  /*2d4b0*/  ISETP.LT.AND P1, PT, R66, UR22, !P0 ;  /* 0x0000001642007c0c */ /* 0x000fe2000c721270 */
[C---:B------:R-:W-:Y:S01]  /*2d4c0*/  IMAD.WIDE R10, R0.reuse, 0x2, R8 ;  /* 0x00000002000a7825 */ /* 0x040fe200078e0208 */
[----:B------:R-:W3:Y:S11]  /*2d4d0*/  LDCU UR22, c[0x0][0x39c] ;  /* 0x00007380ff1677ac */ /* 0x000ef60008000800 */
[----:B------:R4:W-:Y:S01]  /*2d4e0*/  @P1 STG.E.U16 desc[UR16][R10.64], R90 ;  /* 0x0000005a0a001986 */ /* 0x0009e2000c101510 */
[----:B------:R-:W-:Y:S01]  /*2d4f0*/  ISETP.LT.AND P1, PT, R87, UR10, !P0 ;  /* 0x0000000a57007c0c */ /* 0x000fe2000c721270 */
[----:B------:R-:W0:Y:S01]  /*2d500*/  LDCU UR10, c[0x0][0x398] ;  /* 0x00007300ff0a77ac */ /* 0x000e220008000800 */
[----:B----4-:R-:W-:-:S11]  /*2d510*/  IMAD.WIDE R10, R0, 0x2, R2 ;  /* 0x00000002000a7825 */ /* 0x010fd600078e0202 */
[----:B------:R4:W-:Y:S01]  /*2d520*/  @P1 STG.E.U16 desc[UR16][R10.64], R12 ;  /* 0x0000000c0a001986 */ /* 0x0009e2000c101510 */
[----:B------:R-:W-:Y:S01]  /*2d530*/  ISETP.LT.AND P1, PT, R86, UR14, !P0 ;  /* 0x0000000e56007c0c */ /* 0x000fe2000c721270 */
[----:B------:R-:W0:Y:S01]  /*2d540*/  LDCU UR14, c[0x0][0x398] ;  /* 0x00007300ff0e77ac */ /* 0x000e220008000800 */
[----:B------:R-:W-:Y:S02]  /*2d550*/  ISETP.LT.AND P0, PT, R92, UR18, !P0 ;  /* 0x000000125c007c0c */ /* 0x000fe4000c701270 */
[----:B------:R-:W-:Y:S01]  /*2d560*/  PRMT R69, R80, 0x7632, R69 ;  /* 0x0000763250457816 */ /* 0x000fe20000000045 */
[----:B------:R-:W0:Y:S01]  /*2d570*/  LDCU UR18, c[0x0][0x39c] ;  /* 0x00007380ff1277ac */ /* 0x000e220008000800 */
[----:B----4-:R-:W-:Y:S01]  /*2d580*/  IMAD.WIDE R10, R0, 0x2, R6 ;  /* 0x00000002000a7825 */ /* 0x010fe200078e0206 */
[----:B------:R-:W-:-:S06]  /*2d590*/  PRMT R12, R70, 0x7632, R12 ;  /* 0x00007632460c7816 */ /* 0x000fcc000000000c */
[----:B------:R4:W-:Y:S02]  /*2d5a0*/  @P1 STG.E.U16 desc[UR16][R10.64], R70 ;  /* 0x000000460a001986 */ /* 0x0009e4000c101510 */
[----:B----4-:R-:W-:-:S05]  /*2d5b0*/  IMAD.WIDE R10, R0, 0x2, R4 ;  /* 0x00000002000a7825 */ /* 0x010fca00078e0204 */
[----:B------:R4:W-:Y:S02]  /*2d5c0*/  @P0 STG.E.U16 desc[UR16][R10.64], R12 ;  /* 0x0000000c0a000986 */ /* 0x0009e4000c101510 */
[----:B----4-:R-:W-:-:S05]  /*2d5d0*/  VIADD R10, R93, 0x3 ;  /* 0x000000035d0a7836 */ /* 0x010fca0000000000 */
[----:B-1----:R-:W-:Y:S01]  /*2d5e0*/  ISETP.GE.AND P0, PT, R10, UR4, PT ;  /* 0x000000040a007c0c */ /* 0x002fe2000bf06270 */
[----:B------:R-:W1:Y:S03]  /*2d5f0*/  LDCU UR4, c[0x0][0x398] ;  /* 0x00007300ff0477ac */ /* 0x000e660008000800 */
[----:B------:R-:W-:Y:S01]  /*2d600*/  ISETP.LT.AND P1, PT, R66, UR30, !P0 ;  /* 0x0000001e42007c0c */ /* 0x000fe2000c721270 */
[----:B------:R-:W-:Y:S01]  /*2d610*/  VIADD R0, R0, UR7 ;  /* 0x0000000700007c36 */ /* 0x000fe20008000000 */
[----:B------:R-:W-:Y:S01]  /*2d620*/  PRMT R12, R91, 0x7632, R12 ;  /* 0x000076325b0c7816 */ /* 0x000fe2000000000c */
[----:B------:R-:W4:Y:S02]  /*2d630*/  LDCU UR30, c[0x0][0x398] ;  /* 0x00007300ff1e77ac */ /* 0x000f240008000800 */
[----:B------:R-:W-:-:S08]  /*2d640*/  IMAD.WIDE R10, R0, 0x2, R8 ;  /* 0x00000002000a7825 */ /* 0x000fd000078e0208 */
[----:B------:R0:W-:Y:S01]  /*2d650*/  @P1 STG.E.U16 desc[UR16][R10.64], R91 ;  /* 0x0000005b0a001986 */ /* 0x0001e2000c101510 */
[----:B-1----:R-:W-:Y:S01]  /*2d660*/  ISETP.LT.AND P1, PT, R87, UR4, !P0 ;  /* 0x0000000457007c0c */ /* 0x002fe2000c721270 */
[----:B------:R-:W1:Y:S01]  /*2d670*/  LDCU UR4, c[0x0][0x398] ;  /* 0x00007300ff0477ac */ /* 0x000e620008000800 */
[----:B0-----:R-:W-:-:S11]  /*2d680*/  IMAD.WIDE R10, R0, 0x2, R2 ;  /* 0x00000002000a7825 */ /* 0x001fd600078e0202 */
[----:B------:R0:W-:Y:S01]  /*2d690*/  @P1 STG.E.U16 desc[UR16][R10.64], R12 ;  /* 0x0000000c0a001986 */ /* 0x0001e2000c101510 */
[----:B--2---:R-:W-:Y:S01]  /*2d6a0*/  ISETP.LT.AND P1, PT, R86, UR8, !P0 ;  /* 0x0000000856007c0c */ /* 0x004fe2000c721270 */
[----:B------:R-:W2:Y:S01]  /*2d6b0*/  LDCU UR8, c[0x0][0x398] ;  /* 0x00007300ff0877ac */ /* 0x000ea20008000800 */
[----:B-1----:R-:W-:Y:S02]  /*2d6c0*/  ISETP.LT.AND P0, PT, R92, UR4, !P0 ;  /* 0x000000045c007c0c */ /* 0x002fe4000c701270 */
[----:B------:R-:W3:Y:S01]  /*2d6d0*/  LDL.LU R92, [R1+0x1050] ;  /* 0x00105000015c7983 */ /* 0x000ee20000300800 */
[----:B------:R-:W1:Y:S03]  /*2d6e0*/  LDCU UR4, c[0x0][0x39c] ;  /* 0x00007380ff0477ac */ /* 0x000e660008000800 */
[----:B------:R-:W4:Y:S01]  /*2d6f0*/  LDL.S16 R90, [R1+0x214] ;  /* 0x00021400015a7983 */ /* 0x000f220000100600 */
[----:B0-----:R-:W-:Y:S01]  /*2d700*/  IMAD.WIDE R10, R0, 0x2, R6 ;  /* 0x00000002000a7825 */ /* 0x001fe200078e0206 */
[----:B------:R-:W-:-:S02]  /*2d710*/  PRMT R12, R71, 0x7632, R12 ;  /* 0x00007632470c7816 */ /* 0x000fc4000000000c */
[----:B------:R-:W4:Y:S04]  /*2d720*/  LDL.LU.S16 R89, [R1+0x216] ;  /* 0x0002160001597983 */ /* 0x000f280000300600 */
[----:B------:R0:W-:Y:S04]  /*2d730*/  @P1 STG.E.U16 desc[UR16][R10.64], R71 ;  /* 0x000000470a001986 */ /* 0x0001e8000c101510 */
[----:B------:R-:W4:Y:S04]  /*2d740*/  LDL.S16 R91, [R1+0x218] ;  /* 0x00021800015b7983 */ /* 0x000f280000100600 */
[----:B------:R-:W4:Y:S01]  /*2d750*/  LDL.LU.S16 R70, [R1+0x21a] ;  /* 0x00021a0001467983 */ /* 0x000f220000300600 */
[----:B0-----:R-:W-:-:S05]  /*2d760*/  IMAD.WIDE R10, R0, 0x2, R4 ;  /* 0x00000002000a7825 */ /* 0x001fca00078e0204 */
[----:B------:R0:W-:Y:S02]  /*2d770*/  @P0 STG.E.U16 desc[UR16][R10.64], R12 ;  /* 0x0000000c0a000986 */ /* 0x0001e4000c101510 */
[----:B0-----:R-:W-:-:S05]  /*2d780*/  VIADD R10, R93, 0x4 ;  /* 0x000000045d0a7836 */ /* 0x001fca0000000000 */
[----:B-1----:R-:W-:Y:S01]  /*2d790*/  ISETP.GE.AND P0, PT, R10, UR4, PT ;  /* 0x000000040a007c0c */ /* 0x002fe2000bf06270 */
[----:B------:R-:W-:Y:S01]  /*2d7a0*/  VIADD R0, R0, UR7 ;  /* 0x0000000700007c36 */ /* 0x000fe20008000000 */
[----:B------:R-:W0:Y:S02]  /*2d7b0*/  LDCU UR4, c[0x0][0x398] ;  /* 0x00007300ff0477ac */ /* 0x000e240008000800 */
[----:B--2---:R-:W-:Y:S01]  /*2d7c0*/  ISETP.LT.AND P1, PT, R66, UR8, !P0 ;  /* 0x0000000842007c0c */ /* 0x004fe2000c721270 */
[----:B------:R-:W-:Y:S01]  /*2d7d0*/  IMAD.WIDE R10, R0, 0x2, R8 ;  /* 0x00000002000a7825 */ /* 0x000fe200078e0208 */
[----:B------:R-:W1:Y:S01]  /*2d7e0*/  LDCU UR8, c[0x0][0x398] ;  /* 0x00007300ff0877ac */ /* 0x000e620008000800 */
[----:B---3--:R-:W-:-:S10]  /*2d7f0*/  PRMT R12, R92, 0x7610, R12 ;  /* 0x000076105c0c7816 */ /* 0x008fd4000000000c */
[----:B------:R2:W-:Y:S02]  /*2d800*/  @P1 STG.E.U16 desc[UR16][R10.64], R12 ;  /* 0x0000000c0a001986 */ /* 0x0005e4000c101510 */
[----:B--2---:R-:W-:Y:S02]  /*2d810*/  PRMT R12, R92, 0x7632, R12 ;  /* 0x000076325c0c7816 */ /* 0x004fe4000000000c */
[----:B------:R-:W1:Y:S01]  /*2d820*/  LDL.LU R92, [R1+0x6b4] ;  /* 0x0006b400015c7983 */ /* 0x000e620000300800 */
[----:B------:R-:W-:Y:S01]  /*2d830*/  ISETP.LT.AND P2, PT, R87, UR10, !P0 ;  /* 0x0000000a57007c0c */ /* 0x000fe2000c741270 */
[----:B------:R-:W-:Y:S01]  /*2d840*/  IMAD.WIDE R10, R0, 0x2, R2 ;  /* 0x00000002000a7825 */ /* 0x000fe200078e0202 */
[----:B0-----:R-:W-:Y:S01]  /*2d850*/  ISETP.LT.AND P1, PT, R86, UR4, !P0 ;  /* 0x0000000456007c0c */ /* 0x001fe2000c721270 */
[----:B------:R-:W0:Y:S01]  /*2d860*/  LDCU UR4, c[0x0][0x39c] ;  /* 0x00007380ff0477ac */ /* 0x000e220008000800 */
[----:B------:R-:W2:Y:S09]  /*2d870*/  LDCU UR10, c[0x0][0x398] ;  /* 0x00007300ff0a77ac */ /* 0x000eb20008000800 */
[----:B------:R3:W-:Y:S02]  /*2d880*/  @P2 STG.E.U16 desc[UR16][R10.64], R12 ;  /* 0x0000000c0a002986 */ /* 0x0007e4000c101510 */
[----:B---3--:R-:W-:Y:S01]  /*2d890*/  IMAD.WIDE R10, R0, 0x2, R6 ;  /* 0x00000002000a7825 */ /* 0x008fe200078e0206 */
[----:B------:R-:W-:-:S04]  /*2d8a0*/  PRMT R12, R72, 0x7632, R12 ;  /* 0x00007632480c7816 */ /* 0x000fc8000000000c */
[----:B------:R3:W-:Y:S02]  /*2d8b0*/  @P1 STG.E.U16 desc[UR16][R10.64], R72 ;  /* 0x000000480a001986 */ /* 0x0007e4000c101510 */
[----:B---3--:R-:W-:-:S04]  /*2d8c0*/  IMAD.WIDE R10, R0, 0x2, R4 ;  /* 0x00000002000a7825 */ /* 0x008fc800078e0204 */
[----:B------:R-:W-:Y:S01]  /*2d8d0*/  VIADD R0, R0, UR7 ;  /* 0x0000000700007c36 */ /* 0x000fe20008000000 */
[----:B-1----:R-:W-:Y:S01]  /*2d8e0*/  ISETP.LT.AND P0, PT, R92, UR8, !P0 ;  /* 0x000000085c007c0c */ /* 0x002fe2000c701270 */
[----:B------:R-:W1:-:S12]  /*2d8f0*/  LDCU UR8, c[0x0][0x398] ;  /* 0x00007300ff0877ac */ /* 0x000e580008000800 */
[----:B------:R3:W-:Y:S02]  /*2d900*/  @P0 STG.E.U16 desc[UR16][R10.64], R12 ;  /* 0x0000000c0a000986 */ /* 0x0007e4000c101510 */
[----:B---3--:R-:W-:-:S05]  /*2d910*/  VIADD R10, R93, 0x5 ;  /* 0x000000055d0a7836 */ /* 0x008fca0000000000 */
[----:B0-----:R-:W-:Y:S01]  /*2d920*/  ISETP.GE.AND P0, PT, R10, UR4, PT ;  /* 0x000000040a007c0c */ /* 0x001fe2000bf06270 */
[----:B------:R-:W0:Y:S03]  /*2d930*/  LDCU UR4, c[0x0][0x398] ;  /* 0x00007300ff0477ac */ /* 0x000e260008000800 */
[----:B-1----:R-:W-:Y:S01]  /*2d940*/  ISETP.LT.AND P1, PT, R66, UR8, !P0 ;  /* 0x0000000842007c0c */ /* 0x002fe2000c721270 */
[----:B------:R-:W-:Y:S01]  /*2d950*/  IMAD.WIDE R10, R0, 0x2, R8 ;  /* 0x00000002000a7825 */ /* 0x000fe200078e0208 */
[----:B----4-:R-:W-:Y:S01]  /*2d960*/  PRMT R12, R90, 0x7610, R12 ;  /* 0x000076105a0c7816 */ /* 0x010fe2000000000c */
[----:B------:R-:W1:Y:S10]  /*2d970*/  LDCU UR8, c[0x0][0x398] ;  /* 0x00007300ff0877ac */ /* 0x000e740008000800 */
[----:B------:R3:W-:Y:S01]  /*2d980*/  @P1 STG.E.U16 desc[UR16][R10.64], R12 ;  /* 0x0000000c0a001986 */ /* 0x0007e2000c101510 */
[----:B0-----:R-:W-:Y:S01]  /*2d990*/  ISETP.LT.AND P1, PT, R87, UR4, !P0 ;  /* 0x0000000457007c0c */ /* 0x001fe2000c721270 */
[----:B------:R-:W0:Y:S01]  /*2d9a0*/  LDCU UR4, c[0x0][0x398] ;  /* 0x00007300ff0477ac */ /* 0x000e220008000800 */
[----:B---3--:R-:W-:Y:S01]  /*2d9b0*/  PRMT R12, R89, 0x7610, R12 ;  /* 0x00007610590c7816 */ /* 0x008fe2000000000c */
[----:B------:R-:W-:-:S10]  /*2d9c0*/  IMAD.WIDE R10, R0, 0x2, R2 ;  /* 0x00000002000a7825 */ /* 0x000fd400078e0202 */
[----:B------:R3:W-:Y:S01]  /*2d9d0*/  @P1 STG.E.U16 desc[UR16][R10.64], R12 ;  /* 0x0000000c0a001986 */ /* 0x0007e2000c101510 */
[----:B-1----:R-:W-:Y:S01]  /*2d9e0*/  ISETP.LT.AND P1, PT, R86, UR8, !P0 ;  /* 0x0000000856007c0c */ /* 0x002fe2000c721270 */
[----:B------:R-:W1:Y:S02]  /*2d9f0*/  LDCU UR8, c[0x0][0x398] ;  /* 0x00007300ff0877ac */ /* 0x000e640008000800 */
[----:B------:R-:W4:Y:S04]  /*2da00*/  LDL.LU R86, [R1+0x104c] ;  /* 0x00104c0001567983 */ /* 0x000f280000300800 */
[----:B------:R-:W4:Y:S01]  /*2da10*/  LDL.S16 R90, [R1+0x21c] ;  /* 0x00021c00015a7983 */ /* 0x000f220000100600 */
[----:B---3--:R-:W-:Y:S01]  /*2da20*/  IMAD.WIDE R10, R0, 0x2, R6 ;  /* 0x00000002000a7825 */ /* 0x008fe200078e0206 */
[----:B------:R-:W-:-:S04]  /*2da30*/  PRMT R12, R73, 0x7632, R12 ;  /* 0x00007632490c7816 */ /* 0x000fc8000000000c */
[----:B------:R3:W-:Y:S04]  /*2da40*/  @P1 STG.E.U16 desc[UR16][R10.64], R73 ;  /* 0x000000490a001986 */ /* 0x0007e8000c101510 */
[----:B---3--:R-:W3:Y:S01]  /*2da50*/  LDL.LU R73, [R1+0x6b8] ;  /* 0x0006b80001497983 */ /* 0x008ee20000300800 */
[----:B0-----:R-:W-:Y:S01]  /*2da60*/  ISETP.LT.AND P0, PT, R92, UR4, !P0 ;  /* 0x000000045c007c0c */ /* 0x001fe2000c701270 */
[----:B------:R-:W0:Y:S01]  /*2da70*/  LDCU UR4, c[0x0][0x39c] ;  /* 0x00007380ff0477ac */ /* 0x000e220008000800 */
[----:B------:R-:W-:-:S11]  /*2da80*/  IMAD.WIDE R10, R0, 0x2, R4 ;  /* 0x00000002000a7825 */ /* 0x000fd600078e0204 */
[----:B------:R0:W-:Y:S02]  /*2da90*/  @P0 STG.E.U16 desc[UR16][R10.64], R12 ;  /* 0x0000000c0a000986 */ /* 0x0001e4000c101510 */
[----:B0-----:R-:W-:-:S05]  /*2daa0*/  VIADD R10, R93, 0x6 ;  /* 0x000000065d0a7836 */ /* 0x001fca0000000000 */
[----:B------:R-:W-:Y:S01]  /*2dab0*/  ISETP.GE.AND P0, PT, R10, UR4, PT ;  /* 0x000000040a007c0c */ /* 0x000fe2000bf06270 */
[----:B------:R-:W3:Y:S03]  /*2dac0*/  LDCU UR4, c[0x0][0x398] ;  /* 0x00007300ff0477ac */ /* 0x000ee60008000800 */
[----:B--2---:R-:W-:Y:S01]  /*2dad0*/  ISETP.LT.AND P2, PT, R87, UR10, !P0 ;  /* 0x0000000a57007c0c */ /* 0x004fe2000c741270 */
[----:B------:R-:W-:Y:S01]  /*2dae0*/  VIADD R0, R0, UR7 ;  /* 0x0000000700007c36 */ /* 0x000fe20008000000 */
[----:B------:R-:W2:Y:S01]  /*2daf0*/  LDL.LU R87, [R1+0x1048] ;  /* 0x0010480001577983 */ /* 0x000ea20000300800 */
[----:B-1----:R-:W-:Y:S01]  /*2db00*/  ISETP.LT.AND P1, PT, R66, UR8, !P0 ;  /* 0x0000000842007c0c */ /* 0x002fe2000c721270 */
[----:B------:R-:W0:Y:S02]  /*2db10*/  LDCU UR8, c[0x0][0x398] ;  /* 0x00007300ff0877ac */ /* 0x000e240008000800 */
[----:B------:R-:W2:Y:S01]  /*2db20*/  LDL.LU.S16 R89, [R1+0x21e] ;  /* 0x00021e0001597983 */ /* 0x000ea20000300600 */
[----:B------:R-:W-:Y:S01]  /*2db30*/  PRMT R12, R91, 0x7610, R12 ;  /* 0x000076105b0c7816 */ /* 0x000fe2000000000c */
[----:B------:R-:W-:Y:S01]  /*2db40*/  IMAD.WIDE R10, R0, 0x2, R8 ;  /* 0x00000002000a7825 */ /* 0x000fe200078e0208 */
[----:B------:R-:W1:Y:S01]  /*2db50*/  LDCU UR10, c[0x0][0x398] ;  /* 0x00007300ff0a77ac */ /* 0x000e620008000800 */
[----:B------:R-:W2:Y:S06]  /*2db60*/  LDL.S16 R91, [R1+0x220] ;  /* 0x00022000015b7983 */ /* 0x000eac0000100600 */
[----:B------:R0:W-:Y:S02]  /*2db70*/  @P1 STG.E.U16 desc[UR16][R10.64], R12 ;  /* 0x0000000c0a001986 */ /* 0x0001e4000c101510 */
[----:B0-----:R-:W-:Y:S01]  /*2db80*/  PRMT R12, R70, 0x7610, R12 ;  /* 0x00007610460c7816 */ /* 0x001fe2000000000c */
[C---:B------:R-:W-:Y:S01]  /*2db90*/  IMAD.WIDE R10, R0.reuse, 0x2, R2 ;  /* 0x00000002000a7825 */ /* 0x040fe200078e0202 */
[----:B------:R-:W2:Y:S04]  /*2dba0*/  LDL.LU.S16 R70, [R1+0x222] ;  /* 0x0002220001467983 */ /* 0x000ea80000300600 */
[----:B------:R0:W-:Y:S02]  /*2dbb0*/  @P2 STG.E.U16 desc[UR16][R10.64], R12 ;  /* 0x0000000c0a002986 */ /* 0x0001e4000c101510 */
[----:B0-----:R-:W-:Y:S01]  /*2dbc0*/  IMAD.WIDE R10, R0, 0x2, R6 ;  /* 0x00000002000a7825 */ /* 0x001fe200078e0206 */
[----:B------:R-:W-:-:S02]  /*2dbd0*/  PRMT R12, R74, 0x7632, R12 ;  /* 0x000076324a0c7816 */ /* 0x000fc4000000000c */
[----:B---3--:R-:W-:Y:S01]  /*2dbe0*/  ISETP.LT.AND P1, PT, R73, UR4, !P0 ;  /* 0x0000000449007c0c */ /* 0x008fe2000c721270 */
[----:B------:R-:W0:-:S12]  /*2dbf0*/  LDCU UR4, c[0x0][0x39c] ;  /* 0x00007380ff0477ac */ /* 0x000e180008000800 */
[----:B------:R3:W-:Y:S04]  /*2dc00*/  @P1 STG.E.U16 desc[UR16][R10.64], R74 ;  /* 0x0000004a0a001986 */ /* 0x0007e8000c101510 */
[----:B---3--:R-:W3:Y:S01]  /*2dc10*/  LDL.LU R74, [R1+0x6bc] ;  /* 0x0006bc00014a7983 */ /* 0x008ee20000300800 */
[----:B------:R-:W-:Y:S01]  /*2dc20*/  ISETP.LT.AND P0, PT, R92, UR8, !P0 ;  /* 0x000000085c007c0c */ /* 0x000fe2000c701270 */
[----:B------:R-:W0:Y:S01]  /*2dc30*/  LDCU UR8, c[0x0][0x398] ;  /* 0x00007300ff0877ac */ /* 0x000e220008000800 */
[----:B------:R-:W-:-:S11]  /*2dc40*/  IMAD.WIDE R10, R0, 0x2, R4 ;  /* 0x00000002000a7825 */ /* 0x000fd600078e0204 */
[----:B------:R0:W-:Y:S02]  /*2dc50*/  @P0 STG.E.U16 desc[UR16][R10.64], R12 ;  /* 0x0000000c0a000986 */ /* 0x0001e4000c101510 */
[----:B0-----:R-:W-:-:S05]  /*2dc60*/  VIADD R10, R93, 0x7 ;  /* 0x000000075d0a7836 */ /* 0x001fca0000000000 */
[----:B------:R-:W-:Y:S01]  /*2dc70*/  ISETP.GE.AND P0, PT, R10, UR4, PT ;  /* 0x000000040a007c0c */ /* 0x000fe2000bf06270 */
[----:B------:R-:W-:Y:S01]  /*2dc80*/  VIADD R0, R0, UR7 ;  /* 0x0000000700007c36 */ /* 0x000fe20008000000 */
[----:B----4-:R-:W-:Y:S01]  /*2dc90*/  PRMT R12, R90, 0x7610, R12 ;  /* 0x000076105a0c7816 */ /* 0x010fe2000000000c */
[----:B------:R-:W3:Y:S01]  /*2dca0*/  LDCU UR4, c[0x0][0x398] ;  /* 0x00007300ff0477ac */ /* 0x000ee20008000800 */
[----:B------:R-:W-:Y:S01]  /*2dcb0*/  ISETP.LT.AND P1, PT, R66, UR8, !P0 ;  /* 0x0000000842007c0c */ /* 0x000fe2000c721270 */
[----:B------:R-:W-:Y:S01]  /*2dcc0*/  IMAD.WIDE R10, R0, 0x2, R8 ;  /* 0x00000002000a7825 */ /* 0x000fe200078e0208 */
[----:B------:R-:W4:Y:S01]  /*2dcd0*/  LDL.S16 R90, [R1+0x224] ;  /* 0x00022400015a7983 */ /* 0x000f220000100600 */
[----:B------:R-:W0:Y:S10]  /*2dce0*/  LDCU UR8, c[0x0][0x398] ;  /* 0x00007300ff0877ac */ /* 0x000e340008000800 */
[----:B------:R2:W-:Y:S02]  /*2dcf0*/  @P1 STG.E.U16 desc[UR16][R10.64], R12 ;  /* 0x0000000c0a001986 */ /* 0x0005e4000c101510 */
[----:B--2---:R-:W-:-:S02]  /*2dd00*/  PRMT R12, R89, 0x7610, R12 ;  /* 0x00007610590c7816 */ /* 0x004fc4000000000c */
[----:B------:R-:W2:Y:S01]  /*2dd10*/  LDL.LU.S16 R89, [R1+0x226] ;  /* 0x0002260001597983 */ /* 0x000ea20000300600 */
[----:B------:R-:W-:Y:S01]  /*2dd20*/  IMAD.WIDE R10, R0, 0x2, R2 ;  /* 0x00000002000a7825 */ /* 0x000fe200078e0202 */
[----:B---3--:R-:W-:Y:S01]  /*2dd30*/  ISETP.LT.AND P1, PT, R74, UR4, !P0 ;  /* 0x000000044a007c0c */ /* 0x008fe2000c721270 */
[----:B------:R-:W3:-:S12]  /*2dd40*/  LDCU UR4, c[0x0][0x398] ;  /* 0x00007300ff0477ac */ /* 0x000ed80008000800 */
[----:B------:R1:W-:Y:S01]  /*2dd50*/  @P1 STG.E.U16 desc[UR16][R10.64], R12 ;  /* 0x0000000c0a001986 */ /* 0x0003e2000c101510 */
[----:B0-----:R-:W-:Y:S01]  /*2dd60*/  ISETP.LT.AND P1, PT, R73, UR8, !P0 ;  /* 0x0000000849007c0c */ /* 0x001fe2000c721270 */
[----:B------:R-:W0:Y:S01]  /*2dd70*/  LDCU UR8, c[0x0][0x398] ;  /* 0x00007300ff0877ac */ /* 0x000e220008000800 */
[----:B---3--:R-:W-:Y:S01]  /*2dd80*/  ISETP.LT.AND P0, PT, R92, UR4, !P0 ;  /* 0x000000045c007c0c */ /* 0x008fe2000c701270 */
[----:B------:R-:W3:Y:S01]  /*2dd90*/  LDCU UR4, c[0x0][0x39c] ;  /* 0x00007380ff0477ac */ /* 0x000ee20008000800 */
[----:B-1----:R-:W-:Y:S01]  /*2dda0*/  IMAD.WIDE R10, R0, 0x2, R6 ;  /* 0x00000002000a7825 */ /* 0x002fe200078e0206 */
[----:B------:R-:W-:-:S08]  /*2ddb0*/  PRMT R12, R75, 0x7632, R12 ;  /* 0x000076324b0c7816 */ /* 0x000fd0000000000c */
[----:B------:R1:W-:Y:S02]  /*2ddc0*/  @P1 STG.E.U16 desc[UR16][R10.64], R75 ;  /* 0x0000004b0a001986 */ /* 0x0003e4000c101510 */
[----:B-1----:R-:W-:-:S05]  /*2ddd0*/  IMAD.WIDE R10, R0, 0x2, R4 ;  /* 0x00000002000a7825 */ /* 0x002fca00078e0204 */
[----:B------:R1:W-:Y:S02]  /*2dde0*/  @P0 STG.E.U16 desc[UR16][R10.64], R12 ;  /* 0x0000000c0a000986 */ /* 0x0003e4000c101510 */
[----:B-1----:R-:W-:-:S05]  /*2ddf0*/  VIADD R10, R93, 0x8 ;  /* 0x000000085d0a7836 */ /* 0x002fca0000000000 */
[----:B---3--:R-:W-:Y:S01]  /*2de00*/  ISETP.GE.AND P0, PT, R10, UR4, PT ;  /* 0x000000040a007c0c */ /* 0x008fe2000bf06270 */
[----:B------:R-:W1:Y:S03]  /*2de10*/  LDCU UR4, c[0x0][0x398] ;  /* 0x00007300ff0477ac */ /* 0x000e660008000800 */
[----:B0-----:R-:W-:Y:S01]  /*2de20*/  ISETP.LT.AND P1, PT, R66, UR8, !P0 ;  /* 0x0000000842007c0c */ /* 0x001fe2000c721270 */
[----:B------:R-:W0:Y:S01]  /*2de30*/  LDCU UR8, c[0x0][0x398] ;  /* 0x00007300ff0877ac */ /* 0x000e220008000800 */
[----:B------:R-:W-:Y:S01]  /*2de40*/  VIADD R0, R0, UR7 ;  /* 0x0000000700007c36 */ /* 0x000fe20008000000 */
[----:B------:R-:W-:Y:S02]  /*2de50*/  ISETP.LT.AND P2, PT, R74, UR10, !P0 ;  /* 0x0000000a4a007c0c */ /* 0x000fe4000c741270 */
[----:B------:R-:W-:Y:S01]  /*2de60*/  PRMT R12, R91, 0x7610, R12 ;  /* 0x000076105b0c7816 */ /* 0x000fe2000000000c */
[----:B------:R-:W-:Y:S01]  /*2de70*/  IMAD.WIDE R10, R0, 0x2, R8 ;  /* 0x00000002000a7825 */ /* 0x000fe200078e0208 */
[----:B------:R-:W3:Y:S01]  /*2de80*/  LDL.S16 R91, [R1+0x228] ;  /* 0x00022800015b7983 */ /* 0x000ee20000100600 */
[----:B------:R-:W2:Y:S05]  /*2de90*/  LDCU UR10, c[0x0][0x398] ;  /* 0x00007300ff0a77ac */ /* 0x000eaa0008000800 */
[----:B------:R4:W-:Y:S01]  /*2dea0*/  @P1 STG.E.U16 desc[UR16][R10.64], R12 ;  /* 0x0000000c0a001986 */ /* 0x0009e2000c101510 */
[----:B-1----:R-:W-:Y:S01]  /*2deb0*/  ISETP.LT.AND P1, PT, R73, UR4, !P0 ;  /* 0x0000000449007c0c */ /* 0x002fe2000c721270 */
[----:B------:R-:W1:Y:S01]  /*2dec0*/  LDCU UR4, c[0x0][0x39c] ;  /* 0x00007380ff0477ac */ /* 0x000e620008000800 */
[----:B0-----:R-:W-:Y:S01]  /*2ded0*/  ISETP.LT.AND P0, PT, R92, UR8, !P0 ;  /* 0x000000085c007c0c */ /* 0x001fe2000c701270 */
[----:B------:R-:W0:Y:S01]  /*2dee0*/  LDCU UR8, c[0x0][0x398] ;  /* 0x00007300ff0877ac */ /* 0x000e220008000800 */
[----:B----4-:R-:W-:Y:S01]  /*2def0*/  PRMT R12, R70, 0x7610, R12 ;  /* 0x00007610460c7816 */ /* 0x010fe2000000000c */
[C---:B------:R-:W-:Y:S01]  /*2df00*/  IMAD.WIDE R10, R0.reuse, 0x2, R2 ;  /* 0x00000002000a7825 */ /* 0x040fe200078e0202 */
[----:B------:R-:W4:Y:S04]  /*2df10*/  LDL.LU.S16 R70, [R1+0x22a] ;  /* 0x00022a0001467983 */ /* 0x000f280000300600 */
[----:B------:R0:W-:Y:S02]  /*2df20*/  @P2 STG.E.U16 desc[UR16][R10.64], R12 ;  /* 0x0000000c0a002986 */ /* 0x0001e4000c101510 */
[----:B0-----:R-:W-:Y:S01]  /*2df30*/  IMAD.WIDE R10, R0, 0x2, R6 ;  /* 0x00000002000a7825 */ /* 0x001fe200078e0206 */
[----:B------:R-:W-:-:S04]  /*2df40*/  PRMT R12, R76, 0x7632, R12 ;  /* 0x000076324c0c7816 */ /* 0x000fc8000000000c */
[----:B------:R0:W-:Y:S02]  /*2df50*/  @P1 STG.E.U16 desc[UR16][R10.64], R76 ;  /* 0x0000004c0a001986 */ /* 0x0001e4000c101510 */
[----:B0-----:R-:W-:-:S05]  /*2df60*/  IMAD.WIDE R10, R0, 0x2, R4 ;  /* 0x00000002000a7825 */ /* 0x001fca00078e0204 */
[----:B------:R0:W-:Y:S02]  /*2df70*/  @P0 STG.E.U16 desc[UR16][R10.64], R12 ;  /* 0x0000000c0a000986 */ /* 0x0001e4000c101510 */
[----:B0-----:R-:W-:-:S05]  /*2df80*/  VIADD R10, R93, 0x9 ;  /* 0x000000095d0a7836 */ /* 0x001fca0000000000 */
[----:B-1----:R-:W-:Y:S01]  /*2df90*/  ISETP.GE.AND P0, PT, R10, UR4, PT ;  /* 0x000000040a007c0c */ /* 0x002fe2000bf06270 */
[----:B------:R-:W-:Y:S01]  /*2dfa0*/  VIADD R0, R0, UR7 ;  /* 0x0000000700007c36 */ /* 0x000fe20008000000 */
[----:B------:R-:W-:Y:S01]  /*2dfb0*/  PRMT R12, R90, 0x7610, R12 ;  /* 0x000076105a0c7816 */ /* 0x000fe2000000000c */
[----:B------:R-:W0:Y:S01]  /*2dfc0*/  LDCU UR4, c[0x0][0x398] ;  /* 0x00007300ff0477ac */ /* 0x000e220008000800 */
[----:B------:R-:W-:Y:S01]  /*2dfd0*/  ISETP.LT.AND P1, PT, R66, UR8, !P0 ;  /* 0x0000000842007c0c */ /* 0x000fe2000c721270 */
[----:B------:R-:W-:Y:S01]  /*2dfe0*/  IMAD.WIDE R10, R0, 0x2, R8 ;  /* 0x00000002000a7825 */ /* 0x000fe200078e0208 */
[----:B------:R-:W5:Y:S01]  /*2dff0*/  LDL.S16 R90, [R1+0x22c] ;  /* 0x00022c00015a7983 */ /* 0x000f620000100600 */
[----:B------:R-:W1:Y:S10]  /*2e000*/  LDCU UR8, c[0x0][0x398] ;  /* 0x00007300ff0877ac */ /* 0x000e740008000800 */
[----:B------:R2:W-:Y:S02]  /*2e010*/  @P1 STG.E.U16 desc[UR16][R10.64], R12 ;  /* 0x0000000c0a001986 */ /* 0x0005e4000c101510 */
[----:B--2---:R-:W-:-:S02]  /*2e020*/  PRMT R12, R89, 0x7610, R12 ;  /* 0x00007610590c7816 */ /* 0x004fc4000000000c */
[----:B------:R-:W2:Y:S01]  /*2e030*/  LDL.LU.S16 R89, [R1+0x22e] ;  /* 0x00022e0001597983 */ /* 0x000ea20000300600 */
[----:B0-----:R-:W-:Y:S01]  /*2e040*/  ISETP.LT.AND P1, PT, R74, UR4, !P0 ;  /* 0x000000044a007c0c */ /* 0x001fe2000c721270 */
[----:B------:R-:W0:Y:S01]  /*2e050*/  LDCU UR4, c[0x0][0x398] ;  /* 0x00007300ff0477ac */ /* 0x000e220008000800 */
[----:B------:R-:W-:-:S11]  /*2e060*/  IMAD.WIDE R10, R0, 0x2, R2 ;  /* 0x00000002000a7825 */ /* 0x000fd600078e0202 */
[----:B------:R0:W-:Y:S01]  /*2e070*/  @P1 STG.E.U16 desc[UR16][R10.64], R12 ;  /* 0x0000000c0a001986 */ /* 0x0001e2000c101510 */
[----:B-1----:R-:W-:Y:S01]  /*2e080*/  ISETP.LT.AND P1, PT, R73, UR8, !P0 ;  /* 0x0000000849007c0c */ /* 0x002fe2000c721270 */
[----:B------:R-:W1:Y:S01]  /*2e090*/  LDCU UR8, c[0x0][0x398] ;  /* 0x00007300ff0877ac */ /* 0x000e620008000800 */
[----:B0-----:R-:W-:Y:S01]  /*2e0a0*/  ISETP.LT.AND P0, PT, R92, UR4, !P0 ;  /* 0x000000045c007c0c */ /* 0x001fe2000c701270 */
[----:B------:R-:W0:Y:S01]  /*2e0b0*/  LDCU UR4, c[0x0][0x398] ;  /* 0x00007300ff0477ac */ /* 0x000e220008000800 */
[----:B------:R-:W-:Y:S01]  /*2e0c0*/  IMAD.WIDE R10, R0, 0x2, R6 ;  /* 0x00000002000a7825 */ /* 0x000fe200078e0206 */
[----:B------:R-:W-:-:S08]  /*2e0d0*/  PRMT R12, R77, 0x7632, R12 ;  /* 0x000076324d0c7816 */ /* 0x000fd0000000000c */
[----:B------:R0:W-:Y:S02]  /*2e0e0*/  @P1 STG.E.U16 desc[UR16][R10.64], R77 ;  /* 0x0000004d0a001986 */ /* 0x0001e4000c101510 */
[----:B0-----:R-:W-:-:S05]  /*2e0f0*/  IMAD.WIDE R10, R0, 0x2, R4 ;  /* 0x00000002000a7825 */ /* 0x001fca00078e0204 */
[----:B------:R0:W-:Y:S02]  /*2e100*/  @P0 STG.E.U16 desc[UR16][R10.64], R12 ;  /* 0x0000000c0a000986 */ /* 0x0001e4000c101510 */
[----:B0-----:R-:W-:-:S05]  /*2e110*/  VIADD R10, R93, 0xa ;  /* 0x0000000a5d0a7836 */ /* 0x001fca0000000000 */
[----:B------:R-:W-:Y:S01]  /*2e120*/  ISETP.GE.AND P1, PT, R10, UR24, PT ;  /* 0x000000180a007c0c */ /* 0x000fe2000bf26270 */
[----:B------:R-:W-:Y:S01]  /*2e130*/  VIADD R0, R0, UR7 ;  /* 0x0000000700007c36 */ /* 0x000fe20008000000 */
[----:B------:R-:W0:Y:S02]  /*2e140*/  LDCU UR24, c[0x0][0x398] ;  /* 0x00007300ff1877ac */ /* 0x000e240008000800 */
[----:B------:R-:W-:Y:S01]  /*2e150*/  ISETP.LT.AND P0, PT, R66, UR40, !P1 ;  /* 0x0000002842007c0c */ /* 0x000fe2000cf01270 */
[----:B------:R-:W-:Y:S01]  /*2e160*/  IMAD.WIDE R10, R0, 0x2, R8 ;  /* 0x00000002000a7825 */ /* 0x000fe200078e0208 */
[----:B---3--:R-:W-:Y:S01]  /*2e170*/  PRMT R12, R91, 0x7610, R12 ;  /* 0x000076105b0c7816 */ /* 0x008fe2000000000c */
[----:B------:R-:W3:Y:S01]  /*2e180*/  LDCU UR40, c[0x0][0x39c] ;  /* 0x00007380ff2877ac */ /* 0x000ee20008000800 */
[----:B------:R-:W3:Y:S09]  /*2e190*/  LDL.S16 R91, [R1+0x230] ;  /* 0x00023000015b7983 */ /* 0x000ef20000100600 */
[----:B------:R4:W-:Y:S02]  /*2e1a0*/  @P0 STG.E.U16 desc[UR16][R10.64], R12 ;  /* 0x0000000c0a000986 */ /* 0x0009e4000c101510 */
[----:B----4-:R-:W-:-:S02]  /*2e1b0*/  PRMT R12, R70, 0x7610, R12 ;  /* 0x00007610460c7816 */ /* 0x010fc4000000000c */
[----:B------:R-:W4:Y:S01]  /*2e1c0*/  LDL.LU.S16 R70, [R1+0x232] ;  /* 0x0002320001467983 */ /* 0x000f220000300600 */
[----:B-----5:R-:W-:-:S03]  /*2e1d0*/  PRMT R15, R90, 0x7610, R15 ;  /* 0x000076105a0f7816 */ /* 0x020fc6000000000f */
[----:B------:R-:W5:Y:S01]  /*2e1e0*/  LDL.S16 R90, [R1+0x234] ;  /* 0x00023400015a7983 */ /* 0x000f620000100600 */
[----:B--2---:R-:W-:-:S03]  /*2e1f0*/  PRMT R14, R89, 0x7610, R14 ;  /* 0x00007610590e7816 */ /* 0x004fc6000000000e */
[----:B------:R-:W2:Y:S01]  /*2e200*/  LDL.LU.S16 R89, [R1+0x236] ;  /* 0x0002360001597983 */ /* 0x000ea20000300600 */
[----:B------:R-:W-:Y:S01]  /*2e210*/  ISETP.LT.AND P0, PT, R74, UR30, !P1 ;  /* 0x0000001e4a007c0c */ /* 0x000fe2000cf01270 */
[----:B------:R-:W-:Y:S01]  /*2e220*/  VIADD R10, R93, 0xb ;  /* 0x0000000b5d0a7836 */ /* 0x000fe20000000000 */
[----:B------:R-:W-:Y:S01]  /*2e230*/  ISETP.LT.AND P2, PT, R73, UR42, !P1 ;  /* 0x0000002a49007c0c */ /* 0x000fe2000cf41270 */
[----:B------:R-:W0:Y:S03]  /*2e240*/  LDCU UR30, c[0x0][0x398] ;  /* 0x00007300ff1e77ac */ /* 0x000e260008000800 */
[----:B------:R-:W-:Y:S01]  /*2e250*/  ISETP.GE.AND P5, PT, R10, UR43, PT ;  /* 0x0000002b0a007c0c */ /* 0x000fe2000bfa6270 */
[----:B------:R-:W-:Y:S01]  /*2e260*/  IMAD.WIDE R10, R0, 0x2, R2 ;  /* 0x00000002000a7825 */ /* 0x000fe200078e0202 */
[----:B------:R-:W-:Y:S01]  /*2e270*/  ISETP.LT.AND P1, PT, R92, UR38, !P1 ;  /* 0x000000265c007c0c */ /* 0x000fe2000cf21270 */
[----:B------:R-:W0:Y:S04]  /*2e280*/  LDCU UR42, c[0x0][0x398] ;  /* 0x00007300ff2a77ac */ /* 0x000e280008000800 */
[----:B------:R0:W-:Y:S01]  /*2e290*/  @P0 STG.E.U16 desc[UR16][R10.64], R12 ;  /* 0x0000000c0a000986 */ /* 0x0001e2000c101510 */
[----:B-1----:R-:W-:Y:S01]  /*2e2a0*/  ISETP.LT.AND P6, PT, R66, UR8, !P5 ;  /* 0x0000000842007c0c */ /* 0x002fe2000efc1270 */
[----:B------:R-:W1:Y:S01]  /*2e2b0*/  LDCU UR8, c[0x0][0x39c] ;  /* 0x00007380ff0877ac */ /* 0x000e620008000800 */
[----:B------:R-:W-:Y:S01]  /*2e2c0*/  ISETP.LT.AND P4, PT, R74, UR47, !P5 ;  /* 0x0000002f4a007c0c */ /* 0x000fe2000ef81270 */
[----:B------:R-:W1:Y:S01]  /*2e2d0*/  LDCU UR43, c[0x0][0x398] ;  /* 0x00007300ff2b77ac */ /* 0x000e620008000800 */
[----:B------:R-:W1:Y:S01]  /*2e2e0*/  LDCU UR38, c[0x0][0x398] ;  /* 0x00007300ff2677ac */ /* 0x000e620008000800 */
[----:B0-----:R-:W-:Y:S01]  /*2e2f0*/  IMAD.WIDE R10, R0, 0x2, R6 ;  /* 0x00000002000a7825 */ /* 0x001fe200078e0206 */
[----:B------:R-:W0:Y:S03]  /*2e300*/  LDCU UR47, c[0x0][0x398] ;  /* 0x00007300ff2f77ac */ /* 0x000e260008000800 */
[----:B------:R-:W-:Y:S01]  /*2e310*/  VIADD R12, R93, 0xc ;  /* 0x0000000c5d0c7836 */ /* 0x000fe20000000000 */
[----:B------:R1:W-:Y:S01]  /*2e320*/  @P2 STG.E.U16 desc[UR16][R10.64], R78 ;  /* 0x0000004e0a002986 */ /* 0x0003e2000c101510 */
[----:B------:R-:W-:Y:S01]  /*2e330*/  ISETP.LT.AND P2, PT, R73, UR32, !P5 ;  /* 0x0000002049007c0c */ /* 0x000fe2000ef41270 */
[----:B------:R-:W0:Y:S02]  /*2e340*/  LDCU UR32, c[0x0][0x398] ;  /* 0x00007300ff2077ac */ /* 0x000e240008000800 */
[----:B------:R-:W-:Y:S01]  /*2e350*/  ISETP.GE.AND P0, PT, R12, UR77, PT ;  /* 0x0000004d0c007c0c */ /* 0x000fe2000bf06270 */
[----:B-1----:R-:W-:Y:S01]  /*2e360*/  IMAD.WIDE R10, R0, 0x2, R4 ;  /* 0x00000002000a7825 */ /* 0x002fe200078e0204 */
[----:B------:R-:W-:Y:S01]  /*2e370*/  ISETP.LT.AND P5, PT, R92, UR36, !P5 ;  /* 0x000000245c007c0c */ /* 0x000fe2000efa1270 */
[----:B------:R-:W1:Y:S02]  /*2e380*/  LDCU UR36, c[0x0][0x398] ;  /* 0x00007300ff2477ac */ /* 0x000e640008000800 */
[----:B------:R-:W-:Y:S01]  /*2e390*/  VIADD R0, R0, UR7 ;  /* 0x0000000700007c36 */ /* 0x000fe20008000000 */
[----:B------:R0:W-:Y:S01]  /*2e3a0*/  @P1 STG.E.U16 desc[UR16][R10.64], R13 ;  /* 0x0000000d0a001986 */ /* 0x0001e2000c101510 */
[----:B------:R-:W1:Y:S02]  /*2e3b0*/  LDCU UR77, c[0x0][0x398] ;  /* 0x00007300ff4d77ac */ /* 0x000e640008000800 */
[----:B0-----:R-:W-:-:S04]  /*2e3c0*/  IMAD.WIDE R12, R0, 0x2, R8 ;  /* 0x00000002000c7825 */ /* 0x001fc800078e0208 */
[C---:B------:R-:W-:Y:S01]  /*2e3d0*/  IMAD.WIDE R10, R0.reuse, 0x2, R2 ;  /* 0x00000002000a7825 */ /* 0x040fe200078e0202 */
[----:B------:R-:W-:Y:S04]  /*2e3e0*/  @P6 STG.E.U16 desc[UR16][R12.64], R15 ;  /* 0x0000000f0c006986 */ /* 0x000fe8000c101510 */
[----:B------:R0:W-:Y:S02]  /*2e3f0*/  @P4 STG.E.U16 desc[UR16][R10.64], R14 ;  /* 0x0000000e0a004986 */ /* 0x0001e4000c101510 */
[----:B0-----:R-:W-:-:S04]  /*2e400*/  IMAD.WIDE R10, R0, 0x2, R6 ;  /* 0x00000002000a7825 */ /* 0x001fc800078e0206 */
[C---:B------:R-:W-:Y:S01]  /*2e410*/  IMAD.WIDE R14, R0.reuse, 0x2, R4 ;  /* 0x00000002000e7825 */ /* 0x040fe200078e0204 */
[----:B------:R0:W-:Y:S02]  /*2e420*/  @P2 STG.E.U16 desc[UR16][R10.64], R79 ;  /* 0x0000004f0a002986 */ /* 0x0001e4000c101510 */
[----:B0-----:R-:W-:Y:S01]  /*2e430*/  PRMT R11, R79, 0x7632, R11 ;  /* 0x000076324f0b7816 */ /* 0x001fe2000000000b */
[----:B------:R-:W-:-:S04]  /*2e440*/  VIADD R10, R0, UR7 ;  /* 0x00000007000a7c36 */ /* 0x000fc80008000000 */
[----:B------:R4:W-:Y:S01]  /*2e450*/  @P5 STG.E.U16 desc[UR16][R14.64], R11 ;  /* 0x0000000b0e005986 */ /* 0x0009e2000c101510 */
[----:B---3--:R-:W-:-:S03]  /*2e460*/  PRMT R0, R91, 0x7610, R0 ;  /* 0x000076105b007816 */ /* 0x008fc60000000000 */
[----:B------:R-:W3:Y:S01]  /*2e470*/  LDL.S16 R91, [R1+0x238] ;  /* 0x00023800015b7983 */ /* 0x000ee20000100600 */
[----:B----4-:R-:W-:-:S03]  /*2e480*/  PRMT R11, R70, 0x7610, R11 ;  /* 0x00007610460b7816 */ /* 0x010fc6000000000b */
[----:B------:R-:W4:Y:S01]  /*2e490*/  LDL.LU.S16 R70, [R1+0x23a] ;  /* 0x00023a0001467983 */ /* 0x000f220000300600 */
[----:B-----5:R-:W-:-:S03]  /*2e4a0*/  PRMT R68, R90, 0x7610, R68 ;  /* 0x000076105a447816 */ /* 0x020fc60000000044 */
[----:B------:R-:W5:Y:S01]  /*2e4b0*/  LDL.S16 R90, [R1+0x23c] ;  /* 0x00023c00015a7983 */ /* 0x000f620000100600 */
[----:B--2---:R-:W-:-:S03]  /*2e4c0*/  PRMT R67, R89, 0x7610, R67 ;  /* 0x0000761059437816 */ /* 0x004fc60000000043 */
[----:B------:R-:W2:Y:S01]  /*2e4d0*/  LDL.LU.S16 R89, [R1+0x23e] ;  /* 0x00023e0001597983 */ /* 0x000ea20000300600 */
[----:B------:R-:W-:Y:S01]  /*2e4e0*/  ISETP.LT.AND P3, PT, R66, UR76, !P0 ;  /* 0x0000004c42007c0c */ /* 0x000fe2000c761270 */
[----:B------:R-:W-:Y:S01]  /*2e4f0*/  VIADD R12, R93, 0xd ;  /* 0x0000000d5d0c7836 */ /* 0x000fe20000000000 */
[----:B------:R-:W-:Y:S02]  /*2e500*/  ISETP.LT.AND P6, PT, R74, UR51, !P0 ;  /* 0x000000334a007c0c */ /* 0x000fe4000c7c1270 */
[----:B------:R-:W-:Y:S01]  /*2e510*/  ISETP.LT.AND P1, PT, R73, UR58, !P0 ;  /* 0x0000003a49007c0c */ /* 0x000fe2000c721270 */
[----:B------:R-:W-:Y:S01]  /*2e520*/  IMAD.WIDE R14, R10, 0x2, R2 ;  /* 0x000000020a0e7825 */ /* 0x000fe200078e0202 */
[----:B------:R-:W-:Y:S01]  /*2e530*/  ISETP.GE.AND P4, PT, R12, UR12, PT ;  /* 0x0000000c0c007c0c */ /* 0x000fe2000bf86270 */
[----:B------:R-:W0:Y:S02]  /*2e540*/  LDCU UR76, c[0x0][0x39c] ;  /* 0x00007380ff4c77ac */ /* 0x000e240008000800 */
[----:B------:R-:W-:Y:S01]  /*2e550*/  IMAD.WIDE R12, R10, 0x2, R8 ;  /* 0x000000020a0c7825 */ /* 0x000fe200078e0208 */
[----:B------:R-:W-:Y:S01]  /*2e560*/  ISETP.LT.AND P0, PT, R92, UR63, !P0 ;  /* 0x0000003f5c007c0c */ /* 0x000fe2000c701270 */
[----:B------:R-:W0:Y:S03]  /*2e570*/  LDCU UR51, c[0x0][0x398] ;  /* 0x00007300ff3377ac */ /* 0x000e260008000800 */
[----:B------:R1:W-:Y:S01]  /*2e580*/  @P3 STG.E.U16 desc[UR16][R12.64], R0 ;  /* 0x000000000c003986 */ /* 0x0003e2000c101510 */
[----:B------:R-:W-:Y:S01]  /*2e590*/  ISETP.LT.AND P2, PT, R66, UR55, !P4 ;  /* 0x0000003742007c0c */ /* 0x000fe2000e741270 */
[----:B------:R-:W0:Y:S01]  /*2e5a0*/  LDCU UR58, c[0x0][0x398] ;  /* 0x00007300ff3a77ac */ /* 0x000e220008000800 */
[----:B------:R-:W-:Y:S01]  /*2e5b0*/  ISETP.LT.AND P5, PT, R74, UR50, !P4 ;  /* 0x000000324a007c0c */ /* 0x000fe2000e7a1270 */
[----:B------:R0:W-:Y:S01]  /*2e5c0*/  @P6 STG.E.U16 desc[UR16][R14.64], R11 ;  /* 0x0000000b0e006986 */ /* 0x0001e2000c101510 */
[----:B------:R-:W2:Y:S01]  /*2e5d0*/  LDCU UR63, c[0x0][0x398] ;  /* 0x00007300ff3f77ac */ /* 0x000ea20008000800 */
[----:B------:R-:W2:Y:S01]  /*2e5e0*/  LDCU UR12, c[0x0][0x398] ;  /* 0x00007300ff0c77ac */ /* 0x000ea20008000800 */
[----:B-1----:R-:W-:-:S02]  /*2e5f0*/  VIADD R0, R93, 0xe ;  /* 0x0000000e5d007836 */ /* 0x002fc40000000000 */
[----:B------:R-:W-:Y:S01]  /*2e600*/  IMAD.WIDE R12, R10, 0x2, R6 ;  /* 0x000000020a0c7825 */ /* 0x000fe200078e0206 */
[----:B------:R-:W-:Y:S01]  /*2e610*/  ISETP.LT.AND P3, PT, R73, UR10, !P4 ;  /* 0x0000000a49007c0c */ /* 0x000fe2000e761270 */
[----:B------:R-:W1:Y:S01]  /*2e620*/  LDCU UR55, c[0x0][0x39c] ;  /* 0x00007380ff3777ac */ /* 0x000e620008000800 */
[----:B------:R-:W-:Y:S01]  /*2e630*/  ISETP.GE.AND P6, PT, R0, UR22, PT ;  /* 0x0000001600007c0c */ /* 0x000fe2000bfc6270 */
[C---:B------:R-:W-:Y:S01]  /*2e640*/  VIADD R0, R10.reuse, UR7 ;  /* 0x000000070a007c36 */ /* 0x040fe20008000000 */
[----:B------:R1:W-:Y:S01]  /*2e650*/  @P1 STG.E.U16 desc[UR16][R12.64], R80 ;  /* 0x000000500c001986 */ /* 0x0003e2000c101510 */
[----:B0-----:R-:W-:Y:S01]  /*2e660*/  IMAD.WIDE R14, R10, 0x2, R4 ;  /* 0x000000020a0e7825 */ /* 0x001fe200078e0204 */
[----:B------:R-:W-:Y:S01]  /*2e670*/  ISETP.LT.AND P4, PT, R92, UR56, !P4 ;  /* 0x000000385c007c0c */ /* 0x000fe2000e781270 */
[----:B------:R-:W0:Y:S02]  /*2e680*/  LDCU UR50, c[0x0][0x398] ;  /* 0x00007300ff3277ac */ /* 0x000e240008000800 */
[C---:B------:R-:W-:Y:S01]  /*2e690*/  IMAD.WIDE R10, R0.reuse, 0x2, R2 ;  /* 0x00000002000a7825 */ /* 0x040fe200078e0202 */
[----:B------:R0:W-:Y:S01]  /*2e6a0*/  @P0 STG.E.U16 desc[UR16][R14.64], R69 ;  /* 0x000000450e000986 */ /* 0x0001e2000c101510 */
[----:B------:R-:W2:Y:S01]  /*2e6b0*/  LDCU UR10, c[0x0][0x398] ;  /* 0x00007300ff0a77ac */ /* 0x000ea20008000800 */
[----:B------:R-:W2:Y:S01]  /*2e6c0*/  LDCU UR22, c[0x0][0x398] ;  /* 0x00007300ff1677ac */ /* 0x000ea20008000800 */
[----:B-1----:R-:W-:Y:S01]  /*2e6d0*/  IMAD.WIDE R12, R0, 0x2, R8 ;  /* 0x00000002000c7825 */ /* 0x002fe200078e0208 */
[----:B------:R-:W-:Y:S01]  /*2e6e0*/  ISETP.LT.AND P1, PT, R66, UR72, !P6 ;  /* 0x0000004842007c0c */ /* 0x000fe2000f721270 */
[----:B------:R-:W1:Y:S03]  /*2e6f0*/  LDCU UR56, c[0x0][0x398] ;  /* 0x00007300ff3877ac */ /* 0x000e660008000800 */
[----:B------:R5:W-:Y:S01]  /*2e700*/  @P2 STG.E.U16 desc[UR16][R12.64], R68 ;  /* 0x000000440c002986 */ /* 0x000be2000c101510 */
[----:B0-----:R-:W-:Y:S01]  /*2e710*/  IMAD.WIDE R14, R0, 0x2, R4 ;  /* 0x00000002000e7825 */ /* 0x001fe200078e0204 */
[----:B------:R-:W-:Y:S01]  /*2e720*/  ISETP.LT.AND P0, PT, R74, UR53, !P6 ;  /* 0x000000354a007c0c */ /* 0x000fe2000f701270 */
[----:B------:R-:W0:Y:S01]  /*2e730*/  LDCU UR72, c[0x0][0x39c] ;  /* 0x00007380ff4877ac */ /* 0x000e220008000800 */
[----:B------:R0:W-:Y:S01]  /*2e740*/  @P5 STG.E.U16 desc[UR16][R10.64], R67 ;  /* 0x000000430a005986 */ /* 0x0001e2000c101510 */
[----:B-----5:R-:W-:Y:S01]  /*2e750*/  PRMT R68, R90, 0x7610, R68 ;  /* 0x000076105a447816 */ /* 0x020fe20000000044 */
[----:B0-----:R-:W-:-:S04]  /*2e760*/  IMAD.WIDE R10, R0, 0x2, R6 ;  /* 0x00000002000a7825 */ /* 0x001fc800078e0206 */
[----:B------:R-:W-:Y:S01]  /*2e770*/  VIADD R12, R93, 0xf ;  /* 0x0000000f5d0c7836 */ /* 0x000fe20000000000 */
[----:B------:R0:W-:Y:S01]  /*2e780*/  @P3 STG.E.U16 desc[UR16][R10.64], R81 ;  /* 0x000000510a003986 */ /* 0x0001e2000c101510 */
[----:B------:R-:W-:Y:S01]  /*2e790*/  ISETP.LT.AND P2, PT, R73, UR49, !P6 ;  /* 0x0000003149007c0c */ /* 0x000fe2000f741270 */
[----:B------:R-:W5:Y:S01]  /*2e7a0*/  LDCU UR53, c[0x0][0x398] ;  /* 0x00007300ff3577ac */ /* 0x000f620008000800 */
[----:B0-----:R-:W-:Y:S01]  /*2e7b0*/  PRMT R11, R81, 0x7632, R11 ;  /* 0x00007632510b7816 */ /* 0x001fe2000000000b */
[----:B------:R-:W-:Y:S01]  /*2e7c0*/  VIADD R10, R0, UR7 ;  /* 0x00000007000a7c36 */ /* 0x000fe20008000000 */
[----:B---3--:R-:W-:Y:S01]  /*2e7d0*/  PRMT R0, R91, 0x7610, R0 ;  /* 0x000076105b007816 */ /* 0x008fe20000000000 */
[----:B------:R-:W0:Y:S01]  /*2e7e0*/  LDCU UR49, c[0x0][0x398] ;  /* 0x00007300ff3177ac */ /* 0x000e220008000800 */
[----:B------:R-:W3:Y:S04]  /*2e7f0*/  LDL.S16 R91, [R1+0x240] ;  /* 0x00024000015b7983 */ /* 0x000ee80000100600 */
[----:B------:R4:W-:Y:S01]  /*2e800*/  @P4 STG.E.U16 desc[UR16][R14.64], R11 ;  /* 0x0000000b0e004986 */ /* 0x0009e2000c101510 */
[----:B--2---:R-:W-:-:S02]  /*2e810*/  PRMT R67, R89, 0x7610, R67 ;  /* 0x0000761059437816 */ /* 0x004fc40000000043 */
[----:B----4-:R-:W-:Y:S02]  /*2e820*/  PRMT R11, R70, 0x7610, R11 ;  /* 0x00007610460b7816 */ /* 0x010fe4000000000b */
[----:B------:R-:W2:Y:S04]  /*2e830*/  LDL.LU.S16 R70, [R1+0x242] ;  /* 0x0002420001467983 */ /* 0x000ea80000300600 */
[----:B------:R-:W4:Y:S04]  /*2e840*/  LDL.S16 R90, [R1+0x244] ;  /* 0x00024400015a7983 */ /* 0x000f280000100600 */
[----:B------:R-:W5:Y:S01]  /*2e850*/  LDL.LU.S16 R89, [R1+0x246] ;  /* 0x0002460001597983 */ /* 0x000f620000300600 */
[----:B------:R-:W-:Y:S01]  /*2e860*/  ISETP.GE.AND P5, PT, R12, UR70, PT ;  /* 0x000000460c007c0c */ /* 0x000fe2000bfa6270 */
[----:B------:R-:W-:Y:S01]  /*2e870*/  IMAD.WIDE R12, R10, 0x2, R8 ;  /* 0x000000020a0c7825 */ /* 0x000fe200078e0208 */
[----:B------:R-:W-:Y:S01]  /*2e880*/  ISETP.LT.AND P6, PT, R92, UR54, !P6 ;  /* 0x000000365c007c0c */ /* 0x000fe2000f7c1270 */
[----:B------:R-:W0:Y:S02]  /*2e890*/  LDCU UR54, c[0x0][0x398] ;  /* 0x00007300ff3677ac */ /* 0x000e240008000800 */
[----:B------:R-:W-:Y:S01]  /*2e8a0*/  IMAD.WIDE R14, R10, 0x2, R2 ;  /* 0x000000020a0e7825 */ /* 0x000fe200078e0202 */
[----:B------:R1:W-:Y:S01]  /*2e8b0*/  @P1 STG.E.U16 desc[UR16][R12.64], R0 ;  /* 0x000000000c001986 */ /* 0x0003e2000c101510 */
[----:B------:R-:W-:Y:S01]  /*2e8c0*/  ISETP.LT.AND P3, PT, R66, UR48, !P5 ;  /* 0x0000003042007c0c */ /* 0x000fe2000ef61270 */
[----:B------:R-:W0:Y:S01]  /*2e8d0*/  LDCU UR48, c[0x0][0x39c] ;  /* 0x00007380ff3077ac */ /* 0x000e220008000800 */
[----:B------:R-:W-:Y:S01]  /*2e8e0*/  ISETP.LT.AND P4, PT, R74, UR34, !P5 ;  /* 0x000000224a007c0c */ /* 0x000fe2000ef81270 */
[----:B------:R0:W-:Y:S01]  /*2e8f0*/  @P0 STG.E.U16 desc[UR16][R14.64], R11 ;  /* 0x0000000b0e000986 */ /* 0x0001e2000c101510 */
[----:B------:R-:W-:Y:S01]  /*2e900*/  PRMT R69, R82, 0x7632, R69 ;  /* 0x0000763252457816 */ /* 0x000fe20000000045 */
        /* <DEDUP_REMOVED lines=13> */
[----:B------:R-:W2:Y:S02]  /*2e9e0*/  LDCU UR18, c[0x0][0x398] ;  /* 0x00007300ff1277ac */ /* 0x000ea40008000800 */
[----:B-1----:R-:W-:Y:S01]  /*2e9f0*/  IMAD.WIDE R12, R0, 0x2, R8 ;  /* 0x00000002000c7825 */ /* 0x002fe200078e0208 */
[----:B------:R-:W-:Y:S01]  /*2ea00*/  ISETP.LT.AND P2, PT, R66, UR75, !P0 ;  /* 0x0000004b42007c0c */ /* 0x000fe2000c741270 */
[----:B------:R-:W1:Y:S03]  /*2ea10*/  LDCU UR75, c[0x0][0x39c] ;  /* 0x00007380ff4b77ac */ /* 0x000e660008000800 */
[----:B------:R-:W-:Y:S01]  /*2ea20*/  @P3 STG.E.U16 desc[UR16][R12.64], R68 ;  /* 0x000000440c003986 */ /* 0x000fe2000c101510 */
[----:B------:R-:W1:Y:S03]  /*2ea30*/  LDCU UR45, c[0x0][0x398] ;  /* 0x00007300ff2d77ac */ /* 0x000e660008000800 */
[----:B------:R1:W-:Y:S01]  /*2ea40*/  @P4 STG.E.U16 desc[UR16][R10.64], R67 ;  /* 0x000000430a004986 */ /* 0x0003e2000c101510 */
[----:B0-----:R-:W-:-:S04]  /*2ea50*/  IMAD.WIDE R14, R0, 0x2, R4 ;  /* 0x00000002000e7825 */ /* 0x001fc800078e0204 */
[----:B-1----:R-:W-:-:S05]  /*2ea60*/  IMAD.WIDE R10, R0, 0x2, R6 ;  /* 0x00000002000a7825 */ /* 0x002fca00078e0206 */
[----:B------:R0:W-:Y:S02]  /*2ea70*/  @P1 STG.E.U16 desc[UR16][R10.64], R83 ;  /* 0x000000530a001986 */ /* 0x0001e4000c101510 */
[----:B0-----:R-:W-:Y:S01]  /*2ea80*/  PRMT R11, R83, 0x7632, R11 ;  /* 0x00007632530b7816 */ /* 0x001fe2000000000b */
[----:B------:R-:W-:-:S04]  /*2ea90*/  VIADD R10, R0, UR7 ;  /* 0x00000007000a7c36 */ /* 0x000fc80008000000 */
[----:B------:R2:W-:Y:S01]  /*2eaa0*/  @P5 STG.E.U16 desc[UR16][R14.64], R11 ;  /* 0x0000000b0e005986 */ /* 0x0005e2000c101510 */
[----:B---3--:R-:W-:-:S03]  /*2eab0*/  PRMT R0, R91, 0x7610, R0 ;  /* 0x000076105b007816 */ /* 0x008fc60000000000 */
[----:B------:R-:W3:Y:S01]  /*2eac0*/  LDL.S16 R91, [R1+0x248] ;  /* 0x00024800015b7983 */ /* 0x000ee20000100600 */
[----:B--2---:R-:W-:-:S03]  /*2ead0*/  PRMT R11, R70, 0x7610, R11 ;  /* 0x00007610460b7816 */ /* 0x004fc6000000000b */
[----:B------:R-:W2:Y:S01]  /*2eae0*/  LDL.LU.S16 R70, [R1+0x24a] ;  /* 0x00024a0001467983 */ /* 0x000ea20000300600 */
[----:B----4-:R-:W-:-:S03]  /*2eaf0*/  PRMT R68, R90, 0x7610, R68 ;  /* 0x000076105a447816 */ /* 0x010fc60000000044 */
[----:B------:R-:W4:Y:S01]  /*2eb00*/  LDL.S16 R90, [R1+0x24c] ;  /* 0x00024c00015a7983 */ /* 0x000f220000100600 */
[----:B-----5:R-:W-:-:S03]  /*2eb10*/  PRMT R67, R89, 0x7610, R67 ;  /* 0x0000761059437816 */ /* 0x020fc60000000043 */
[----:B------:R-:W5:Y:S01]  /*2eb20*/  LDL.LU.S16 R89, [R1+0x24e] ;  /* 0x00024e0001597983 */ /* 0x000f620000300600 */
[----:B------:R-:W-:Y:S01]  /*2eb30*/  VIADD R12, R93, 0x11 ;  /* 0x000000115d0c7836 */ /* 0x000fe20000000000 */
[----:B------:R-:W-:Y:S02]  /*2eb40*/  ISETP.LT.AND P6, PT, R74, UR20, !P0 ;  /* 0x000000144a007c0c */ /* 0x000fe4000c7c1270 */
[----:B------:R-:W-:Y:S01]  /*2eb50*/  ISETP.LT.AND P3, PT, R73, UR71, !P0 ;  /* 0x0000004749007c0c */ /* 0x000fe2000c761270 */
[----:B------:R-:W-:Y:S01]  /*2eb60*/  IMAD.WIDE R14, R10, 0x2, R2 ;  /* 0x000000020a0e7825 */ /* 0x000fe200078e0202 */
[----:B------:R-:W-:Y:S01]  /*2eb70*/  ISETP.GE.AND P4, PT, R12, UR65, PT ;  /* 0x000000410c007c0c */ /* 0x000fe2000bf86270 */
[----:B------:R-:W2:Y:S01]  /*2eb80*/  LDL.S16 R71, [R1+0x250] ;  /* 0x0002500001477983 */ /* 0x000ea20000100600 */
[----:B------:R-:W-:Y:S01]  /*2eb90*/  ISETP.LT.AND P0, PT, R92, UR46, !P0 ;  /* 0x0000002e5c007c0c */ /* 0x000fe2000c701270 */
[----:B------:R-:W-:Y:S01]  /*2eba0*/  IMAD.WIDE R12, R10, 0x2, R8 ;  /* 0x000000020a0c7825 */ /* 0x000fe200078e0208 */
[----:B------:R-:W-:Y:S01]  /*2ebb0*/  ISETP.LT.AND P1, PT, R66, UR74, !P4 ;  /* 0x0000004a42007c0c */ /* 0x000fe2000e721270 */
[----:B------:R-:W0:Y:S03]  /*2ebc0*/  LDCU UR20, c[0x0][0x398] ;  /* 0x00007300ff1477ac */ /* 0x000e260008000800 */
[----:B------:R1:W-:Y:S01]  /*2ebd0*/  @P2 STG.E.U16 desc[UR16][R12.64], R0 ;  /* 0x000000000c002986 */ /* 0x0003e2000c101510 */
[----:B------:R-:W-:Y:S01]  /*2ebe0*/  ISETP.LT.AND P5, PT, R74, UR39, !P4 ;  /* 0x000000274a007c0c */ /* 0x000fe2000e7a1270 */
[----:B------:R-:W0:Y:S02]  /*2ebf0*/  LDCU UR71, c[0x0][0x398] ;  /* 0x00007300ff4777ac */ /* 0x000e240008000800 */
[----:B------:R0:W-:Y:S01]  /*2ec00*/  @P6 STG.E.U16 desc[UR16][R14.64], R11 ;  /* 0x0000000b0e006986 */ /* 0x0001e2000c101510 */
[----:B------:R-:W-:Y:S01]  /*2ec10*/  PRMT R69, R84, 0x7632, R69 ;  /* 0x0000763254457816 */ /* 0x000fe20000000045 */
        /* <DEDUP_REMOVED lines=17> */
[----:B------:R-:W-:-:S02]  /*2ed30*/  ISETP.LT.AND P3, PT, R66, UR35, !P6 ;  /* 0x0000002342007c0c */ /* 0x000fc4000f761270 */
[----:B------:R-:W-:Y:S01]  /*2ed40*/  ISETP.LT.AND P0, PT, R74, UR66, !P6 ;  /* 0x000000424a007c0c */ /* 0x000fe2000f701270 */
[----:B------:R-:W1:Y:S01]  /*2ed50*/  LDCU UR35, c[0x0][0x39c] ;  /* 0x00007380ff2377ac */ /* 0x000e620008000800 */
[----:B------:R-:W-:Y:S01]  /*2ed60*/  @P1 STG.E.U16 desc[UR16][R12.64], R68 ;  /* 0x000000440c001986 */ /* 0x000fe2000c101510 */
[----:B0-----:R-:W-:Y:S01]  /*2ed70*/  IMAD.WIDE R14, R0, 0x2, R4 ;  /* 0x00000002000e7825 */ /* 0x001fe200078e0204 */
[----:B------:R-:W-:Y:S01]  /*2ed80*/  PRMT R69, R86, 0x7632, R69 ;  /* 0x0000763256457816 */ /* 0x000fe20000000045 */
[----:B------:R-:W0:Y:S01]  /*2ed90*/  LDCU UR64, c[0x0][0x398] ;  /* 0x00007300ff4077ac */ /* 0x000e220008000800 */
[----:B------:R5:W-:Y:S01]  /*2eda0*/  @P5 STG.E.U16 desc[UR16][R10.64], R67 ;  /* 0x000000430a005986 */ /* 0x000be2000c101510 */
[----:B------:R-:W0:Y:S01]  /*2edb0*/  LDCU UR66, c[0x0][0x398] ;  /* 0x00007300ff4277ac */ /* 0x000e220008000800 */
[----:B-----5:R-:W-:Y:S02]  /*2edc0*/  PRMT R67, R89, 0x7610, R67 ;  /* 0x0000761059437816 */ /* 0x020fe40000000043 */
[----:B------:R-:W5:Y:S01]  /*2edd0*/  LDL.LU.S16 R89, [R1+0x252] ;  /* 0x0002520001597983 */ /* 0x000f620000300600 */
[----:B------:R-:W-:-:S04]  /*2ede0*/  IMAD.WIDE R10, R0, 0x2, R6 ;  /* 0x00000002000a7825 */ /* 0x000fc800078e0206 */
[----:B------:R-:W-:Y:S01]  /*2edf0*/  VIADD R12, R93, 0x13 ;  /* 0x000000135d0c7836 */ /* 0x000fe20000000000 */
[----:B------:R0:W-:Y:S01]  /*2ee00*/  @P2 STG.E.U16 desc[UR16][R10.64], R85 ;  /* 0x000000550a002986 */ /* 0x0001e2000c101510 */
[----:B------:R-:W-:Y:S01]  /*2ee10*/  ISETP.LT.AND P1, PT, R73, UR68, !P6 ;  /* 0x0000004449007c0c */ /* 0x000fe2000f721270 */
[----:B------:R-:W1:Y:S02]  /*2ee20*/  LDCU UR68, c[0x0][0x398] ;  /* 0x00007300ff4477ac */ /* 0x000e640008000800 */
[----:B------:R-:W-:Y:S01]  /*2ee30*/  ISETP.GE.AND P5, PT, R12, UR62, PT ;  /* 0x0000003e0c007c0c */ /* 0x000fe2000bfa6270 */
[----:B------:R-:W5:Y:S01]  /*2ee40*/  LDL.S16 R72, [R1+0x150] ;  /* 0x0001500001487983 */ /* 0x000f620000100600 */
[----:B0-----:R-:W-:Y:S01]  /*2ee50*/  VIADD R10, R0, UR7 ;  /* 0x00000007000a7c36 */ /* 0x001fe20008000000 */
[----:B------:R-:W-:Y:S01]  /*2ee60*/  PRMT R11, R85, 0x7632, R11 ;  /* 0x00007632550b7816 */ /* 0x000fe2000000000b */
[----:B------:R-:W0:Y:S01]  /*2ee70*/  LDCU UR62, c[0x0][0x398] ;  /* 0x00007300ff3e77ac */ /* 0x000e220008000800 */
[----:B---3--:R-:W-:Y:S01]  /*2ee80*/  PRMT R0, R91, 0x7610, R0 ;  /* 0x000076105b007816 */ /* 0x008fe20000000000 */
[----:B------:R-:W-:Y:S01]  /*2ee90*/  IMAD.WIDE R12, R10, 0x2, R8 ;  /* 0x000000020a0c7825 */ /* 0x000fe200078e0208 */
[----:B------:R-:W-:Y:S01]  /*2eea0*/  ISETP.LT.AND P6, PT, R92, UR26, !P6 ;  /* 0x0000001a5c007c0c */ /* 0x000fe2000f7c1270 */
[----:B------:R2:W-:Y:S01]  /*2eeb0*/  @P4 STG.E.U16 desc[UR16][R14.64], R11 ;  /* 0x0000000b0e004986 */ /* 0x0005e2000c101510 */
[----:B------:R-:W-:Y:S01]  /*2eec0*/  ISETP.LT.AND P2, PT, R66, UR60, !P5 ;  /* 0x0000003c42007c0c */ /* 0x000fe2000ef41270 */
[----:B------:R-:W3:Y:S02]  /*2eed0*/  LDCU UR60, c[0x0][0x39c] ;  /* 0x00007380ff3c77ac */ /* 0x000ee40008000800 */
[----:B------:R0:W-:Y:S01]  /*2eee0*/  @P3 STG.E.U16 desc[UR16][R12.64], R0 ;  /* 0x000000000c003986 */ /* 0x0001e2000c101510 */
[----:B------:R-:W-:Y:S01]  /*2eef0*/  ISETP.LT.AND P4, PT, R74, UR73, !P5 ;  /* 0x000000494a007c0c */ /* 0x000fe2000ef81270 */
[----:B------:R-:W1:Y:S01]  /*2ef00*/  LDCU UR26, c[0x0][0x398] ;  /* 0x00007300ff1a77ac */ /* 0x000e620008000800 */
[----:B----4-:R-:W-:Y:S01]  /*2ef10*/  PRMT R68, R90, 0x7610, R68 ;  /* 0x000076105a447816 */ /* 0x010fe20000000044 */
[----:B------:R-:W4:Y:S01]  /*2ef20*/  LDL.LU.S16 R91, [R1+0x152] ;  /* 0x00015200015b7983 */ /* 0x000f220000300600 */
[----:B--2---:R-:W-:Y:S01]  /*2ef30*/  PRMT R11, R70, 0x7610, R11 ;  /* 0x00007610460b7816 */ /* 0x004fe2000000000b */
[----:B------:R-:W-:-:S04]  /*2ef40*/  IMAD.WIDE R14, R10, 0x2, R2 ;  /* 0x000000020a0e7825 */ /* 0x000fc800078e0202 */
[----:B0-----:R-:W-:Y:S01]  /*2ef50*/  VIADD R0, R93, 0x14 ;  /* 0x000000145d007836 */ /* 0x001fe20000000000 */
[----:B------:R0:W-:Y:S01]  /*2ef60*/  @P0 STG.E.U16 desc[UR16][R14.64], R11 ;  /* 0x0000000b0e000986 */ /* 0x0001e2000c101510 */
[----:B------:R-:W-:Y:S01]  /*2ef70*/  IMAD.WIDE R12, R10, 0x2, R6 ;  /* 0x000000020a0c7825 */ /* 0x000fe200078e0206 */
[----:B------:R-:W-:Y:S01]  /*2ef80*/  ISETP.LT.AND P3, PT, R73, UR67, !P5 ;  /* 0x0000004349007c0c */ /* 0x000fe2000ef61270 */
[----:B------:R-:W2:Y:S01]  /*2ef90*/  LDCU UR73, c[0x0][0x398] ;  /* 0x00007300ff4977ac */ /* 0x000ea20008000800 */
[----:B------:R-:W-:Y:S01]  /*2efa0*/  ISETP.GE.AND P0, PT, R0, UR59, PT ;  /* 0x0000003b00007c0c */ /* 0x000fe2000bf06270 */
[C---:B------:R-:W-:Y:S01]  /*2efb0*/  VIADD R0, R10.reuse, UR7 ;  /* 0x000000070a007c36 */ /* 0x040fe20008000000 */
[----:B------:R1:W-:Y:S04]  /*2efc0*/  @P1 STG.E.U16 desc[UR16][R12.64], R86 ;  /* 0x000000560c001986 */ /* 0x0003e8000c101510 */
[----:B------:R-:W2:Y:S01]  /*2efd0*/  LDL.S16 R70, [R1+0x254] ;  /* 0x0002540001467983 */ /* 0x000ea20000100600 */
[----:B0-----:R-:W-:Y:S01]  /*2efe0*/  IMAD.WIDE R14, R10, 0x2, R4 ;  /* 0x000000020a0e7825 */ /* 0x001fe200078e0204 */
[----:B------:R-:W-:-:S02]  /*2eff0*/  ISETP.LT.AND P5, PT, R92, UR14, !P5 ;  /* 0x0000000e5c007c0c */ /* 0x000fc4000efa1270 */
[----:B------:R-:W3:Y:S01]  /*2f000*/  LDL.LU.S16 R90, [R1+0x256] ;  /* 0x00025600015a7983 */ /* 0x000ee20000300600 */
[----:B------:R-:W0:Y:S01]  /*2f010*/  LDCU UR67, c[0x0][0x398] ;  /* 0x00007300ff4377ac */ /* 0x000e220008000800 */
[C---:B------:R-:W-:Y:S01]  /*2f020*/  IMAD.WIDE R10, R0.reuse, 0x2, R2 ;  /* 0x00000002000a7825 */ /* 0x040fe200078e0202 */
[----:B------:R-:W0:Y:S03]  /*2f030*/  LDCU UR59, c[0x0][0x398] ;  /* 0x00007300ff3b77ac */ /* 0x000e260008000800 */
[----:B-1----:R-:W-:Y:S01]  /*2f040*/  IMAD.WIDE R12, R0, 0x2, R8 ;  /* 0x00000002000c7825 */ /* 0x002fe200078e0208 */
[----:B------:R1:W-:Y:S01]  /*2f050*/  @P6 STG.E.U16 desc[UR16][R14.64], R69 ;  /* 0x000000450e006986 */ /* 0x0003e2000c101510 */
[----:B------:R-:W-:Y:S01]  /*2f060*/  ISETP.LT.AND P1, PT, R66, UR4, !P0 ;  /* 0x0000000442007c0c */ /* 0x000fe2000c721270 */
[----:B------:R-:W0:Y:S02]  /*2f070*/  LDCU UR4, c[0x0][0x39c] ;  /* 0x00007380ff0477ac */ /* 0x000e240008000800 */
[----:B------:R-:W-:Y:S01]  /*2f080*/  @P2 STG.E.U16 desc[UR16][R12.64], R68 ;  /* 0x000000440c002986 */ /* 0x000fe2000c101510 */
[----:B------:R-:W0:Y:S03]  /*2f090*/  LDCU UR14, c[0x0][0x398] ;  /* 0x00007300ff0e77ac */ /* 0x000e260008000800 */
[----:B------:R0:W-:Y:S01]  /*2f0a0*/  @P4 STG.E.U16 desc[UR16][R10.64], R67 ;  /* 0x000000430a004986 */ /* 0x0001e2000c101510 */
[----:B-1----:R-:W-:-:S04]  /*2f0b0*/  IMAD.WIDE R14, R0, 0x2, R4 ;  /* 0x00000002000e7825 */ /* 0x002fc800078e0204 */
[----:B0-----:R-:W-:-:S05]  /*2f0c0*/  IMAD.WIDE R10, R0, 0x2, R6 ;  /* 0x00000002000a7825 */ /* 0x001fca00078e0206 */
[----:B------:R0:W-:Y:S02]  /*2f0d0*/  @P3 STG.E.U16 desc[UR16][R10.64], R87 ;  /* 0x000000570a003986 */ /* 0x0001e4000c101510 */
[----:B0-----:R-:W-:Y:S01]  /*2f0e0*/  VIADD R10, R0, UR7 ;  /* 0x00000007000a7c36 */ /* 0x001fe20008000000 */
[----:B------:R-:W-:Y:S02]  /*2f0f0*/  PRMT R0, R71, 0x7610, R0 ;  /* 0x0000761047007816 */ /* 0x000fe40000000000 */
[----:B------:R-:W3:Y:S01]  /*2f100*/  LDL.S16 R71, [R1+0x154] ;  /* 0x0001540001477983 */ /* 0x000ee20000100600 */
[----:B-----5:R-:W-:-:S03]  /*2f110*/  PRMT R67, R89, 0x7610, R67 ;  /* 0x0000761059437816 */ /* 0x020fc60000000043 */
[----:B------:R-:W5:Y:S01]  /*2f120*/  LDL.LU.S16 R89, [R1+0x156] ;  /* 0x0001560001597983 */ /* 0x000f620000300600 */
[----:B------:R-:W-:Y:S01]  /*2f130*/  VIADD R12, R93, 0x15 ;  /* 0x000000155d0c7836 */ /* 0x000fe20000000000 */
[----:B------:R-:W-:Y:S01]  /*2f140*/  ISETP.LT.AND P6, PT, R74, UR33, !P0 ;  /* 0x000000214a007c0c */ /* 0x000fe2000c7c1270 */
[----:B------:R-:W0:Y:S01]  /*2f150*/  LDCU UR33, c[0x0][0x398] ;  /* 0x00007300ff2177ac */ /* 0x000e220008000800 */
[----:B------:R-:W-:Y:S02]  /*2f160*/  PRMT R11, R87, 0x7632, R11 ;  /* 0x00007632570b7816 */ /* 0x000fe4000000000b */
[----:B------:R-:W-:Y:S01]  /*2f170*/  ISETP.GE.AND P4, PT, R12, UR57, PT ;  /* 0x000000390c007c0c */ /* 0x000fe2000bf86270 */
[----:B------:R-:W-:Y:S01]  /*2f180*/  IMAD.WIDE R12, R10, 0x2, R8 ;  /* 0x000000020a0c7825 */ /* 0x000fe200078e0208 */
[----:B------:R-:W-:Y:S01]  /*2f190*/  ISETP.LT.AND P2, PT, R73, UR31, !P0 ;  /* 0x0000001f49007c0c */ /* 0x000fe2000c741270 */
[----:B------:R1:W-:Y:S01]  /*2f1a0*/  @P5 STG.E.U16 desc[UR16][R14.64], R11 ;  /* 0x0000000b0e005986 */ /* 0x0003e2000c101510 */
[----:B------:R-:W-:Y:S01]  /*2f1b0*/  ISETP.LT.AND P0, PT, R92, UR41, !P0 ;  /* 0x000000295c007c0c */ /* 0x000fe2000c701270 */
[----:B------:R-:W0:Y:S02]  /*2f1c0*/  LDCU UR31, c[0x0][0x398] ;  /* 0x00007300ff1f77ac */ /* 0x000e240008000800 */
[----:B------:R0:W-:Y:S01]  /*2f1d0*/  @P1 STG.E.U16 desc[UR16][R12.64], R0 ;  /* 0x000000000c001986 */ /* 0x0001e2000c101510 */
[----:B------:R-:W-:Y:S01]  /*2f1e0*/  ISETP.LT.AND P3, PT, R66, UR44, !P4 ;  /* 0x0000002c42007c0c */ /* 0x000fe2000e761270 */
[----:B------:R-:W2:Y:S01]  /*2f1f0*/  LDCU UR44, c[0x0][0x39c] ;  /* 0x00007380ff2c77ac */ /* 0x000ea20008000800 */
[----:B------:R-:W-:Y:S01]  /*2f200*/  ISETP.LT.AND P5, PT, R74, UR69, !P4 ;  /* 0x000000454a007c0c */ /* 0x000fe2000e7a1270 */
[----:B------:R-:W2:Y:S01]  /*2f210*/  LDCU UR41, c[0x0][0x398] ;  /* 0x00007300ff2977ac */ /* 0x000ea20008000800 */
[----:B-1----:R-:W-:Y:S01]  /*2f220*/  IMAD.WIDE R14, R10, 0x2, R2 ;  /* 0x000000020a0e7825 */ /* 0x002fe200078e0202 */
[----:B------:R-:W1:Y:S03]  /*2f230*/  LDCU UR57, c[0x0][0x398] ;  /* 0x00007300ff3977ac */ /* 0x000e660008000800 */
[----:B0-----:R-:W-:Y:S01]  /*2f240*/  VIADD R0, R93, 0x16 ;  /* 0x000000165d007836 */ /* 0x001fe20000000000 */
[----:B------:R-:W-:Y:S01]  /*2f250*/  PRMT R11, R72, 0x7610, R11 ;  /* 0x00007610480b7816 */ /* 0x000fe2000000000b */
[----:B------:R-:W-:Y:S01]  /*2f260*/  IMAD.WIDE R12, R10, 0x2, R6 ;  /* 0x000000020a0c7825 */ /* 0x000fe200078e0206 */
[----:B------:R0:W-:Y:S01]  /*2f270*/  @P6 STG.E.U16 desc[UR16][R14.64], R67 ;  /* 0x000000430e006986 */ /* 0x0001e2000c101510 */
[----:B----4-:R-:W-:Y:S01]  /*2f280*/  PRMT R69, R91, 0x7610, R69 ;  /* 0x000076105b457816 */ /* 0x010fe20000000045 */
[----:B------:R-:W4:Y:S01]  /*2f290*/  LDCU UR69, c[0x0][0x398] ;  /* 0x00007300ff4577ac */ /* 0x000f220008000800 */
[----:B------:R-:W-:Y:S01]  /*2f2a0*/  ISETP.GE.AND P6, PT, R0, UR40, PT ;  /* 0x0000002800007c0c */ /* 0x000fe2000bfc6270 */
[C---:B------:R-:W-:Y:S01]  /*2f2b0*/  VIADD R0, R10.reuse, UR7 ;  /* 0x000000070a007c36 */ /* 0x040fe20008000000 */
[----:B------:R-:W4:Y:S01]  /*2f2c0*/  LDL.S16 R91, [R1+0x258] ;  /* 0x00025800015b7983 */ /* 0x000f220000100600 */
[----:B------:R-:W-:Y:S01]  /*2f2d0*/  ISETP.LT.AND P1, PT, R73, UR24, !P4 ;  /* 0x0000001849007c0c */ /* 0x000fe2000e721270 */
[----:B------:R-:W1:Y:S02]  /*2f2e0*/  LDCU UR24, c[0x0][0x398] ;  /* 0x00007300ff1877ac */ /* 0x000e640008000800 */
[----:B------:R2:W-:Y:S01]  /*2f2f0*/  @P2 STG.E.U16 desc[UR16][R12.64], R11 ;  /* 0x0000000b0c002986 */ /* 0x0005e2000c101510 */
[----:B0-----:R-:W-:Y:S01]  /*2f300*/  IMAD.WIDE R14, R10, 0x2, R4 ;  /* 0x000000020a0e7825 */ /* 0x001fe200078e0204 */
[----:B------:R-:W0:Y:S04]  /*2f310*/  LDCU UR40, c[0x0][0x398] ;  /* 0x00007300ff2877ac */ /* 0x000e280008000800 */
[----:B------:R-:W-:Y:S01]  /*2f320*/  @P0 STG.E.U16 desc[UR16][R14.64], R69 ;  /* 0x000000450e000986 */ /* 0x000fe2000c101510 */
[----:B--2---:R-:W-:Y:S01]  /*2f330*/  PRMT R68, R70, 0x7610, R68 ;  /* 0x0000761046447816 */ /* 0x004fe20000000044 */
[----:B------:R-:W-:Y:S01]  /*2f340*/  IMAD.WIDE R12, R0, 0x2, R8 ;  /* 0x00000002000c7825 */ /* 0x000fe200078e0208 */
[----:B---3--:R-:W-:-:S03]  /*2f350*/  PRMT R67, R90, 0x7610, R67 ;  /* 0x000076105a437816 */ /* 0x008fc60000000043 */
[C---:B------:R-:W-:Y:S01]  /*2f360*/  IMAD.WIDE R10, R0.reuse, 0x2, R2 ;  /* 0x00000002000a7825 */ /* 0x040fe200078e0202 */
[----:B------:R-:W2:Y:S04]  /*2f370*/  LDL.LU.S16 R90, [R1+0x25a] ;  /* 0x00025a00015a7983 */ /* 0x000ea80000300600 */
[----:B------:R-:W-:Y:S04]  /*2f380*/  @P3 STG.E.U16 desc[UR16][R12.64], R68 ;  /* 0x000000440c003986 */ /* 0x000fe8000c101510 */
[----:B------:R3:W-:Y:S04]  /*2f390*/  @P5 STG.E.U16 desc[UR16][R10.64], R67 ;  /* 0x000000430a005986 */ /* 0x0007e8000c101510 */
[----:B------:R-:W2:Y:S04]  /*2f3a0*/  LDL.S16 R72, [R1+0x158] ;  /* 0x0001580001487983 */ /* 0x000ea80000100600 */
[----:B------:R-:W2:Y:S01]  /*2f3b0*/  LDL.LU.S16 R70, [R1+0x15a] ;  /* 0x00015a0001467983 */ /* 0x000ea20000300600 */
[----:B---3--:R-:W-:Y:S01]  /*2f3c0*/  IMAD.WIDE R10, R0, 0x2, R6 ;  /* 0x00000002000a7825 */ /* 0x008fe200078e0206 */
[----:B------:R-:W-:-:S02]  /*2f3d0*/  PRMT R13, R71, 0x7610, R13 ;  /* 0x00007610470d7816 */ /* 0x000fc4000000000d */
[----:B------:R-:W3:Y:S04]  /*2f3e0*/  LDL.S16 R71, [R1+0x25c] ;  /* 0x00025c0001477983 */ /* 0x000ee80000100600 */
[----:B------:R5:W-:Y:S02]  /*2f3f0*/  @P1 STG.E.U16 desc[UR16][R10.64], R13 ;  /* 0x0000000d0a001986 */ /* 0x000be4000c101510 */
[----:B-----5:R-:W-:Y:S02]  /*2f400*/  PRMT R11, R89, 0x7610, R11 ;  /* 0x00007610590b7816 */ /* 0x020fe4000000000b */
[----:B------:R-:W5:Y:S01]  /*2f410*/  LDL.LU.S16 R89, [R1+0x25e] ;  /* 0x00025e0001597983 */ /* 0x000f620000300600 */
[----:B------:R-:W-:Y:S01]  /*2f420*/  ISETP.LT.AND P4, PT, R92, UR61, !P4 ;  /* 0x0000003d5c007c0c */ /* 0x000fe2000e781270 */
[----:B------:R-:W-:-:S02]  /*2f430*/  VIADD R10, R0, UR7 ;  /* 0x00000007000a7c36 */ /* 0x000fc40008000000 */
[----:B------:R-:W-:Y:S01]  /*2f440*/  IMAD.WIDE R14, R0, 0x2, R4 ;  /* 0x00000002000e7825 */ /* 0x000fe200078e0204 */
[----:B------:R-:W-:Y:S01]  /*2f450*/  ISETP.LT.AND P2, PT, R66, UR30, !P6 ;  /* 0x0000001e42007c0c */ /* 0x000fe2000f741270 */
[----:B------:R-:W0:Y:S01]  /*2f460*/  LDCU UR30, c[0x0][0x39c] ;  /* 0x00007380ff1e77ac */ /* 0x000e220008000800 */
[----:B------:R-:W-:Y:S01]  /*2f470*/  ISETP.LT.AND P0, PT, R74, UR42, !P6 ;  /* 0x0000002a4a007c0c */ /* 0x000fe2000f701270 */
[----:B------:R-:W-:Y:S01]  /*2f480*/  VIADD R12, R93, 0x17 ;  /* 0x000000175d0c7836 */ /* 0x000fe20000000000 */
[----:B------:R-:W-:Y:S01]  /*2f490*/  ISETP.LT.AND P3, PT, R73, UR43, !P6 ;  /* 0x0000002b49007c0c */ /* 0x000fe2000f761270 */
[----:B------:R-:W0:Y:S03]  /*2f4a0*/  LDCU UR61, c[0x0][0x398] ;  /* 0x00007300ff3d77ac */ /* 0x000e260008000800 */
[----:B------:R-:W-:Y:S01]  /*2f4b0*/  ISETP.GE.AND P5, PT, R12, UR8, PT ;  /* 0x000000080c007c0c */ /* 0x000fe2000bfa6270 */
[C---:B------:R-:W-:Y:S01]  /*2f4c0*/  IMAD.WIDE R12, R10.reuse, 0x2, R8 ;  /* 0x000000020a0c7825 */ /* 0x040fe200078e0208 */
[----:B------:R0:W-:Y:S01]  /*2f4d0*/  @P4 STG.E.U16 desc[UR16][R14.64], R11 ;  /* 0x0000000b0e004986 */ /* 0x0001e2000c101510 */
[----:B----4-:R-:W-:Y:S01]  /*2f4e0*/  PRMT R0, R91, 0x7610, R0 ;  /* 0x000076105b007816 */ /* 0x010fe20000000000 */
[----:B------:R-:W4:Y:S02]  /*2f4f0*/  LDCU UR42, c[0x0][0x398] ;  /* 0x00007300ff2a77ac */ /* 0x000f240008000800 */
[----:B------:R-:W4:Y:S01]  /*2f500*/  LDL.S16 R91, [R1+0x15c] ;  /* 0x00015c00015b7983 */ /* 0x000f220000100600 */
[----:B0-----:R-:W-:Y:S01]  /*2f510*/  IMAD.WIDE R14, R10, 0x2, R2 ;  /* 0x000000020a0e7825 */ /* 0x001fe200078e0202 */
[----:B--2---:R-:W-:Y:S01]  /*2f520*/  PRMT R67, R90, 0x7610, R67 ;  /* 0x000076105a437816 */ /* 0x004fe20000000043 */
[----:B------:R-:W0:Y:S01]  /*2f530*/  LDCU UR43, c[0x0][0x398] ;  /* 0x00007300ff2b77ac */ /* 0x000e220008000800 */
[----:B------:R-:W2:Y:S01]  /*2f540*/  LDL.LU.S16 R90, [R1+0x15e] ;  /* 0x00015e00015a7983 */ /* 0x000ea20000300600 */
[----:B------:R-:W-:Y:S01]  /*2f550*/  PRMT R69, R70, 0x7610, R69 ;  /* 0x0000761046457816 */ /* 0x000fe20000000045 */
[----:B------:R-:W0:Y:S02]  /*2f560*/  LDCU UR8, c[0x0][0x398] ;  /* 0x00007300ff0877ac */ /* 0x000e240008000800 */
[----:B------:R-:W2:Y:S04]  /*2f570*/  LDL.S16 R70, [R1+0x260] ;  /* 0x0002600001467983 */ /* 0x000ea80000100600 */
[----:B------:R-:W-:Y:S04]  /*2f580*/  @P2 STG.E.U16 desc[UR16][R12.64], R0 ;  /* 0x000000000c002986 */ /* 0x000fe8000c101510 */
[----:B------:R5:W-:Y:S02]  /*2f590*/  @P0 STG.E.U16 desc[UR16][R14.64], R67 ;  /* 0x000000430e000986 */ /* 0x000be4000c101510 */
[----:B-----5:R-:W-:-:S02]  /*2f5a0*/  PRMT R67, R89, 0x7610, R67 ;  /* 0x0000761059437816 */ /* 0x020fc40000000043 */
[----:B------:R-:W5:Y:S01]  /*2f5b0*/  LDL.LU.S16 R89, [R1+0x262] ;  /* 0x0002620001597983 */ /* 0x000f620000300600 */
[----:B------:R-:W-:Y:S01]  /*2f5c0*/  VIADD R0, R93, 0x18 ;  /* 0x000000185d007836 */ /* 0x000fe20000000000 */
[----:B------:R-:W-:Y:S02]  /*2f5d0*/  ISETP.LT.AND P6, PT, R92, UR38, !P6 ;  /* 0x000000265c007c0c */ /* 0x000fe4000f7c1270 */
[----:B------:R-:W-:Y:S01]  /*2f5e0*/  ISETP.LT.AND P1, PT, R66, UR47, !P5 ;  /* 0x0000002f42007c0c */ /* 0x000fe2000ef21270 */
[----:B------:R-:W-:Y:S01]  /*2f5f0*/  IMAD.WIDE R12, R10, 0x2, R6 ;  /* 0x000000020a0c7825 */ /* 0x000fe200078e0206 */
[----:B------:R-:W-:Y:S01]  /*2f600*/  ISETP.LT.AND P4, PT, R74, UR32, !P5 ;  /* 0x000000204a007c0c */ /* 0x000fe2000ef81270 */
[----:B------:R-:W0:Y:S01]  /*2f610*/  LDCU UR47, c[0x0][0x39c] ;  /* 0x00007380ff2f77ac */ /* 0x000e220008000800 */
[----:B------:R-:W-:Y:S02]  /*2f620*/  PRMT R11, R72, 0x7610, R11 ;  /* 0x00007610480b7816 */ /* 0x000fe4000000000b */
[----:B------:R-:W-:Y:S01]  /*2f630*/  ISETP.GE.AND P0, PT, R0, UR76, PT ;  /* 0x0000004c00007c0c */ /* 0x000fe2000bf06270 */
[C---:B------:R-:W-:Y:S01]  /*2f640*/  VIADD R0, R10.reuse, UR7 ;  /* 0x000000070a007c36 */ /* 0x040fe20008000000 */
[----:B------:R-:W-:Y:S01]  /*2f650*/  ISETP.LT.AND P2, PT, R73, UR36, !P5 ;  /* 0x0000002449007c0c */ /* 0x000fe2000ef41270 */
[----:B------:R0:W-:Y:S01]  /*2f660*/  @P3 STG.E.U16 desc[UR16][R12.64], R11 ;  /* 0x0000000b0c003986 */ /* 0x0001e2000c101510 */
[----:B------:R-:W-:Y:S01]  /*2f670*/  IMAD.WIDE R14, R10, 0x2, R4 ;  /* 0x000000020a0e7825 */ /* 0x000fe200078e0204 */
[----:B---3--:R-:W-:Y:S01]  /*2f680*/  PRMT R68, R71, 0x7610, R68 ;  /* 0x0000761047447816 */ /* 0x008fe20000000044 */
[----:B------:R-:W3:Y:S01]  /*2f690*/  LDCU UR38, c[0x0][0x398] ;  /* 0x00007300ff2677ac */ /* 0x000ee20008000800 */
[----:B------:R-:W3:Y:S01]  /*2f6a0*/  LDL.S16 R72, [R1+0x160] ;  /* 0x0001600001487983 */ /* 0x000ee20000100600 */
[----:B------:R-:W1:Y:S03]  /*2f6b0*/  LDCU UR32, c[0x0][0x398] ;  /* 0x00007300ff2077ac */ /* 0x000e660008000800 */
[----:B------:R-:W-:Y:S01]  /*2f6c0*/  @P6 STG.E.U16 desc[UR16][R14.64], R69 ;  /* 0x000000450e006986 */ /* 0x000fe2000c101510 */
[----:B------:R-:W1:Y:S01]  /*2f6d0*/  LDCU UR36, c[0x0][0x398] ;  /* 0x00007300ff2477ac */ /* 0x000e620008000800 */
[----:B0-----:R-:W-:-:S02]  /*2f6e0*/  IMAD.WIDE R12, R0, 0x2, R8 ;  /* 0x00000002000c7825 */ /* 0x001fc400078e0208 */
[----:B------:R-:W3:Y:S01]  /*2f6f0*/  LDL.LU.S16 R71, [R1+0x162] ;  /* 0x0001620001477983 */ /* 0x000ee20000300600 */
[----:B------:R-:W0:Y:S01]  /*2f700*/  LDCU UR76, c[0x0][0x398] ;  /* 0x00007300ff4c77ac */ /* 0x000e220008000800 */
[----:B------:R-:W-:Y:S02]  /*2f710*/  IMAD.WIDE R10, R0, 0x2, R2 ;  /* 0x00000002000a7825 */ /* 0x000fe400078e0202 */
[----:B------:R4:W-:Y:S04]  /*2f720*/  @P1 STG.E.U16 desc[UR16][R12.64], R68 ;  /* 0x000000440c001986 */ /* 0x0009e8000c101510 */
[----:B------:R0:W-:Y:S01]  /*2f730*/  @P4 STG.E.U16 desc[UR16][R10.64], R67 ;  /* 0x000000430a004986 */ /* 0x0001e2000c101510 */
[----:B----4-:R-:W-:-:S03]  /*2f740*/  PRMT R13, R91, 0x7610, R13 ;  /* 0x000076105b0d7816 */ /* 0x010fc6000000000d */
[----:B------:R-:W4:Y:S01]  /*2f750*/  LDL.S16 R91, [R1+0x264] ;  /* 0x00026400015b7983 */ /* 0x000f220000100600 */
[----:B0-----:R-:W-:-:S05]  /*2f760*/  IMAD.WIDE R10, R0, 0x2, R6 ;  /* 0x00000002000a7825 */ /* 0x001fca00078e0206 */
[----:B------:R2:W-:Y:S01]  /*2f770*/  @P2 STG.E.U16 desc[UR16][R10.64], R13 ;  /* 0x0000000d0a002986 */ /* 0x0005e2000c101510 */
[----:B------:R-:W-:Y:S01]  /*2f780*/  IMAD.WIDE R14, R0, 0x2, R4 ;  /* 0x00000002000e7825 */ /* 0x000fe200078e0204 */
[----:B--2---:R-:W-:Y:S02]  /*2f790*/  PRMT R11, R90, 0x7610, R11 ;  /* 0x000076105a0b7816 */ /* 0x004fe4000000000b */
[----:B------:R-:W2:Y:S01]  /*2f7a0*/  LDL.LU.S16 R90, [R1+0x266] ;  /* 0x00026600015a7983 */ /* 0x000ea20000300600 */
[----:B------:R-:W-:Y:S01]  /*2f7b0*/  VIADD R10, R0, UR7 ;  /* 0x00000007000a7c36 */ /* 0x000fe20008000000 */
[----:B------:R-:W-:Y:S02]  /*2f7c0*/  PRMT R0, R70, 0x7610, R0 ;  /* 0x0000761046007816 */ /* 0x000fe40000000000 */
[----:B------:R-:W2:Y:S01]  /*2f7d0*/  LDL.S16 R70, [R1+0x164] ;  /* 0x0001640001467983 */ /* 0x000ea20000100600 */
[----:B-----5:R-:W-:-:S03]  /*2f7e0*/  PRMT R67, R89, 0x7610, R67 ;  /* 0x0000761059437816 */ /* 0x020fc60000000043 */
[----:B------:R-:W5:Y:S01]  /*2f7f0*/  LDL.LU.S16 R89, [R1+0x166] ;  /* 0x0001660001597983 */ /* 0x000f620000300600 */
[----:B------:R-:W-:Y:S02]  /*2f800*/  ISETP.LT.AND P5, PT, R92, UR77, !P5 ;  /* 0x0000004d5c007c0c */ /* 0x000fe4000efa1270 */
[----:B------:R-:W-:Y:S01]  /*2f810*/  ISETP.LT.AND P3, PT, R66, UR51, !P0 ;  /* 0x0000003342007c0c */ /* 0x000fe2000c761270 */
[----:B------:R-:W-:Y:S01]  /*2f820*/  VIADD R12, R93, 0x19 ;  /* 0x000000195d0c7836 */ /* 0x000fe20000000000 */
[----:B------:R-:W-:Y:S01]  /*2f830*/  ISETP.LT.AND P6, PT, R74, UR58, !P0 ;  /* 0x0000003a4a007c0c */ /* 0x000fe2000c7c1270 */
[----:B------:R-:W0:Y:S03]  /*2f840*/  LDCU UR51, c[0x0][0x39c] ;  /* 0x00007380ff3377ac */ /* 0x000e260008000800 */
[----:B------:R-:W-:Y:S01]  /*2f850*/  ISETP.GE.AND P4, PT, R12, UR55, PT ;  /* 0x000000370c007c0c */ /* 0x000fe2000bf86270 */
[----:B------:R-:W-:Y:S01]  /*2f860*/  IMAD.WIDE R12, R10, 0x2, R8 ;  /* 0x000000020a0c7825 */ /* 0x000fe200078e0208 */
[----:B------:R-:W-:Y:S01]  /*2f870*/  ISETP.LT.AND P1, PT, R73, UR63, !P0 ;  /* 0x0000003f49007c0c */ /* 0x000fe2000c721270 */
[----:B------:R-:W0:Y:S02]  /*2f880*/  LDCU UR77, c[0x0][0x398] ;  /* 0x00007300ff4d77ac */ /* 0x000e240008000800 */
[----:B------:R1:W-:Y:S01]  /*2f890*/  @P5 STG.E.U16 desc[UR16][R14.64], R11 ;  /* 0x0000000b0e005986 */ /* 0x0003e2000c101510 */
[----:B------:R-:W-:Y:S01]  /*2f8a0*/  ISETP.LT.AND P0, PT, R92, UR12, !P0 ;  /* 0x0000000c5c007c0c */ /* 0x000fe2000c701270 */
[----:B------:R-:W0:Y:S02]  /*2f8b0*/  LDCU UR58, c[0x0][0x398] ;  /* 0x00007300ff3a77ac */ /* 0x000e240008000800 */
[----:B------:R0:W-:Y:S01]  /*2f8c0*/  @P3 STG.E.U16 desc[UR16][R12.64], R0 ;  /* 0x000000000c003986 */ /* 0x0001e2000c101510 */
[----:B------:R-:W-:Y:S01]  /*2f8d0*/  ISETP.LT.AND P2, PT, R66, UR50, !P4 ;  /* 0x0000003242007c0c */ /* 0x000fe2000e741270 */
[----:B------:R-:W2:Y:S01]  /*2f8e0*/  LDCU UR63, c[0x0][0x398] ;  /* 0x00007300ff3f77ac */ /* 0x000ea20008000800 */
[----:B------:R-:W-:-:S02]  /*2f8f0*/  ISETP.LT.AND P5, PT, R74, UR10, !P4 ;  /* 0x0000000a4a007c0c */ /* 0x000fc4000e7a1270 */
[----:B---3--:R-:W-:Y:S01]  /*2f900*/  PRMT R69, R71, 0x7610, R69 ;  /* 0x0000761047457816 */ /* 0x008fe20000000045 */
[----:B------:R-:W3:Y:S01]  /*2f910*/  LDCU UR50, c[0x0][0x39c] ;  /* 0x00007380ff3277ac */ /* 0x000ee20008000800 */
[----:B-1----:R-:W-:Y:S01]  /*2f920*/  IMAD.WIDE R14, R10, 0x2, R2 ;  /* 0x000000020a0e7825 */ /* 0x002fe200078e0202 */
[----:B------:R-:W-:Y:S01]  /*2f930*/  PRMT R11, R72, 0x7610, R11 ;  /* 0x00007610480b7816 */ /* 0x000fe2000000000b */
[----:B------:R-:W3:Y:S01]  /*2f940*/  LDL.S16 R71, [R1+0x268] ;  /* 0x0002680001477983 */ /* 0x000ee20000100600 */
[----:B------:R-:W1:Y:S01]  /*2f950*/  LDCU UR12, c[0x0][0x398] ;  /* 0x00007300ff0c77ac */ /* 0x000e620008000800 */
[----:B0-----:R-:W-:Y:S02]  /*2f960*/  VIADD R0, R93, 0x1a ;  /* 0x0000001a5d007836 */ /* 0x001fe40000000000 */
[----:B------:R-:W-:Y:S01]  /*2f970*/  IMAD.WIDE R12, R10, 0x2, R6 ;  /* 0x000000020a0c7825 */ /* 0x000fe200078e0206 */
[----:B------:R0:W-:Y:S01]  /*2f980*/  @P6 STG.E.U16 desc[UR16][R14.64], R67 ;  /* 0x000000430e006986 */ /* 0x0001e2000c101510 */
[----:B------:R-:W-:Y:S01]  /*2f990*/  ISETP.LT.AND P3, PT, R73, UR56, !P4 ;  /* 0x0000003849007c0c */ /* 0x000fe2000e761270 */
[----:B------:R-:W1:Y:S01]  /*2f9a0*/  LDCU UR55, c[0x0][0x398] ;  /* 0x00007300ff3777ac */ /* 0x000e620008000800 */
[----:B------:R-:W-:Y:S01]  /*2f9b0*/  ISETP.GE.AND P6, PT, R0, UR72, PT ;  /* 0x0000004800007c0c */ /* 0x000fe2000bfc6270 */
[C---:B------:R-:W-:Y:S01]  /*2f9c0*/  VIADD R0, R10.reuse, UR7 ;  /* 0x000000070a007c36 */ /* 0x040fe20008000000 */
[----:B------:R1:W-:Y:S01]  /*2f9d0*/  @P1 STG.E.U16 desc[UR16][R12.64], R11 ;  /* 0x0000000b0c001986 */ /* 0x0003e2000c101510 */
[----:B------:R-:W1:Y:S01]  /*2f9e0*/  LDCU UR10, c[0x0][0x398] ;  /* 0x00007300ff0a77ac */ /* 0x000e620008000800 */
[----:B----4-:R-:W-:Y:S01]  /*2f9f0*/  PRMT R68, R91, 0x7610, R68 ;  /* 0x000076105b447816 */ /* 0x010fe20000000044 */
[----:B------:R-:W4:Y:S01]  /*2fa00*/  LDCU UR56, c[0x0][0x398] ;  /* 0x00007300ff3877ac */ /* 0x000f220008000800 */
[----:B0-----:R-:W-:Y:S01]  /*2fa10*/  IMAD.WIDE R14, R10, 0x2, R4 ;  /* 0x000000020a0e7825 */ /* 0x001fe200078e0204 */
[----:B--2---:R-:W-:-:S03]  /*2fa20*/  PRMT R67, R90, 0x7610, R67 ;  /* 0x000076105a437816 */ /* 0x004fc60000000043 */
[----:B-1----:R-:W-:Y:S01]  /*2fa30*/  IMAD.WIDE R12, R0, 0x2, R8 ;  /* 0x00000002000c7825 */ /* 0x002fe200078e0208 */
[----:B------:R-:W2:Y:S01]  /*2fa40*/  LDL.LU.S16 R90, [R1+0x26a] ;  /* 0x00026a00015a7983 */ /* 0x000ea20000300600 */
[----:B------:R-:W-:Y:S01]  /*2fa50*/  ISETP.LT.AND P4, PT, R92, UR22, !P4 ;  /* 0x000000165c007c0c */ /* 0x000fe2000e781270 */
[----:B------:R-:W0:Y:S01]  /*2fa60*/  LDCU UR22, c[0x0][0x398] ;  /* 0x00007300ff1677ac */ /* 0x000e220008000800 */
[----:B------:R-:W-:Y:S01]  /*2fa70*/  IMAD.WIDE R10, R0, 0x2, R2 ;  /* 0x00000002000a7825 */ /* 0x000fe200078e0202 */
[----:B------:R-:W-:Y:S01]  /*2fa80*/  @P0 STG.E.U16 desc[UR16][R14.64], R69 ;  /* 0x000000450e000986 */ /* 0x000fe2000c101510 */
[----:B------:R-:W1:Y:S03]  /*2fa90*/  LDCU UR72, c[0x0][0x398] ;  /* 0x00007300ff4877ac */ /* 0x000e660008000800 */
[----:B------:R0:W-:Y:S04]  /*2faa0*/  @P2 STG.E.U16 desc[UR16][R12.64], R68 ;  /* 0x000000440c002986 */ /* 0x0001e8000c101510 */
[----:B------:R1:W-:Y:S04]  /*2fab0*/  @P5 STG.E.U16 desc[UR16][R10.64], R67 ;  /* 0x000000430a005986 */ /* 0x0003e8000c101510 */
[----:B------:R-:W4:Y:S01]  /*2fac0*/  LDL.S16 R72, [R1+0x168] ;  /* 0x0001680001487983 */ /* 0x000f220000100600 */
[----:B0-----:R-:W-:-:S03]  /*2fad0*/  PRMT R13, R70, 0x7610, R13 ;  /* 0x00007610460d7816 */ /* 0x001fc6000000000d */
[----:B------:R-:W4:Y:S01]  /*2fae0*/  LDL.LU.S16 R91, [R1+0x16a] ;  /* 0x00016a00015b7983 */ /* 0x000f220000300600 */
[----:B-1----:R-:W-:-:S03]  /*2faf0*/  IMAD.WIDE R10, R0, 0x2, R6 ;  /* 0x00000002000a7825 */ /* 0x002fc600078e0206 */
[----:B------:R-:W4:Y:S04]  /*2fb00*/  LDL.S16 R70, [R1+0x26c] ;  /* 0x00026c0001467983 */ /* 0x000f280000100600 */
[----:B------:R5:W-:Y:S02]  /*2fb10*/  @P3 STG.E.U16 desc[UR16][R10.64], R13 ;  /* 0x0000000d0a003986 */ /* 0x000be4000c101510 */
[----:B-----5:R-:W-:Y:S02]  /*2fb20*/  PRMT R11, R89, 0x7610, R11 ;  /* 0x00007610590b7816 */ /* 0x020fe4000000000b */
[----:B------:R-:W5:Y:S01]  /*2fb30*/  LDL.LU.S16 R89, [R1+0x26e] ;  /* 0x00026e0001597983 */ /* 0x000f620000300600 */
[C---:B------:R-:W-:Y:S02]  /*2fb40*/  VIADD R10, R0.reuse, UR7 ;  /* 0x00000007000a7c36 */ /* 0x040fe40008000000 */
[----:B------:R-:W-:Y:S01]  /*2fb50*/  IMAD.WIDE R14, R0, 0x2, R4 ;  /* 0x00000002000e7825 */ /* 0x000fe200078e0204 */
[----:B------:R-:W-:Y:S01]  /*2fb60*/  ISETP.LT.AND P1, PT, R66, UR53, !P6 ;  /* 0x0000003542007c0c */ /* 0x000fe2000f721270 */
[----:B------:R-:W0:Y:S01]  /*2fb70*/  LDCU UR53, c[0x0][0x39c] ;  /* 0x00007380ff3577ac */ /* 0x000e220008000800 */
[----:B------:R-:W-:Y:S01]  /*2fb80*/  ISETP.LT.AND P0, PT, R74, UR49, !P6 ;  /* 0x000000314a007c0c */ /* 0x000fe2000f701270 */
[----:B------:R-:W-:Y:S01]  /*2fb90*/  VIADD R12, R93, 0x1b ;  /* 0x0000001b5d0c7836 */ /* 0x000fe20000000000 */
[----:B------:R1:W-:Y:S01]  /*2fba0*/  @P4 STG.E.U16 desc[UR16][R14.64], R11 ;  /* 0x0000000b0e004986 */ /* 0x0003e2000c101510 */
[----:B------:R-:W-:Y:S01]  /*2fbb0*/  ISETP.LT.AND P2, PT, R73, UR54, !P6 ;  /* 0x0000003649007c0c */ /* 0x000fe2000f741270 */
[----:B------:R-:W0:Y:S02]  /*2fbc0*/  LDCU UR49, c[0x0][0x398] ;  /* 0x00007300ff3177ac */ /* 0x000e240008000800 */
[----:B------:R-:W-:Y:S01]  /*2fbd0*/  ISETP.GE.AND P5, PT, R12, UR48, PT ;  /* 0x000000300c007c0c */ /* 0x000fe2000bfa6270 */
[----:B------:R-:W-:Y:S01]  /*2fbe0*/  IMAD.WIDE R12, R10, 0x2, R8 ;  /* 0x000000020a0c7825 */ /* 0x000fe200078e0208 */
[----:B---3--:R-:W-:-:S03]  /*2fbf0*/  PRMT R0, R71, 0x7610, R0 ;  /* 0x0000761047007816 */ /* 0x008fc60000000000 */
[----:B-1----:R-:W-:Y:S01]  /*2fc00*/  IMAD.WIDE R14, R10, 0x2, R2 ;  /* 0x000000020a0e7825 */ /* 0x002fe200078e0202 */
[----:B------:R-:W3:Y:S01]  /*2fc10*/  LDL.S16 R71, [R1+0x16c] ;  /* 0x00016c0001477983 */ /* 0x000ee20000100600 */
[----:B--2---:R-:W-:Y:S01]  /*2fc20*/  PRMT R67, R90, 0x7610, R67 ;  /* 0x000076105a437816 */ /* 0x004fe20000000043 */
[----:B------:R-:W1:Y:S02]  /*2fc30*/  LDCU UR54, c[0x0][0x398] ;  /* 0x00007300ff3677ac */ /* 0x000e640008000800 */
[----:B------:R-:W2:Y:S01]  /*2fc40*/  LDL.LU.S16 R90, [R1+0x16e] ;  /* 0x00016e00015a7983 */ /* 0x000ea20000300600 */
[----:B----4-:R-:W-:Y:S01]  /*2fc50*/  PRMT R69, R91, 0x7610, R69 ;  /* 0x000076105b457816 */ /* 0x010fe20000000045 */
[----:B------:R-:W4:Y:S02]  /*2fc60*/  LDCU UR48, c[0x0][0x398] ;  /* 0x00007300ff3077ac */ /* 0x000f240008000800 */
[----:B------:R-:W4:Y:S04]  /*2fc70*/  LDL.S16 R91, [R1+0x270] ;  /* 0x00027000015b7983 */ /* 0x000f280000100600 */
        /* <DEDUP_REMOVED lines=16> */
[----:B------:R-:W-:Y:S01]  /*2fd80*/  PRMT R68, R70, 0x7610, R68 ;  /* 0x0000761046447816 */ /* 0x000fe20000000044 */
[----:B------:R-:W1:Y:S01]  /*2fd90*/  LDCU UR70, c[0x0][0x398] ;  /* 0x00007300ff4677ac */ /* 0x000e620008000800 */
[----:B------:R-:W5:Y:S01]  /*2fda0*/  LDL.S16 R72, [R1+0x170] ;  /* 0x0001700001487983 */ /* 0x000f620000100600 */
[----:B------:R-:W1:Y:S03]  /*2fdb0*/  LDCU UR52, c[0x0][0x398] ;  /* 0x00007300ff3477ac */ /* 0x000e660008000800 */
[----:B------:R-:W-:Y:S01]  /*2fdc0*/  @P6 STG.E.U16 desc[UR16][R14.64], R69 ;  /* 0x000000450e006986 */ /* 0x000fe2000c101510 */
[----:B------:R-:W1:Y:S01]  /*2fdd0*/  LDCU UR45, c[0x0][0x398] ;  /* 0x00007300ff2d77ac */ /* 0x000e620008000800 */
[----:B0-----:R-:W-:-:S02]  /*2fde0*/  IMAD.WIDE R12, R0, 0x2, R8 ;  /* 0x00000002000c7825 */ /* 0x001fc400078e0208 */
[----:B------:R-:W5:Y:S01]  /*2fdf0*/  LDL.LU.S16 R70, [R1+0x172] ;  /* 0x0001720001467983 */ /* 0x000f620000300600 */
[----:B------:R-:W0:Y:S01]  /*2fe00*/  LDCU UR75, c[0x0][0x398] ;  /* 0x00007300ff4b77ac */ /* 0x000e220008000800 */
[----:B------:R-:W-:Y:S02]  /*2fe10*/  IMAD.WIDE R10, R0, 0x2, R2 ;  /* 0x00000002000a7825 */ /* 0x000fe400078e0202 */
[----:B------:R3:W-:Y:S04]  /*2fe20*/  @P3 STG.E.U16 desc[UR16][R12.64], R68 ;  /* 0x000000440c003986 */ /* 0x0007e8000c101510 */
[----:B------:R0:W-:Y:S01]  /*2fe30*/  @P4 STG.E.U16 desc[UR16][R10.64], R67 ;  /* 0x000000430a004986 */ /* 0x0001e2000c101510 */
[----:B---3--:R-:W-:-:S03]  /*2fe40*/  PRMT R13, R71, 0x7610, R13 ;  /* 0x00007610470d7816 */ /* 0x008fc6000000000d */
[----:B------:R-:W3:Y:S01]  /*2fe50*/  LDL.S16 R71, [R1+0x274] ;  /* 0x0002740001477983 */ /* 0x000ee20000100600 */
[----:B0-----:R-:W-:-:S05]  /*2fe60*/  IMAD.WIDE R10, R0, 0x2, R6 ;  /* 0x00000002000a7825 */ /* 0x001fca00078e0206 */
[----:B------:R2:W-:Y:S01]  /*2fe70*/  @P1 STG.E.U16 desc[UR16][R10.64], R13 ;  /* 0x0000000d0a001986 */ /* 0x0005e2000c101510 */
[----:B------:R-:W-:Y:S01]  /*2fe80*/  IMAD.WIDE R14, R0, 0x2, R4 ;  /* 0x00000002000e7825 */ /* 0x000fe200078e0204 */
[----:B--2---:R-:W-:Y:S02]  /*2fe90*/  PRMT R11, R90, 0x7610, R11 ;  /* 0x000076105a0b7816 */ /* 0x004fe4000000000b */
[----:B------:R-:W2:Y:S01]  /*2fea0*/  LDL.LU.S16 R90, [R1+0x276] ;  /* 0x00027600015a7983 */ /* 0x000ea20000300600 */
[----:B------:R-:W-:Y:S01]  /*2feb0*/  VIADD R10, R0, UR7 ;  /* 0x00000007000a7c36 */ /* 0x000fe20008000000 */
[----:B----4-:R-:W-:Y:S02]  /*2fec0*/  PRMT R0, R91, 0x7610, R0 ;  /* 0x000076105b007816 */ /* 0x010fe40000000000 */
[----:B------:R-:W4:Y:S01]  /*2fed0*/  LDL.S16 R91, [R1+0x174] ;  /* 0x00017400015b7983 */ /* 0x000f220000100600 */
        /* <DEDUP_REMOVED lines=18> */
[----:B------:R-:W-:Y:S01]  /*30000*/  PRMT R69, R70, 0x7610, R69 ;  /* 0x0000761046457816 */ /* 0x000fe20000000045 */
[----:B------:R-:W2:Y:S01]  /*30010*/  LDCU UR39, c[0x0][0x39c] ;  /* 0x00007380ff2777ac */ /* 0x000ea20008000800 */
[----:B-1----:R-:W-:Y:S01]  /*30020*/  IMAD.WIDE R14, R10, 0x2, R2 ;  /* 0x000000020a0e7825 */ /* 0x002fe200078e0202 */
[----:B------:R-:W-:Y:S01]  /*30030*/  PRMT R11, R72, 0x7610, R11 ;  /* 0x00007610480b7816 */ /* 0x000fe2000000000b */
[----:B------:R-:W5:Y:S01]  /*30040*/  LDL.S16 R70, [R1+0x278] ;  /* 0x0002780001467983 */ /* 0x000f620000100600 */
        /* <DEDUP_REMOVED lines=10> */
[----:B---3--:R-:W-:Y:S01]  /*300f0*/  PRMT R68, R71, 0x7610, R68 ;  /* 0x0000761047447816 */ /* 0x008fe20000000044 */
[----:B------:R-:W3:Y:S01]  /*30100*/  LDCU UR64, c[0x0][0x398] ;  /* 0x00007300ff4077ac */ /* 0x000ee20008000800 */
        /* <DEDUP_REMOVED lines=11> */
[----:B------:R-:W3:Y:S01]  /*301c0*/  LDL.S16 R72, [R1+0x178] ;  /* 0x0001780001487983 */ /* 0x000ee20000100600 */
[----:B----4-:R-:W-:-:S03]  /*301d0*/  PRMT R13, R91, 0x7610, R13 ;  /* 0x000076105b0d7816 */ /* 0x010fc6000000000d */
[----:B------:R-:W4:Y:S01]  /*301e0*/  LDL.LU.S16 R71, [R1+0x17a] ;  /* 0x00017a0001477983 */ /* 0x000f220000300600 */
[----:B0-----:R-:W-:-:S03]  /*301f0*/  IMAD.WIDE R10, R0, 0x2, R6 ;  /* 0x00000002000a7825 */ /* 0x001fc600078e0206 */
[----:B------:R-:W3:Y:S04]  /*30200*/  LDL.S16 R91, [R1+0x27c] ;  /* 0x00027c00015b7983 */ /* 0x000ee80000100600 */
        /* <DEDUP_REMOVED lines=14> */
[----:B------:R-:W-:-:S03]  /*302f0*/  PRMT R0, R70, 0x7610, R0 ;  /* 0x0000761046007816 */ /* 0x000fc60000000000 */
[----:B0-----:R-:W-:Y:S01]  /*30300*/  IMAD.WIDE R14, R10, 0x2, R2 ;  /* 0x000000020a0e7825 */ /* 0x001fe200078e0202 */
[----:B------:R-:W3:Y:S01]  /*30310*/  LDL.S16 R70, [R1+0x17c] ;  /* 0x00017c0001467983 */ /* 0x000ee20000100600 */
[----:B--2---:R-:W-:Y:S01]  /*30320*/  PRMT R67, R90, 0x7610, R67 ;  /* 0x000076105a437816 */ /* 0x004fe20000000043 */
[----:B------:R-:W0:Y:S02]  /*30330*/  LDCU UR26, c[0x0][0x398] ;  /* 0x00007300ff1a77ac */ /* 0x000e240008000800 */
        /* <DEDUP_REMOVED lines=14> */
[----:B---3--:R-:W-:Y:S02]  /*30420*/  PRMT R11, R72, 0x7610, R11 ;  /* 0x00007610480b7816 */ /* 0x008fe4000000000b */
[----:B------:R-:W-:Y:S01]  /*30430*/  ISETP.GE.AND P0, PT, R0, UR4, PT ;  /* 0x0000000400007c0c */ /* 0x000fe2000bf06270 */
[C---:B------:R-:W-:Y:S01]  /*30440*/  VIADD R0, R10.reuse, UR7 ;  /* 0x000000070a007c36 */ /* 0x040fe20008000000 */
[----:B------:R-:W-:Y:S01]  /*30450*/  ISETP.LT.AND P3, PT, R73, UR14, !P5 ;  /* 0x0000000e49007c0c */ /* 0x000fe2000ef61270 */
[----:B------:R3:W-:Y:S01]  /*30460*/  @P1 STG.E.U16 desc[UR16][R12.64], R11 ;  /* 0x0000000b0c001986 */ /* 0x0007e2000c101510 */
[----:B------:R-:W-:Y:S01]  /*30470*/  IMAD.WIDE R14, R10, 0x2, R4 ;  /* 0x000000020a0e7825 */ /* 0x000fe200078e0204 */
[----:B------:R-:W-:Y:S01]  /*30480*/  PRMT R68, R91, 0x7610, R68 ;  /* 0x000076105b447816 */ /* 0x000fe20000000044 */
[----:B------:R-:W0:Y:S01]  /*30490*/  LDCU UR62, c[0x0][0x398] ;  /* 0x00007300ff3e77ac */ /* 0x000e220008000800 */
[----:B------:R-:W5:Y:S01]  /*304a0*/  LDL.S16 R72, [R1+0x180] ;  /* 0x0001800001487983 */ /* 0x000f620000100600 */
[----:B------:R-:W0:Y:S03]  /*304b0*/  LDCU UR67, c[0x0][0x398] ;  /* 0x00007300ff4377ac */ /* 0x000e260008000800 */
[----:B------:R-:W-:Y:S01]  /*304c0*/  @P6 STG.E.U16 desc[UR16][R14.64], R69 ;  /* 0x000000450e006986 */ /* 0x000fe2000c101510 */
[----:B------:R-:W0:Y:S01]  /*304d0*/  LDCU UR14, c[0x0][0x398] ;  /* 0x00007300ff0e77ac */ /* 0x000e220008000800 */
[----:B---3--:R-:W-:-:S02]  /*304e0*/  IMAD.WIDE R12, R0, 0x2, R8 ;  /* 0x00000002000c7825 */ /* 0x008fc400078e0208 */
[----:B------:R-:W3:Y:S01]  /*304f0*/  LDL.LU.S16 R91, [R1+0x182] ;  /* 0x00018200015b7983 */ /* 0x000ee20000300600 */
[----:B------:R-:W0:Y:S01]  /*30500*/  LDCU UR4, c[0x0][0x398] ;  /* 0x00007300ff0477ac */ /* 0x000e220008000800 */
[----:B------:R-:W-:Y:S02]  /*30510*/  IMAD.WIDE R10, R0, 0x2, R2 ;  /* 0x00000002000a7825 */ /* 0x000fe400078e0202 */
[----:B------:R1:W-:Y:S04]  /*30520*/  @P2 STG.E.U16 desc[UR16][R12.64], R68 ;  /* 0x000000440c002986 */ /* 0x0003e8000c101510 */
[----:B------:R0:W-:Y:S01]  /*30530*/  @P4 STG.E.U16 desc[UR16][R10.64], R67 ;  /* 0x000000430a004986 */ /* 0x0001e2000c101510 */
[----:B-1----:R-:W-:-:S03]  /*30540*/  PRMT R13, R70, 0x7610, R13 ;  /* 0x00007610460d7816 */ /* 0x002fc6000000000d */
        /* <DEDUP_REMOVED lines=19> */
[----:B------:R-:W1:Y:S02]  /*30680*/  LDCU UR59, c[0x0][0x398] ;  /* 0x00007300ff3b77ac */ /* 0x000e640008000800 */
[----:B------:R0:W-:Y:S01]  /*30690*/  @P5 STG.E.U16 desc[UR16][R14.64], R11 ;  /* 0x0000000b0e005986 */ /* 0x0001e2000c101510 */
[----:B------:R-:W-:Y:S01]  /*306a0*/  ISETP.LT.AND P0, PT, R92, UR57, !P0 ;  /* 0x000000395c007c0c */ /* 0x000fe2000c701270 */
[----:B------:R-:W1:Y:S02]  /*306b0*/  LDCU UR31, c[0x0][0x398] ;  /* 0x00007300ff1f77ac */ /* 0x000e640008000800 */
[----:B------:R3:W-:Y:S01]  /*306c0*/  @P1 STG.E.U16 desc[UR16][R12.64], R0 ;  /* 0x000000000c001986 */ /* 0x0007e2000c101510 */
[----:B------:R-:W-:Y:S01]  /*306d0*/  ISETP.LT.AND P3, PT, R66, UR69, !P4 ;  /* 0x0000004542007c0c */ /* 0x000fe2000e761270 */
[----:B------:R-:W1:Y:S01]  /*306e0*/  LDCU UR41, c[0x0][0x398] ;  /* 0x00007300ff2977ac */ /* 0x000e620008000800 */
[----:B------:R-:W-:-:S02]  /*306f0*/  ISETP.LT.AND P5, PT, R74, UR24, !P4 ;  /* 0x000000184a007c0c */ /* 0x000fc4000e7a1270 */
[----:B---3--:R-:W-:Y:S01]  /*30700*/  PRMT R69, R91, 0x7610, R69 ;  /* 0x000076105b457816 */ /* 0x008fe20000000045 */
[----:B------:R-:W3:Y:S01]  /*30710*/  LDCU UR69, c[0x0][0x39c] ;  /* 0x00007380ff4577ac */ /* 0x000ee20008000800 */
[----:B0-----:R-:W-:Y:S01]  /*30720*/  IMAD.WIDE R14, R10, 0x2, R2 ;  /* 0x000000020a0e7825 */ /* 0x001fe200078e0202 */
[----:B------:R-:W-:Y:S01]  /*30730*/  PRMT R11, R72, 0x7610, R11 ;  /* 0x00007610480b7816 */ /* 0x000fe2000000000b */
[----:B------:R-:W3:Y:S01]  /*30740*/  LDL.S16 R91, [R1+0x288] ;  /* 0x00028800015b7983 */ /* 0x000ee20000100600 */
[----:B------:R-:W0:Y:S01]  /*30750*/  LDCU UR57, c[0x0][0x398] ;  /* 0x00007300ff3977ac */ /* 0x000e220008000800 */
[----:B------:R-:W-:Y:S02]  /*30760*/  VIADD R0, R93, 0x22 ;  /* 0x000000225d007836 */ /* 0x000fe40000000000 */
[----:B------:R-:W-:Y:S01]  /*30770*/  IMAD.WIDE R12, R10, 0x2, R6 ;  /* 0x000000020a0c7825 */ /* 0x000fe200078e0206 */
[----:B------:R1:W-:Y:S01]  /*30780*/  @P6 STG.E.U16 desc[UR16][R14.64], R67 ;  /* 0x000000430e006986 */ /* 0x0003e2000c101510 */
[----:B------:R-:W-:Y:S01]  /*30790*/  ISETP.LT.AND P1, PT, R73, UR61, !P4 ;  /* 0x0000003d49007c0c */ /* 0x000fe2000e721270 */
[----:B------:R-:W0:Y:S01]  /*307a0*/  LDCU UR44, c[0x0][0x398] ;  /* 0x00007300ff2c77ac */ /* 0x000e220008000800 */
[----:B------:R-:W-:Y:S01]  /*307b0*/  ISETP.GE.AND P6, PT, R0, UR30, PT ;  /* 0x0000001e00007c0c */ /* 0x000fe2000bfc6270 */
[----:B------:R-:W-:Y:S01]  /*307c0*/  VIADD R0, R10, UR7 ;  /* 0x000000070a007c36 */ /* 0x000fe20008000000 */
[----:B------:R0:W-:Y:S01]  /*307d0*/  @P2 STG.E.U16 desc[UR16][R12.64], R11 ;  /* 0x0000000b0c002986 */ /* 0x0001e2000c101510 */
[----:B------:R-:W0:Y:S01]  /*307e0*/  LDCU UR24, c[0x0][0x398] ;  /* 0x00007300ff1877ac */ /* 0x000e220008000800 */
[----:B------:R-:W-:Y:S01]  /*307f0*/  PRMT R68, R70, 0x7610, R68 ;  /* 0x0000761046447816 */ /* 0x000fe20000000044 */
[----:B------:R-:W0:Y:S01]  /*30800*/  LDCU UR61, c[0x0][0x398] ;  /* 0x00007300ff3d77ac */ /* 0x000e220008000800 */
[----:B-1----:R-:W-:Y:S01]  /*30810*/  IMAD.WIDE R14, R10, 0x2, R4 ;  /* 0x000000020a0e7825 */ /* 0x002fe200078e0204 */
[----:B--2---:R-:W-:-:S03]  /*30820*/  PRMT R67, R90, 0x7610, R67 ;  /* 0x000076105a437816 */ /* 0x004fc60000000043 */
[----:B0-----:R-:W-:Y:S01]  /*30830*/  IMAD.WIDE R12, R0, 0x2, R8 ;  /* 0x00000002000c7825 */ /* 0x001fe200078e0208 */
        /* <DEDUP_REMOVED lines=8> */
[----:B------:R-:W2:Y:S01]  /*308c0*/  LDL.S16 R72, [R1+0x188] ;  /* 0x0001880001487983 */ /* 0x000ea20000100600 */
[----:B----4-:R-:W-:-:S03]  /*308d0*/  PRMT R13, R71, 0x7610, R13 ;  /* 0x00007610470d7816 */ /* 0x010fc6000000000d */
[----:B------:R-:W4:Y:S01]  /*308e0*/  LDL.LU.S16 R70, [R1+0x18a] ;  /* 0x00018a0001467983 */ /* 0x000f220000300600 */
[----:B0-----:R-:W-:-:S03]  /*308f0*/  IMAD.WIDE R10, R0, 0x2, R6 ;  /* 0x00000002000a7825 */ /* 0x001fc600078e0206 */
        /* <DEDUP_REMOVED lines=204> */
[C---:B------:R-:W-:Y:S01]  /*315c0*/  VIADD R0, R10.reuse, UR7 ;  /* 0x000000070a007c36 */ /* 0x040fe20008000000 */
        /* <DEDUP_REMOVED lines=111> */
[----:B------:R-:W-:Y:S01]  /*31cc0*/  VIADD R0, R10, UR7 ;  /* 0x000000070a007c36 */ /* 0x000fe20008000000 */
        /* <DEDUP_REMOVED lines=142> */
[----:B--2---:R-:W-:Y:S01]  /*325b0*/  PRMT R67, R90, 0x7610, R67 ;  /* 0x000076105a437816 */ /* 0x004fe20000000043 */
[----:B------:R-:W2:Y:S01]  /*325c0*/  LDCU UR70, c[0x0][0x398] ;  /* 0x00007300ff4677ac */ /* 0x000ea20008000800 */
[----:B---3--:R-:W-:-:S02]  /*325d0*/  PRMT R0, R71, 0x7610, R0 ;  /* 0x0000761047007816 */ /* 0x008fc40000000000 */
[----:B------:R-:W3:Y:S01]  /*325e0*/  LDL.S16 R71, [R1+0x1cc] ;  /* 0x0001cc0001477983 */ /* 0x000ee20000100600 */
[----:B------:R-:W-:-:S03]  /*325f0*/  ISETP.GE.AND P2, PT, R12, UR52, PT ;  /* 0x000000340c007c0c */ /* 0x000fc6000bf46270 */
[----:B------:R-:W2:Y:S01]  /*32600*/  LDL.LU.S16 R90, [R1+0x1ce] ;  /* 0x0001ce00015a7983 */ /* 0x000ea20000300600 */
[C---:B------:R-:W-:Y:S01]  /*32610*/  IMAD.WIDE R12, R10.reuse, 0x2, R8 ;  /* 0x000000020a0c7825 */ /* 0x040fe200078e0208 */
[----:B------:R-:W-:Y:S01]  /*32620*/  ISETP.LT.AND P5, PT, R73, UR48, !P6 ;  /* 0x0000003049007c0c */ /* 0x000fe2000f7a1270 */
[----:B------:R-:W1:Y:S02]  /*32630*/  LDCU UR48, c[0x0][0x398] ;  /* 0x00007300ff3077ac */ /* 0x000e640008000800 */
[----:B0-----:R-:W-:Y:S01]  /*32640*/  IMAD.WIDE R14, R10, 0x2, R2 ;  /* 0x000000020a0e7825 */ /* 0x001fe200078e0202 */
[----:B------:R-:W-:Y:S01]  /*32650*/  @P4 STG.E.U16 desc[UR16][R12.64], R0 ;  /* 0x000000000c004986 */ /* 0x000fe2000c101510 */
[----:B------:R-:W0:Y:S01]  /*32660*/  LDCU UR52, c[0x0][0x398] ;  /* 0x00007300ff3477ac */ /* 0x000e220008000800 */
[----:B----4-:R-:W-:Y:S02]  /*32670*/  PRMT R69, R91, 0x7610, R69 ;  /* 0x000076105b457816 */ /* 0x010fe40000000045 */
[----:B------:R-:W4:Y:S04]  /*32680*/  LDL.S16 R91, [R1+0x2d0] ;  /* 0x0002d000015b7983 */ /* 0x000f280000100600 */
        /* <DEDUP_REMOVED lines=19> */
[----:B------:R1:W-:Y:S01]  /*327c0*/  @P6 STG.E.U16 desc[UR16][R14.64], R69 ;  /* 0x000000450e006986 */ /* 0x0003e2000c101510 */
[----:B------:R-:W2:Y:S01]  /*327d0*/  LDCU UR75, c[0x0][0x398] ;  /* 0x00007300ff4b77ac */ /* 0x000ea20008000800 */
[----:B0-----:R-:W-:-:S02]  /*327e0*/  IMAD.WIDE R12, R0, 0x2, R8 ;  /* 0x00000002000c7825 */ /* 0x001fc400078e0208 */
[----:B------:R-:W5:Y:S01]  /*327f0*/  LDL.LU.S16 R70, [R1+0x1d2] ;  /* 0x0001d20001467983 */ /* 0x000f620000300600 */
[----:B------:R-:W0:Y:S01]  /*32800*/  LDCU UR71, c[0x0][0x398] ;  /* 0x00007300ff4777ac */ /* 0x000e220008000800 */
[C---:B------:R-:W-:Y:S02]  /*32810*/  IMAD.WIDE R10, R0.reuse, 0x2, R2 ;  /* 0x00000002000a7825 */ /* 0x040fe400078e0202 */
[----:B------:R-:W-:Y:S04]  /*32820*/  @P3 STG.E.U16 desc[UR16][R12.64], R68 ;  /* 0x000000440c003986 */ /* 0x000fe8000c101510 */
[----:B------:R0:W-:Y:S01]  /*32830*/  @P1 STG.E.U16 desc[UR16][R10.64], R67 ;  /* 0x000000430a001986 */ /* 0x0001e2000c101510 */
[----:B-1----:R-:W-:-:S04]  /*32840*/  IMAD.WIDE R14, R0, 0x2, R4 ;  /* 0x00000002000e7825 */ /* 0x002fc800078e0204 */
[----:B0-----:R-:W-:Y:S01]  /*32850*/  IMAD.WIDE R10, R0, 0x2, R6 ;  /* 0x00000002000a7825 */ /* 0x001fe200078e0206 */
[----:B---3--:R-:W-:Y:S02]  /*32860*/  PRMT R13, R71, 0x7610, R13 ;  /* 0x00007610470d7816 */ /* 0x008fe4000000000d */
[----:B------:R-:W3:Y:S04]  /*32870*/  LDL.S16 R71, [R1+0x2d8] ;  /* 0x0002d80001477983 */ /* 0x000ee80000100600 */
[----:B------:R2:W-:Y:S02]  /*32880*/  @P4 STG.E.U16 desc[UR16][R10.64], R13 ;  /* 0x0000000d0a004986 */ /* 0x0005e4000c101510 */
[----:B--2---:R-:W-:Y:S02]  /*32890*/  PRMT R11, R90, 0x7610, R11 ;  /* 0x000076105a0b7816 */ /* 0x004fe4000000000b */
[----:B------:R-:W2:Y:S01]  /*328a0*/  LDL.LU.S16 R90, [R1+0x2da] ;  /* 0x0002da00015a7983 */ /* 0x000ea20000300600 */
[----:B------:R-:W-:Y:S01]  /*328b0*/  VIADD R10, R0, UR7 ;  /* 0x00000007000a7c36 */ /* 0x000fe20008000000 */
[----:B----4-:R-:W-:-:S02]  /*328c0*/  PRMT R0, R91, 0x7610, R0 ;  /* 0x000076105b007816 */ /* 0x010fc40000000000 */
[----:B------:R-:W4:Y:S01]  /*328d0*/  LDL.S16 R91, [R1+0x1d4] ;  /* 0x0001d400015b7983 */ /* 0x000f220000100600 */
[----:B-----5:R-:W-:-:S03]  /*328e0*/  PRMT R67, R89, 0x7610, R67 ;  /* 0x0000761059437816 */ /* 0x020fc60000000043 */
[----:B------:R-:W5:Y:S01]  /*328f0*/  LDL.LU.S16 R89, [R1+0x1d6] ;  /* 0x0001d60001597983 */ /* 0x000f620000300600 */
[----:B------:R-:W-:Y:S02]  /*32900*/  ISETP.LT.AND P2, PT, R92, UR20, !P2 ;  /* 0x000000145c007c0c */ /* 0x000fe4000d741270 */
[----:B------:R-:W-:Y:S01]  /*32910*/  ISETP.LT.AND P5, PT, R66, UR46, !P0 ;  /* 0x0000002e42007c0c */ /* 0x000fe2000c7a1270 */
[----:B------:R-:W-:Y:S01]  /*32920*/  VIADD R12, R93, 0x35 ;  /* 0x000000355d0c7836 */ /* 0x000fe20000000000 */
[----:B------:R-:W-:Y:S01]  /*32930*/  ISETP.LT.AND P6, PT, R74, UR65, !P0 ;  /* 0x000000414a007c0c */ /* 0x000fe2000c7c1270 */
[----:B------:R-:W0:Y:S01]  /*32940*/  LDCU UR46, c[0x0][0x39c] ;  /* 0x00007380ff2e77ac */ /* 0x000e220008000800 */
[----:B------:R-:W-:Y:S02]  /*32950*/  ISETP.LT.AND P1, PT, R73, UR74, !P0 ;  /* 0x0000004a49007c0c */ /* 0x000fe4000c721270 */
[----:B------:R-:W-:Y:S01]  /*32960*/  ISETP.LT.AND P3, PT, R92, UR39, !P0 ;  /* 0x000000275c007c0c */ /* 0x000fe2000c761270 */
[----:B------:R-:W1:Y:S01]  /*32970*/  LDCU UR20, c[0x0][0x398] ;  /* 0x00007300ff1477ac */ /* 0x000e620008000800 */
[----:B------:R-:W-:Y:S01]  /*32980*/  ISETP.GE.AND P0, PT, R12, UR28, PT ;  /* 0x0000001c0c007c0c */ /* 0x000fe2000bf06270 */
[----:B------:R-:W-:-:S02]  /*32990*/  IMAD.WIDE R12, R10, 0x2, R8 ;  /* 0x000000020a0c7825 */ /* 0x000fc400078e0208 */
[----:B------:R0:W-:Y:S01]  /*329a0*/  @P2 STG.E.U16 desc[UR16][R14.64], R11 ;  /* 0x0000000b0e002986 */ /* 0x0001e2000c101510 */
[----:B------:R-:W-:Y:S01]  /*329b0*/  ISETP.LT.AND P4, PT, R66, UR64, !P0 ;  /* 0x0000004042007c0c */ /* 0x000fe2000c781270 */
[----:B------:R-:W1:Y:S02]  /*329c0*/  LDCU UR65, c[0x0][0x398] ;  /* 0x00007300ff4177ac */ /* 0x000e640008000800 */
[----:B------:R0:W-:Y:S01]  /*329d0*/  @P5 STG.E.U16 desc[UR16][R12.64], R0 ;  /* 0x000000000c005986 */ /* 0x0001e2000c101510 */
[----:B------:R-:W-:Y:S01]  /*329e0*/  ISETP.LT.AND P2, PT, R74, UR37, !P0 ;  /* 0x000000254a007c0c */ /* 0x000fe2000c741270 */
[----:B------:R-:W1:Y:S01]  /*329f0*/  LDCU UR74, c[0x0][0x398] ;  /* 0x00007300ff4a77ac */ /* 0x000e620008000800 */
[----:B------:R-:W-:Y:S01]  /*32a00*/  PRMT R69, R70, 0x7610, R69 ;  /* 0x0000761046457816 */ /* 0x000fe20000000045 */
[----:B------:R-:W1:Y:S01]  /*32a10*/  LDCU UR64, c[0x0][0x39c] ;  /* 0x00007380ff4077ac */ /* 0x000e620008000800 */
[----:B0-----:R-:W-:Y:S01]  /*32a20*/  IMAD.WIDE R14, R10, 0x2, R2 ;  /* 0x000000020a0e7825 */ /* 0x001fe200078e0202 */
[----:B------:R-:W-:Y:S01]  /*32a30*/  PRMT R11, R72, 0x7610, R11 ;  /* 0x00007610480b7816 */ /* 0x000fe2000000000b */
[----:B------:R-:W5:Y:S01]  /*32a40*/  LDL.S16 R70, [R1+0x2e0] ;  /* 0x0002e00001467983 */ /* 0x000f620000100600 */
[----:B------:R-:W0:Y:S01]  /*32a50*/  LDCU UR39, c[0x0][0x398] ;  /* 0x00007300ff2777ac */ /* 0x000e220008000800 */
[----:B------:R-:W-:-:S02]  /*32a60*/  VIADD R0, R93, 0x36 ;  /* 0x000000365d007836 */ /* 0x000fc40000000000 */
        /* <DEDUP_REMOVED lines=8> */
[----:B-1----:R-:W-:Y:S01]  /*32af0*/  IMAD.WIDE R14, R10, 0x2, R4 ;  /* 0x000000020a0e7825 */ /* 0x002fe200078e0204 */
[----:B---3--:R-:W-:-:S03]  /*32b00*/  PRMT R68, R71, 0x7610, R68 ;  /* 0x0000761047447816 */ /* 0x008fc60000000044 */
[----:B0-----:R-:W-:Y:S01]  /*32b10*/  IMAD.WIDE R12, R0, 0x2, R8 ;  /* 0x00000002000c7825 */ /* 0x001fe200078e0208 */
[----:B------:R0:W-:Y:S01]  /*32b20*/  @P3 STG.E.U16 desc[UR16][R14.64], R69 ;  /* 0x000000450e003986 */ /* 0x0001e2000c101510 */
[----:B--2---:R-:W-:Y:S02]  /*32b30*/  PRMT R67, R90, 0x7610, R67 ;  /* 0x000076105a437816 */ /* 0x004fe40000000043 */
[----:B------:R-:W-:Y:S01]  /*32b40*/  IMAD.WIDE R10, R0, 0x2, R2 ;  /* 0x00000002000a7825 */ /* 0x000fe200078e0202 */
[----:B------:R-:W2:Y:S01]  /*32b50*/  LDL.LU.S16 R90, [R1+0x2e2] ;  /* 0x0002e200015a7983 */ /* 0x000ea20000300600 */
[----:B------:R-:W-:Y:S01]  /*32b60*/  ISETP.LT.AND P0, PT, R92, UR66, !P0 ;  /* 0x000000425c007c0c */ /* 0x000fe2000c701270 */
[----:B------:R-:W1:Y:S02]  /*32b70*/  LDCU UR35, c[0x0][0x398] ;  /* 0x00007300ff2377ac */ /* 0x000e640008000800 */
[----:B------:R4:W-:Y:S01]  /*32b80*/  @P4 STG.E.U16 desc[UR16][R12.64], R68 ;  /* 0x000000440c004986 */ /* 0x0009e2000c101510 */
[----:B0-----:R-:W-:Y:S01]  /*32b90*/  IMAD.WIDE R14, R0, 0x2, R4 ;  /* 0x00000002000e7825 */ /* 0x001fe200078e0204 */
[----:B------:R-:W-:Y:S01]  /*32ba0*/  ISETP.LT.AND P1, PT, R66, UR26, !P6 ;  /* 0x0000001a42007c0c */ /* 0x000fe2000f721270 */
[----:B------:R-:W0:Y:S01]  /*32bb0*/  LDCU UR26, c[0x0][0x39c] ;  /* 0x00007380ff1a77ac */ /* 0x000e220008000800 */
[----:B------:R3:W-:Y:S01]  /*32bc0*/  @P2 STG.E.U16 desc[UR16][R10.64], R67 ;  /* 0x000000430a002986 */ /* 0x0007e2000c101510 */
[----:B------:R-:W-:Y:S01]  /*32bd0*/  ISETP.LT.AND P3, PT, R74, UR62, !P6 ;  /* 0x0000003e4a007c0c */ /* 0x000fe2000f761270 */
[----:B------:R-:W0:Y:S02]  /*32be0*/  LDCU UR66, c[0x0][0x398] ;  /* 0x00007300ff4277ac */ /* 0x000e240008000800 */
[----:B------:R-:W2:Y:S01]  /*32bf0*/  LDL.S16 R72, [R1+0x1d8] ;  /* 0x0001d80001487983 */ /* 0x000ea20000100600 */
[----:B------:R-:W0:Y:S01]  /*32c00*/  LDCU UR68, c[0x0][0x398] ;  /* 0x00007300ff4477ac */ /* 0x000e220008000800 */
[----:B----4-:R-:W-:-:S02]  /*32c10*/  PRMT R13, R91, 0x7610, R13 ;  /* 0x000076105b0d7816 */ /* 0x010fc4000000000d */
[----:B------:R-:W4:Y:S01]  /*32c20*/  LDL.LU.S16 R71, [R1+0x1da] ;  /* 0x0001da0001477983 */ /* 0x000f220000300600 */
[----:B------:R-:W-:Y:S01]  /*32c30*/  VIADD R12, R93, 0x37 ;  /* 0x000000375d0c7836 */ /* 0x000fe20000000000 */
[----:B------:R-:W-:Y:S01]  /*32c40*/  ISETP.LT.AND P4, PT, R73, UR60, !P6 ;  /* 0x0000003c49007c0c */ /* 0x000fe2000f781270 */
[----:B---3--:R-:W-:Y:S01]  /*32c50*/  IMAD.WIDE R10, R0, 0x2, R6 ;  /* 0x00000002000a7825 */ /* 0x008fe200078e0206 */
[----:B------:R-:W3:Y:S01]  /*32c60*/  LDL.S16 R91, [R1+0x2e8] ;  /* 0x0002e800015b7983 */ /* 0x000ee20000100600 */
[----:B------:R-:W0:Y:S03]  /*32c70*/  LDCU UR62, c[0x0][0x398] ;  /* 0x00007300ff3e77ac */ /* 0x000e260008000800 */
[----:B------:R5:W-:Y:S01]  /*32c80*/  @P5 STG.E.U16 desc[UR16][R10.64], R13 ;  /* 0x0000000d0a005986 */ /* 0x000be2000c101510 */
[----:B------:R-:W-:Y:S01]  /*32c90*/  ISETP.GE.AND P2, PT, R12, UR67, PT ;  /* 0x000000430c007c0c */ /* 0x000fe2000bf46270 */
[----:B------:R-:W0:Y:S01]  /*32ca0*/  LDCU UR60, c[0x0][0x398] ;  /* 0x00007300ff3c77ac */ /* 0x000e220008000800 */
[----:B-----5:R-:W-:Y:S01]  /*32cb0*/  PRMT R11, R89, 0x7610, R11 ;  /* 0x00007610590b7816 */ /* 0x020fe2000000000b */
[----:B------:R-:W-:Y:S01]  /*32cc0*/  VIADD R10, R0, UR7 ;  /* 0x00000007000a7c36 */ /* 0x000fe20008000000 */
[----:B------:R-:W5:Y:S01]  /*32cd0*/  LDL.LU.S16 R89, [R1+0x2ea] ;  /* 0x0002ea0001597983 */ /* 0x000f620000300600 */
[----:B--2---:R-:W-:Y:S01]  /*32ce0*/  PRMT R67, R90, 0x7610, R67 ;  /* 0x000076105a437816 */ /* 0x004fe20000000043 */
[----:B------:R-:W2:Y:S01]  /*32cf0*/  LDCU UR67, c[0x0][0x398] ;  /* 0x00007300ff4377ac */ /* 0x000ea20008000800 */
[----:B------:R-:W-:-:S02]  /*32d00*/  PRMT R0, R70, 0x7610, R0 ;  /* 0x0000761046007816 */ /* 0x000fc40000000000 */
[----:B------:R-:W2:Y:S04]  /*32d10*/  LDL.S16 R70, [R1+0x1dc] ;  /* 0x0001dc0001467983 */ /* 0x000ea80000100600 */
[----:B------:R-:W2:Y:S01]  /*32d20*/  LDL.LU.S16 R90, [R1+0x1de] ;  /* 0x0001de00015a7983 */ /* 0x000ea20000300600 */
[----:B------:R-:W-:-:S03]  /*32d30*/  IMAD.WIDE R12, R10, 0x2, R8 ;  /* 0x000000020a0c7825 */ /* 0x000fc600078e0208 */
[----:B------:R0:W-:Y:S01]  /*32d40*/  @P0 STG.E.U16 desc[UR16][R14.64], R11 ;  /* 0x0000000b0e000986 */ /* 0x0001e2000c101510 */
[----:B----4-:R-:W-:-:S03]  /*32d50*/  PRMT R69, R71, 0x7610, R69 ;  /* 0x0000761047457816 */ /* 0x010fc60000000045 */
[----:B------:R-:W4:Y:S01]  /*32d60*/  LDL.S16 R71, [R1+0x2f0] ;  /* 0x0002f00001477983 */ /* 0x000f220000100600 */
[----:B0-----:R-:W-:-:S03]  /*32d70*/  IMAD.WIDE R14, R10, 0x2, R2 ;  /* 0x000000020a0e7825 */ /* 0x001fc600078e0202 */
[----:B------:R-:W-:Y:S04]  /*32d80*/  @P1 STG.E.U16 desc[UR16][R12.64], R0 ;  /* 0x000000000c001986 */ /* 0x000fe8000c101510 */
[----:B------:R5:W-:Y:S02]  /*32d90*/  @P3 STG.E.U16 desc[UR16][R14.64], R67 ;  /* 0x000000430e003986 */ /* 0x000be4000c101510 */
[----:B-----5:R-:W-:Y:S02]  /*32da0*/  PRMT R67, R89, 0x7610, R67 ;  /* 0x0000761059437816 */ /* 0x020fe40000000043 */
[----:B------:R-:W5:Y:S01]  /*32db0*/  LDL.LU.S16 R89, [R1+0x2f2] ;  /* 0x0002f20001597983 */ /* 0x000f620000300600 */
[----:B------:R-:W-:Y:S01]  /*32dc0*/  VIADD R0, R93, 0x38 ;  /* 0x000000385d007836 */ /* 0x000fe20000000000 */
[----:B------:R-:W-:-:S02]  /*32dd0*/  ISETP.LT.AND P6, PT, R92, UR73, !P6 ;  /* 0x000000495c007c0c */ /* 0x000fc4000f7c1270 */
        /* <DEDUP_REMOVED lines=14> */
[----:B------:R1:W-:Y:S01]  /*32ec0*/  @P6 STG.E.U16 desc[UR16][R14.64], R69 ;  /* 0x000000450e006986 */ /* 0x0003e2000c101510 */
[----:B------:R-:W2:Y:S01]  /*32ed0*/  LDCU UR4, c[0x0][0x398] ;  /* 0x00007300ff0477ac */ /* 0x000ea20008000800 */
[----:B0-----:R-:W-:-:S02]  /*32ee0*/  IMAD.WIDE R12, R0, 0x2, R8 ;  /* 0x00000002000c7825 */ /* 0x001fc400078e0208 */
[----:B------:R-:W3:Y:S01]  /*32ef0*/  LDL.LU.S16 R91, [R1+0x1e2] ;  /* 0x0001e200015b7983 */ /* 0x000ee20000300600 */
[----:B------:R-:W0:Y:S01]  /*32f00*/  LDCU UR31, c[0x0][0x398] ;  /* 0x00007300ff1f77ac */ /* 0x000e220008000800 */
[C---:B------:R-:W-:Y:S02]  /*32f10*/  IMAD.WIDE R10, R0.reuse, 0x2, R2 ;  /* 0x00000002000a7825 */ /* 0x040fe400078e0202 */
[----:B------:R-:W-:Y:S04]  /*32f20*/  @P5 STG.E.U16 desc[UR16][R12.64], R68 ;  /* 0x000000440c005986 */ /* 0x000fe8000c101510 */
[----:B------:R0:W-:Y:S01]  /*32f30*/  @P0 STG.E.U16 desc[UR16][R10.64], R67 ;  /* 0x000000430a000986 */ /* 0x0001e2000c101510 */
[----:B-1----:R-:W-:-:S04]  /*32f40*/  IMAD.WIDE R14, R0, 0x2, R4 ;  /* 0x00000002000e7825 */ /* 0x002fc800078e0204 */
[----:B0-----:R-:W-:Y:S01]  /*32f50*/  IMAD.WIDE R10, R0, 0x2, R6 ;  /* 0x00000002000a7825 */ /* 0x001fe200078e0206 */
[----:B--2---:R-:W-:Y:S02]  /*32f60*/  PRMT R13, R70, 0x7610, R13 ;  /* 0x00007610460d7816 */ /* 0x004fe4000000000d */
[----:B------:R-:W2:Y:S04]  /*32f70*/  LDL.S16 R70, [R1+0x2f4] ;  /* 0x0002f40001467983 */ /* 0x000ea80000100600 */
[----:B------:R0:W-:Y:S02]  /*32f80*/  @P1 STG.E.U16 desc[UR16][R10.64], R13 ;  /* 0x0000000d0a001986 */ /* 0x0001e4000c101510 */
[----:B0-----:R-:W-:Y:S02]  /*32f90*/  PRMT R11, R90, 0x7610, R11 ;  /* 0x000076105a0b7816 */ /* 0x001fe4000000000b */
        /* <DEDUP_REMOVED lines=38> */
[----:B--2---:R-:W-:-:S03]  /*33200*/  PRMT R68, R70, 0x7610, R68 ;  /* 0x0000761046447816 */ /* 0x004fc60000000044 */
[----:B0-----:R-:W-:Y:S01]  /*33210*/  IMAD.WIDE R12, R0, 0x2, R8 ;  /* 0x00000002000c7825 */ /* 0x001fe200078e0208 */
[----:B------:R-:W2:Y:S01]  /*33220*/  LDL.LU.S16 R70, [R1+0x2fe] ;  /* 0x0002fe0001467983 */ /* 0x000ea20000300600 */
[----:B------:R-:W-:Y:S02]  /*33230*/  PRMT R67, R90, 0x7610, R67 ;  /* 0x000076105a437816 */ /* 0x000fe40000000043 */
[----:B------:R-:W-:Y:S01]  /*33240*/  IMAD.WIDE R10, R0, 0x2, R2 ;  /* 0x00000002000a7825 */ /* 0x000fe200078e0202 */
[----:B------:R0:W-:Y:S01]  /*33250*/  @P3 STG.E.U16 desc[UR16][R14.64], R69 ;  /* 0x000000450e003986 */ /* 0x0001e2000c101510 */
[----:B------:R-:W-:Y:S01]  /*33260*/  ISETP.LT.AND P0, PT, R92, UR42, !P0 ;  /* 0x0000002a5c007c0c */ /* 0x000fe2000c701270 */
[----:B------:R-:W1:Y:S02]  /*33270*/  LDCU UR30, c[0x0][0x398] ;  /* 0x00007300ff1e77ac */ /* 0x000e640008000800 */
[----:B------:R4:W-:Y:S01]  /*33280*/  @P1 STG.E.U16 desc[UR16][R12.64], R68 ;  /* 0x000000440c001986 */ /* 0x0009e2000c101510 */
[----:B------:R-:W1:Y:S03]  /*33290*/  LDCU UR43, c[0x0][0x398] ;  /* 0x00007300ff2b77ac */ /* 0x000e660008000800 */
[----:B------:R1:W-:Y:S04]  /*332a0*/  @P2 STG.E.U16 desc[UR16][R10.64], R67 ;  /* 0x000000430a002986 */ /* 0x0003e8000c101510 */
[----:B------:R-:W3:Y:S01]  /*332b0*/  LDL.S16 R72, [R1+0x1e8] ;  /* 0x0001e80001487983 */ /* 0x000ee20000100600 */
[----:B0-----:R-:W-:Y:S01]  /*332c0*/  IMAD.WIDE R14, R0, 0x2, R4 ;  /* 0x00000002000e7825 */ /* 0x001fe200078e0204 */
[----:B------:R-:W-:Y:S01]  /*332d0*/  ISETP.LT.AND P5, PT, R66, UR38, !P6 ;  /* 0x0000002642007c0c */ /* 0x000fe2000f7a1270 */
[----:B------:R-:W0:Y:S01]  /*332e0*/  LDCU UR38, c[0x0][0x39c] ;  /* 0x00007380ff2677ac */ /* 0x000e220008000800 */
[----:B----4-:R-:W-:Y:S01]  /*332f0*/  PRMT R13, R71, 0x7610, R13 ;  /* 0x00007610470d7816 */ /* 0x010fe2000000000d */
[----:B------:R-:W4:Y:S01]  /*33300*/  LDL.LU.S16 R90, [R1+0x1ea] ;  /* 0x0001ea00015a7983 */ /* 0x000f220000300600 */
[----:B------:R-:W-:Y:S01]  /*33310*/  ISETP.LT.AND P3, PT, R74, UR8, !P6 ;  /* 0x000000084a007c0c */ /* 0x000fe2000f761270 */
[----:B------:R-:W-:Y:S01]  /*33320*/  VIADD R12, R93, 0x3b ;  /* 0x0000003b5d0c7836 */ /* 0x000fe20000000000 */
[----:B------:R-:W0:Y:S01]  /*33330*/  LDCU UR42, c[0x0][0x398] ;  /* 0x00007300ff2a77ac */ /* 0x000e220008000800 */
[----:B-1----:R-:W-:Y:S01]  /*33340*/  IMAD.WIDE R10, R0, 0x2, R6 ;  /* 0x00000002000a7825 */ /* 0x002fe200078e0206 */
[----:B------:R-:W4:Y:S01]  /*33350*/  LDL.S16 R71, [R1+0x304] ;  /* 0x0003040001477983 */ /* 0x000f220000100600 */
[----:B--2---:R-:W-:-:S03]  /*33360*/  PRMT R67, R70, 0x7610, R67 ;  /* 0x0000761046437816 */ /* 0x004fc60000000043 */
[----:B------:R5:W-:Y:S01]  /*33370*/  @P4 STG.E.U16 desc[UR16][R10.64], R13 ;  /* 0x0000000d0a004986 */ /* 0x000be2000c101510 */
[----:B------:R-:W-:Y:S01]  /*33380*/  ISETP.LT.AND P2, PT, R73, UR47, !P6 ;  /* 0x0000002f49007c0c */ /* 0x000fe2000f741270 */
[----:B------:R-:W1:Y:S01]  /*33390*/  LDCU UR8, c[0x0][0x398] ;  /* 0x00007300ff0877ac */ /* 0x000e620008000800 */
[----:B-----5:R-:W-:Y:S01]  /*333a0*/  PRMT R11, R89, 0x7610, R11 ;  /* 0x00007610590b7816 */ /* 0x020fe2000000000b */
[----:B------:R-:W-:Y:S01]  /*333b0*/  VIADD R10, R0, UR7 ;  /* 0x00000007000a7c36 */ /* 0x000fe20008000000 */
[----:B------:R-:W2:Y:S01]  /*333c0*/  LDL.LU.S16 R89, [R1+0x306] ;  /* 0x0003060001597983 */ /* 0x000ea20000300600 */
[----:B---3--:R-:W-:Y:S01]  /*333d0*/  PRMT R0, R91, 0x7610, R0 ;  /* 0x000076105b007816 */ /* 0x008fe20000000000 */
[----:B------:R-:W3:Y:S02]  /*333e0*/  LDCU UR47, c[0x0][0x398] ;  /* 0x00007300ff2f77ac */ /* 0x000ee40008000800 */
[----:B------:R-:W5:Y:S01]  /*333f0*/  LDL.S16 R91, [R1+0x1ec] ;  /* 0x0001ec00015b7983 */ /* 0x000f620000100600 */
[----:B------:R-:W-:-:S03]  /*33400*/  ISETP.GE.AND P1, PT, R12, UR36, PT ;  /* 0x000000240c007c0c */ /* 0x000fc6000bf26270 */
[----:B------:R-:W3:Y:S01]  /*33410*/  LDL.LU.S16 R70, [R1+0x1ee] ;  /* 0x0001ee0001467983 */ /* 0x000ee20000300600 */
[----:B------:R-:W-:-:S03]  /*33420*/  IMAD.WIDE R12, R10, 0x2, R8 ;  /* 0x000000020a0c7825 */ /* 0x000fc600078e0208 */
[----:B------:R0:W-:Y:S01]  /*33430*/  @P0 STG.E.U16 desc[UR16][R14.64], R11 ;  /* 0x0000000b0e000986 */ /* 0x0001e2000c101510 */
[----:B----4-:R-:W-:Y:S01]  /*33440*/  PRMT R69, R90, 0x7610, R69 ;  /* 0x000076105a457816 */ /* 0x010fe20000000045 */
[----:B------:R-:W4:Y:S02]  /*33450*/  LDCU UR36, c[0x0][0x398] ;  /* 0x00007300ff2477ac */ /* 0x000f240008000800 */
[----:B------:R-:W3:Y:S01]  /*33460*/  LDL.S16 R90, [R1+0x30c] ;  /* 0x00030c00015a7983 */ /* 0x000ee20000100600 */
[----:B0-----:R-:W-:-:S03]  /*33470*/  IMAD.WIDE R14, R10, 0x2, R2 ;  /* 0x000000020a0e7825 */ /* 0x001fc600078e0202 */
[----:B------:R-:W-:Y:S04]  /*33480*/  @P5 STG.E.U16 desc[UR16][R12.64], R0 ;  /* 0x000000000c005986 */ /* 0x000fe8000c101510 */
[----:B------:R2:W-:Y:S01]  /*33490*/  @P3 STG.E.U16 desc[UR16][R14.64], R67 ;  /* 0x000000430e003986 */ /* 0x0005e2000c101510 */
[----:B------:R-:W-:Y:S01]  /*334a0*/  ISETP.LT.AND P6, PT, R92, UR32, !P6 ;  /* 0x000000205c007c0c */ /* 0x000fe2000f7c1270 */
[----:B------:R-:W0:Y:S01]  /*334b0*/  LDCU UR32, c[0x0][0x398] ;  /* 0x00007300ff2077ac */ /* 0x000e220008000800 */
[----:B--2---:R-:W-:Y:S02]  /*334c0*/  PRMT R67, R89, 0x7610, R67 ;  /* 0x0000761059437816 */ /* 0x004fe40000000043 */
[----:B------:R-:W2:Y:S01]  /*334d0*/  LDL.LU.S16 R89, [R1+0x30e] ;  /* 0x00030e0001597983 */ /* 0x000ea20000300600 */
[----:B------:R-:W-:Y:S01]  /*334e0*/  VIADD R0, R93, 0x3c ;  /* 0x0000003c5d007836 */ /* 0x000fe20000000000 */
[----:B------:R-:W-:Y:S01]  /*334f0*/  ISETP.LT.AND P4, PT, R66, UR77, !P1 ;  /* 0x0000004d42007c0c */ /* 0x000fe2000cf81270 */
[----:B------:R-:W-:Y:S01]  /*33500*/  IMAD.WIDE R12, R10, 0x2, R6 ;  /* 0x000000020a0c7825 */ /* 0x000fe200078e0206 */
[----:B------:R-:W-:Y:S01]  /*33510*/  ISETP.LT.AND P0, PT, R74, UR76, !P1 ;  /* 0x0000004c4a007c0c */ /* 0x000fe2000cf01270 */
[----:B------:R-:W0:Y:S01]  /*33520*/  LDCU UR77, c[0x0][0x39c] ;  /* 0x00007380ff4d77ac */ /* 0x000e220008000800 */
[----:B------:R-:W-:-:S02]  /*33530*/  PRMT R11, R72, 0x7610, R11 ;  /* 0x00007610480b7816 */ /* 0x000fc4000000000b */
[----:B------:R-:W-:Y:S01]  /*33540*/  ISETP.GE.AND P3, PT, R0, UR63, PT ;  /* 0x0000003f00007c0c */ /* 0x000fe2000bf66270 */
[C---:B------:R-:W-:Y:S01]  /*33550*/  VIADD R0, R10.reuse, UR7 ;  /* 0x000000070a007c36 */ /* 0x040fe20008000000 */
[----:B------:R-:W-:Y:S01]  /*33560*/  ISETP.LT.AND P5, PT, R73, UR51, !P1 ;  /* 0x0000003349007c0c */ /* 0x000fe2000cfa1270 */
[----:B------:R0:W-:Y:S01]  /*33570*/  @P2 STG.E.U16 desc[UR16][R12.64], R11 ;  /* 0x0000000b0c002986 */ /* 0x0001e2000c101510 */
[----:B------:R-:W-:Y:S01]  /*33580*/  IMAD.WIDE R14, R10, 0x2, R4 ;  /* 0x000000020a0e7825 */ /* 0x000fe200078e0204 */
[----:B------:R-:W-:Y:S01]  /*33590*/  PRMT R68, R71, 0x7610, R68 ;  /* 0x0000761047447816 */ /* 0x000fe20000000044 */
[----:B------:R-:W1:Y:S01]  /*335a0*/  LDCU UR76, c[0x0][0x398] ;  /* 0x00007300ff4c77ac */ /* 0x000e620008000800 */
[----:B------:R-:W4:Y:S01]  /*335b0*/  LDL.S16 R72, [R1+0x1f0] ;  /* 0x0001f00001487983 */ /* 0x000f220000100600 */
[----:B------:R-:W1:Y:S03]  /*335c0*/  LDCU UR51, c[0x0][0x398] ;  /* 0x00007300ff3377ac */ /* 0x000e660008000800 */
[----:B------:R-:W-:Y:S01]  /*335d0*/  @P6 STG.E.U16 desc[UR16][R14.64], R69 ;  /* 0x000000450e006986 */ /* 0x000fe2000c101510 */
[----:B------:R-:W1:Y:S01]  /*335e0*/  LDCU UR63, c[0x0][0x398] ;  /* 0x00007300ff3f77ac */ /* 0x000e620008000800 */
[----:B0-----:R-:W-:-:S02]  /*335f0*/  IMAD.WIDE R12, R0, 0x2, R8 ;  /* 0x00000002000c7825 */ /* 0x001fc400078e0208 */
[----:B------:R-:W4:Y:S02]  /*33600*/  LDL.LU.S16 R71, [R1+0x1f2] ;  /* 0x0001f20001477983 */ /* 0x000f240000300600 */
[----:B------:R-:W-:Y:S02]  /*33610*/  IMAD.WIDE R10, R0, 0x2, R2 ;  /* 0x00000002000a7825 */ /* 0x000fe400078e0202 */
[----:B------:R5:W-:Y:S04]  /*33620*/  @P4 STG.E.U16 desc[UR16][R12.64], R68 ;  /* 0x000000440c004986 */ /* 0x000be8000c101510 */
[----:B------:R0:W-:Y:S01]  /*33630*/  @P0 STG.E.U16 desc[UR16][R10.64], R67 ;  /* 0x000000430a000986 */ /* 0x0001e2000c101510 */
[----:B-----5:R-:W-:-:S03]  /*33640*/  PRMT R13, R91, 0x7610, R13 ;  /* 0x000076105b0d7816 */ /* 0x020fc6000000000d */
[----:B------:R-:W5:Y:S01]  /*33650*/  LDL.S16 R91, [R1+0x314] ;  /* 0x00031400015b7983 */ /* 0x000f620000100600 */
[----:B0-----:R-:W-:-:S05]  /*33660*/  IMAD.WIDE R10, R0, 0x2, R6 ;  /* 0x00000002000a7825 */ /* 0x001fca00078e0206 */
[----:B------:R3:W-:Y:S01]  /*33670*/  @P5 STG.E.U16 desc[UR16][R10.64], R13 ;  /* 0x0000000d0a005986 */ /* 0x0007e2000c101510 */
[----:B------:R-:W-:Y:S01]  /*33680*/  IMAD.WIDE R14, R0, 0x2, R4 ;  /* 0x00000002000e7825 */ /* 0x000fe200078e0204 */
[----:B---3--:R-:W-:Y:S02]  /*33690*/  PRMT R11, R70, 0x7610, R11 ;  /* 0x00007610460b7816 */ /* 0x008fe4000000000b */
[----:B------:R-:W3:Y:S01]  /*336a0*/  LDL.LU.S16 R70, [R1+0x316] ;  /* 0x0003160001467983 */ /* 0x000ee20000300600 */
[----:B------:R-:W-:Y:S01]  /*336b0*/  VIADD R10, R0, UR7 ;  /* 0x00000007000a7c36 */ /* 0x000fe20008000000 */
[----:B------:R-:W-:Y:S02]  /*336c0*/  PRMT R0, R90, 0x7610, R0 ;  /* 0x000076105a007816 */ /* 0x000fe40000000000 */
[----:B------:R-:W3:Y:S01]  /*336d0*/  LDL.S16 R90, [R1+0x1f4] ;  /* 0x0001f400015a7983 */ /* 0x000ee20000100600 */
[----:B--2---:R-:W-:-:S03]  /*336e0*/  PRMT R67, R89, 0x7610, R67 ;  /* 0x0000761059437816 */ /* 0x004fc60000000043 */
[----:B------:R-:W2:Y:S01]  /*336f0*/  LDL.LU.S16 R89, [R1+0x1f6] ;  /* 0x0001f60001597983 */ /* 0x000ea20000300600 */
        /* <DEDUP_REMOVED lines=16> */
[----:B----4-:R-:W-:Y:S01]  /*33800*/  PRMT R69, R71, 0x7610, R69 ;  /* 0x0000761047457816 */ /* 0x010fe20000000045 */
[----:B------:R-:W4:Y:S01]  /*33810*/  LDCU UR22, c[0x0][0x39c] ;  /* 0x00007380ff1677ac */ /* 0x000f220008000800 */
[----:B-1----:R-:W-:Y:S01]  /*33820*/  IMAD.WIDE R14, R10, 0x2, R2 ;  /* 0x000000020a0e7825 */ /* 0x002fe200078e0202 */
[----:B------:R-:W-:Y:S01]  /*33830*/  PRMT R11, R72, 0x7610, R11 ;  /* 0x00007610480b7816 */ /* 0x000fe2000000000b */
[----:B------:R-:W4:Y:S01]  /*33840*/  LDL.S16 R71, [R1+0x31c] ;  /* 0x00031c0001477983 */ /* 0x000f220000100600 */
        /* <DEDUP_REMOVED lines=10> */
[----:B-----5:R-:W-:-:S02]  /*338f0*/  PRMT R68, R91, 0x7610, R68 ;  /* 0x000076105b447816 */ /* 0x020fc40000000044 */
[----:B------:R-:W5:Y:S01]  /*33900*/  LDL.LU.S16 R91, [R1+0x31e] ;  /* 0x00031e00015b7983 */ /* 0x000f620000300600 */
[----:B0-----:R-:W-:-:S03]  /*33910*/  IMAD.WIDE R14, R10, 0x2, R4 ;  /* 0x000000020a0e7825 */ /* 0x001fc600078e0204 */
[----:B------:R-:W4:Y:S01]  /*33920*/  LDL.S16 R75, [R1+0x1f8] ;  /* 0x0001f800014b7983 */ /* 0x000f220000100600 */
[----:B---3--:R-:W-:Y:S01]  /*33930*/  PRMT R67, R70, 0x7610, R67 ;  /* 0x0000761046437816 */ /* 0x008fe20000000043 */
[----:B-1----:R-:W-:Y:S02]  /*33940*/  IMAD.WIDE R12, R0, 0x2, R8 ;  /* 0x00000002000c7825 */ /* 0x002fe400078e0208 */
[----:B------:R0:W-:Y:S01]  /*33950*/  @P3 STG.E.U16 desc[UR16][R14.64], R69 ;  /* 0x000000450e003986 */ /* 0x0001e2000c101510 */
[----:B------:R-:W-:Y:S01]  /*33960*/  ISETP.LT.AND P0, PT, R92, UR49, !P0 ;  /* 0x000000315c007c0c */ /* 0x000fe2000c701270 */
[----:B------:R-:W1:Y:S01]  /*33970*/  LDCU UR53, c[0x0][0x398] ;  /* 0x00007300ff3577ac */ /* 0x000e620008000800 */
[----:B------:R-:W-:Y:S01]  /*33980*/  IMAD.WIDE R10, R0, 0x2, R2 ;  /* 0x00000002000a7825 */ /* 0x000fe200078e0202 */
[----:B------:R3:W-:Y:S01]  /*33990*/  @P5 STG.E.U16 desc[UR16][R12.64], R68 ;  /* 0x000000440c005986 */ /* 0x0007e2000c101510 */
[----:B------:R-:W1:Y:S03]  /*339a0*/  LDCU UR54, c[0x0][0x398] ;  /* 0x00007300ff3677ac */ /* 0x000e660008000800 */
[----:B------:R1:W-:Y:S04]  /*339b0*/  @P1 STG.E.U16 desc[UR16][R10.64], R67 ;  /* 0x000000430a001986 */ /* 0x0003e8000c101510 */
[----:B------:R-:W4:Y:S01]  /*339c0*/  LDL.LU.S16 R70, [R1+0x1fa] ;  /* 0x0001fa0001467983 */ /* 0x000f220000300600 */
[----:B------:R-:W-:Y:S01]  /*339d0*/  ISETP.LT.AND P4, PT, R66, UR70, !P6 ;  /* 0x0000004642007c0c */ /* 0x000fe2000f781270 */
[----:B0-----:R-:W-:Y:S01]  /*339e0*/  IMAD.WIDE R14, R0, 0x2, R4 ;  /* 0x00000002000e7825 */ /* 0x001fe200078e0204 */
[----:B------:R-:W-:Y:S01]  /*339f0*/  ISETP.LT.AND P3, PT, R74, UR48, !P6 ;  /* 0x000000304a007c0c */ /* 0x000fe2000f761270 */
[----:B------:R-:W0:Y:S01]  /*33a00*/  LDCU UR70, c[0x0][0x39c] ;  /* 0x00007380ff4677ac */ /* 0x000e220008000800 */
[----:B---3--:R-:W-:-:S02]  /*33a10*/  PRMT R13, R90, 0x7610, R13 ;  /* 0x000076105a0d7816 */ /* 0x008fc4000000000d */
[----:B------:R-:W3:Y:S01]  /*33a20*/  LDL.S16 R90, [R1+0x324] ;  /* 0x00032400015a7983 */ /* 0x000ee20000100600 */
[C---:B-1----:R-:W-:Y:S01]  /*33a30*/  IMAD.WIDE R10, R0.reuse, 0x2, R6 ;  /* 0x00000002000a7825 */ /* 0x042fe200078e0206 */
[----:B------:R-:W1:Y:S04]  /*33a40*/  LDCU UR49, c[0x0][0x398] ;  /* 0x00007300ff3177ac */ /* 0x000e680008000800 */
[----:B------:R2:W-:Y:S01]  /*33a50*/  @P2 STG.E.U16 desc[UR16][R10.64], R13 ;  /* 0x0000000d0a002986 */ /* 0x0005e2000c101510 */
[----:B------:R-:W-:Y:S01]  /*33a60*/  VIADD R12, R93, 0x3f ;  /* 0x0000003f5d0c7836 */ /* 0x000fe20000000000 */
[----:B------:R-:W-:Y:S01]  /*33a70*/  ISETP.LT.AND P5, PT, R73, UR34, !P6 ;  /* 0x0000002249007c0c */ /* 0x000fe2000f7a1270 */
[----:B------:R-:W0:Y:S01]  /*33a80*/  LDCU UR48, c[0x0][0x398] ;  /* 0x00007300ff3077ac */ /* 0x000e220008000800 */
[----:B--2---:R-:W-:Y:S01]  /*33a90*/  PRMT R11, R89, 0x7610, R11 ;  /* 0x00007610590b7816 */ /* 0x004fe2000000000b */
[----:B------:R-:W-:Y:S01]  /*33aa0*/  VIADD R10, R0, UR7 ;  /* 0x00000007000a7c36 */ /* 0x000fe20008000000 */
[----:B------:R-:W2:Y:S01]  /*33ab0*/  LDL.LU.S16 R89, [R1+0x326] ;  /* 0x0003260001597983 */ /* 0x000ea20000300600 */
[----:B------:R-:W-:Y:S01]  /*33ac0*/  ISETP.GE.AND P1, PT, R12, UR45, PT ;  /* 0x0000002d0c007c0c */ /* 0x000fe2000bf26270 */
[----:B------:R-:W0:Y:S02]  /*33ad0*/  LDCU UR34, c[0x0][0x398] ;  /* 0x00007300ff2277ac */ /* 0x000e240008000800 */
[----:B------:R-:W2:Y:S01]  /*33ae0*/  LDL.S16 R72, [R1+0x1fc] ;  /* 0x0001fc0001487983 */ /* 0x000ea20000100600 */
[----:B------:R-:W-:-:S03]  /*33af0*/  IMAD.WIDE R12, R10, 0x2, R8 ;  /* 0x000000020a0c7825 */ /* 0x000fc600078e0208 */
[----:B------:R0:W-:Y:S01]  /*33b00*/  @P0 STG.E.U16 desc[UR16][R14.64], R11 ;  /* 0x0000000b0e000986 */ /* 0x0001e2000c101510 */
[----:B-----5:R-:W-:Y:S02]  /*33b10*/  PRMT R67, R91, 0x7610, R67 ;  /* 0x000076105b437816 */ /* 0x020fe40000000043 */
[----:B----4-:R-:W-:Y:S01]  /*33b20*/  PRMT R0, R71, 0x7610, R0 ;  /* 0x0000761047007816 */ /* 0x010fe20000000000 */
[----:B------:R-:W4:Y:S01]  /*33b30*/  LDCU UR45, c[0x0][0x398] ;  /* 0x00007300ff2d77ac */ /* 0x000f220008000800 */
[----:B------:R-:W5:Y:S01]  /*33b40*/  LDL.LU.S16 R71, [R1+0x1fe] ;  /* 0x0001fe0001477983 */ /* 0x000f620000300600 */
[----:B0-----:R-:W-:-:S03]  /*33b50*/  IMAD.WIDE R14, R10, 0x2, R2 ;  /* 0x000000020a0e7825 */ /* 0x001fc600078e0202 */
[----:B------:R-:W4:Y:S04]  /*33b60*/  LDL.S16 R91, [R1+0x200] ;  /* 0x00020000015b7983 */ /* 0x000f280000100600 */
[----:B------:R-:W-:Y:S04]  /*33b70*/  @P4 STG.E.U16 desc[UR16][R12.64], R0 ;  /* 0x000000000c004986 */ /* 0x000fe8000c101510 */
[----:B------:R2:W-:Y:S01]  /*33b80*/  @P3 STG.E.U16 desc[UR16][R14.64], R67 ;  /* 0x000000430e003986 */ /* 0x0005e2000c101510 */
[----:B------:R-:W-:-:S03]  /*33b90*/  PRMT R69, R70, 0x7610, R69 ;  /* 0x0000761046457816 */ /* 0x000fc60000000045 */
[----:B------:R-:W4:Y:S01]  /*33ba0*/  LDL.LU.S16 R70, [R1+0x202] ;  /* 0x0002020001467983 */ /* 0x000f220000300600 */
[----:B---3--:R-:W-:-:S03]  /*33bb0*/  PRMT R68, R90, 0x7610, R68 ;  /* 0x000076105a447816 */ /* 0x008fc60000000044 */
[----:B------:R-:W3:Y:S01]  /*33bc0*/  LDL.S16 R90, [R1+0x204] ;  /* 0x00020400015a7983 */ /* 0x000ee20000100600 */
[----:B--2---:R-:W-:-:S03]  /*33bd0*/  PRMT R67, R89, 0x7610, R67 ;  /* 0x0000761059437816 */ /* 0x004fc60000000043 */
[----:B------:R-:W2:Y:S01]  /*33be0*/  LDL.LU.S16 R89, [R1+0x206] ;  /* 0x0002060001597983 */ /* 0x000ea20000300600 */
        /* <DEDUP_REMOVED lines=12> */
[----:B------:R-:W-:Y:S01]  /*33cb0*/  ISETP.LT.AND P1, PT, R92, UR71, !P1 ;  /* 0x000000475c007c0c */ /* 0x000fe2000cf21270 */
[----:B------:R-:W1:Y:S03]  /*33cc0*/  LDCU UR52, c[0x0][0x398] ;  /* 0x00007300ff3477ac */ /* 0x000e660008000800 */
[----:B------:R1:W-:Y:S01]  /*33cd0*/  @P6 STG.E.U16 desc[UR16][R14.64], R69 ;  /* 0x000000450e006986 */ /* 0x0003e2000c101510 */
[----:B------:R-:W2:Y:S01]  /*33ce0*/  LDCU UR75, c[0x0][0x398] ;  /* 0x00007300ff4b77ac */ /* 0x000ea20008000800 */
[----:B------:R-:W2:Y:S01]  /*33cf0*/  LDCU UR20, c[0x0][0x398] ;  /* 0x00007300ff1477ac */ /* 0x000ea20008000800 */
[----:B0-----:R-:W-:Y:S01]  /*33d00*/  IMAD.WIDE R12, R0, 0x2, R8 ;  /* 0x00000002000c7825 */ /* 0x001fe200078e0208 */
[----:B------:R-:W-:Y:S01]  /*33d10*/  ISETP.LT.AND P5, PT, R66, UR65, !P3 ;  /* 0x0000004142007c0c */ /* 0x000fe2000dfa1270 */
[----:B------:R-:W0:Y:S02]  /*33d20*/  LDCU UR46, c[0x0][0x398] ;  /* 0x00007300ff2e77ac */ /* 0x000e240008000800 */
[----:B------:R-:W-:Y:S01]  /*33d30*/  IMAD.WIDE R10, R0, 0x2, R2 ;  /* 0x00000002000a7825 */ /* 0x000fe200078e0202 */
[----:B------:R5:W-:Y:S01]  /*33d40*/  @P2 STG.E.U16 desc[UR16][R12.64], R68 ;  /* 0x000000440c002986 */ /* 0x000be2000c101510 */
[----:B------:R-:W-:Y:S01]  /*33d50*/  ISETP.LT.AND P6, PT, R74, UR74, !P3 ;  /* 0x0000004a4a007c0c */ /* 0x000fe2000dfc1270 */
[----:B------:R-:W0:Y:S02]  /*33d60*/  LDCU UR65, c[0x0][0x39c] ;  /* 0x00007380ff4177ac */ /* 0x000e240008000800 */
[----:B------:R0:W-:Y:S01]  /*33d70*/  @P0 STG.E.U16 desc[UR16][R10.64], R67 ;  /* 0x000000430a000986 */ /* 0x0001e2000c101510 */
[----:B-1----:R-:W-:Y:S01]  /*33d80*/  IMAD.WIDE R14, R0, 0x2, R4 ;  /* 0x00000002000e7825 */ /* 0x002fe200078e0204 */
[----:B------:R-:W1:Y:S01]  /*33d90*/  LDCU UR71, c[0x0][0x398] ;  /* 0x00007300ff4777ac */ /* 0x000e620008000800 */
[----:B-----5:R-:W-:-:S02]  /*33da0*/  PRMT R13, R72, 0x7610, R13 ;  /* 0x00007610480d7816 */ /* 0x020fc4000000000d */
[----:B------:R-:W-:Y:S01]  /*33db0*/  VIADD R12, R93, 0x41 ;  /* 0x000000415d0c7836 */ /* 0x000fe20000000000 */
[----:B---3--:R-:W-:Y:S01]  /*33dc0*/  PRMT R68, R90, 0x7610, R68 ;  /* 0x000076105a447816 */ /* 0x008fe20000000044 */
[----:B0-----:R-:W-:Y:S01]  /*33dd0*/  IMAD.WIDE R10, R0, 0x2, R6 ;  /* 0x00000002000a7825 */ /* 0x001fe200078e0206 */
[----:B------:R-:W-:Y:S01]  /*33de0*/  ISETP.LT.AND P2, PT, R73, UR39, !P3 ;  /* 0x0000002749007c0c */ /* 0x000fe2000df41270 */
[----:B------:R-:W0:Y:S03]  /*33df0*/  LDCU UR74, c[0x0][0x398] ;  /* 0x00007300ff4a77ac */ /* 0x000e260008000800 */
[----:B------:R3:W-:Y:S01]  /*33e00*/  @P4 STG.E.U16 desc[UR16][R10.64], R13 ;  /* 0x0000000d0a004986 */ /* 0x0007e2000c101510 */
[----:B------:R-:W-:Y:S01]  /*33e10*/  ISETP.GE.AND P0, PT, R12, UR64, PT ;  /* 0x000000400c007c0c */ /* 0x000fe2000bf06270 */
[----:B------:R-:W5:Y:S01]  /*33e20*/  LDCU UR39, c[0x0][0x398] ;  /* 0x00007300ff2777ac */ /* 0x000f620008000800 */
[----:B----4-:R-:W-:-:S02]  /*33e30*/  PRMT R67, R70, 0x7610, R67 ;  /* 0x0000761046437816 */ /* 0x010fc40000000043 */
[----:B---3--:R-:W-:Y:S01]  /*33e40*/  PRMT R11, R71, 0x7610, R11 ;  /* 0x00007610470b7816 */ /* 0x008fe2000000000b */
[----:B------:R-:W-:Y:S01]  /*33e50*/  VIADD R10, R0, UR7 ;  /* 0x00000007000a7c36 */ /* 0x000fe20008000000 */
[----:B------:R-:W-:Y:S01]  /*33e60*/  PRMT R0, R91, 0x7610, R0 ;  /* 0x000076105b007816 */ /* 0x000fe20000000000 */
[----:B------:R-:W3:Y:S01]  /*33e70*/  LDCU UR64, c[0x0][0x398] ;  /* 0x00007300ff4077ac */ /* 0x000ee20008000800 */
[----:B------:R-:W4:Y:S01]  /*33e80*/  LDL.S16 R91, [R1+0x208] ;  /* 0x00020800015b7983 */ /* 0x000f220000100600 */
[----:B------:R-:W-:-:S03]  /*33e90*/  IMAD.WIDE R12, R10, 0x2, R8 ;  /* 0x000000020a0c7825 */ /* 0x000fc600078e0208 */
[----:B------:R0:W-:Y:S04]  /*33ea0*/  @P1 STG.E.U16 desc[UR16][R14.64], R11 ;  /* 0x0000000b0e001986 */ /* 0x0001e8000c101510 */
[----:B------:R-:W3:Y:S04]  /*33eb0*/  LDL.LU.S16 R70, [R1+0x20a] ;  /* 0x00020a0001467983 */ /* 0x000ee80000300600 */
[----:B------:R-:W-:Y:S01]  /*33ec0*/  @P5 STG.E.U16 desc[UR16][R12.64], R0 ;  /* 0x000000000c005986 */ /* 0x000fe2000c101510 */
[----:B0-----:R-:W-:-:S03]  /*33ed0*/  IMAD.WIDE R14, R10, 0x2, R2 ;  /* 0x000000020a0e7825 */ /* 0x001fc600078e0202 */
[----:B------:R-:W3:Y:S04]  /*33ee0*/  LDL.S16 R90, [R1+0x20c] ;  /* 0x00020c00015a7983 */ /* 0x000ee80000100600 */
[----:B------:R2:W-:Y:S02]  /*33ef0*/  @P6 STG.E.U16 desc[UR16][R14.64], R67 ;  /* 0x000000430e006986 */ /* 0x0005e4000c101510 */
[----:B--2---:R-:W-:Y:S02]  /*33f00*/  PRMT R67, R89, 0x7610, R67 ;  /* 0x0000761059437816 */ /* 0x004fe40000000043 */
[----:B------:R-:W2:Y:S01]  /*33f10*/  LDL.LU.S16 R89, [R1+0x20e] ;  /* 0x00020e0001597983 */ /* 0x000ea20000300600 */
        /* <DEDUP_REMOVED lines=8> */
[----:B------:R-:W-:Y:S01]  /*33fa0*/  VIADD R0, R10, UR7 ;  /* 0x000000070a007c36 */ /* 0x000fe20008000000 */
[----:B------:R-:W-:Y:S01]  /*33fb0*/  ISETP.LT.AND P5, PT, R73, UR66, !P0 ;  /* 0x0000004249007c0c */ /* 0x000fe2000c7a1270 */
[----:B------:R0:W-:Y:S01]  /*33fc0*/  @P2 STG.E.U16 desc[UR16][R12.64], R11 ;  /* 0x0000000b0c002986 */ /* 0x0001e2000c101510 */
[----:B------:R-:W-:Y:S01]  /*33fd0*/  PRMT R69, R88, 0x7632, R69 ;  /* 0x0000763258457816 */ /* 0x000fe20000000045 */
[----:B------:R-:W-:Y:S01]  /*33fe0*/  IMAD.WIDE R14, R10, 0x2, R4 ;  /* 0x000000020a0e7825 */ /* 0x000fe200078e0204 */
[----:B------:R-:W-:Y:S01]  /*33ff0*/  ISETP.LT.AND P0, PT, R92, UR68, !P0 ;  /* 0x000000445c007c0c */ /* 0x000fe2000c701270 */
[----:B------:R-:W1:Y:S03]  /*34000*/  LDCU UR28, c[0x0][0x398] ;  /* 0x00007300ff1c77ac */ /* 0x000e660008000800 */
[----:B------:R1:W-:Y:S01]  /*34010*/  @P3 STG.E.U16 desc[UR16][R14.64], R69 ;  /* 0x000000450e003986 */ /* 0x0003e2000c101510 */
[----:B------:R-:W2:Y:S01]  /*34020*/  LDCU UR35, c[0x0][0x398] ;  /* 0x00007300ff2377ac */ /* 0x000ea20008000800 */
[----:B0-----:R-:W-:Y:S01]  /*34030*/  IMAD.WIDE R12, R0, 0x2, R8 ;  /* 0x00000002000c7825 */ /* 0x001fe200078e0208 */
[----:B------:R-:W-:Y:S01]  /*34040*/  ISETP.LT.AND P2, PT, R66, UR62, !P6 ;  /* 0x0000003e42007c0c */ /* 0x000fe2000f741270 */
[----:B------:R-:W0:Y:S02]  /*34050*/  LDCU UR62, c[0x0][0x39c] ;  /* 0x00007380ff3e77ac */ /* 0x000e240008000800 */
[----:B------:R-:W-:Y:S01]  /*34060*/  IMAD.WIDE R10, R0, 0x2, R2 ;  /* 0x00000002000a7825 */ /* 0x000fe200078e0202 */
[----:B------:R5:W-:Y:S01]  /*34070*/  @P4 STG.E.U16 desc[UR16][R12.64], R68 ;  /* 0x000000440c004986 */ /* 0x000be2000c101510 */
[----:B------:R-:W0:Y:S03]  /*34080*/  LDCU UR66, c[0x0][0x398] ;  /* 0x00007300ff4277ac */ /* 0x000e260008000800 */
[----:B------:R0:W-:Y:S01]  /*34090*/  @P1 STG.E.U16 desc[UR16][R10.64], R67 ;  /* 0x000000430a001986 */ /* 0x0001e2000c101510 */
[----:B------:R-:W-:Y:S01]  /*340a0*/  ISETP.LT.AND P3, PT, R74, UR60, !P6 ;  /* 0x0000003c4a007c0c */ /* 0x000fe2000f761270 */
[----:B-1----:R-:W-:Y:S01]  /*340b0*/  IMAD.WIDE R14, R0, 0x2, R4 ;  /* 0x00000002000e7825 */ /* 0x002fe200078e0204 */
[----:B------:R-:W1:Y:S01]  /*340c0*/  LDCU UR68, c[0x0][0x398] ;  /* 0x00007300ff4477ac */ /* 0x000e620008000800 */
[----:B------:R-:W1:Y:S01]  /*340d0*/  LDCU UR26, c[0x0][0x398] ;  /* 0x00007300ff1a77ac */ /* 0x000e620008000800 */
[----:B-----5:R-:W-:Y:S01]  /*340e0*/  PRMT R13, R44, 0x7610, R13 ;  /* 0x000076102c0d7816 */ /* 0x020fe2000000000d */
[----:B------:R-:W-:Y:S01]  /*340f0*/  VIADD R12, R93, 0x43 ;  /* 0x000000435d0c7836 */ /* 0x000fe20000000000 */
[----:B------:R-:W5:Y:S01]  /*34100*/  LDL.LU R44, [R1+0x1044] ;  /* 0x00104400012c7983 */ /* 0x000f620000300800 */
[----:B------:R-:W-:Y:S01]  /*34110*/  PRMT R69, R47, 0x7610, R69 ;  /* 0x000076102f457816 */ /* 0x000fe20000000045 */
[----:B0-----:R-:W-:Y:S01]  /*34120*/  IMAD.WIDE R10, R0, 0x2, R6 ;  /* 0x00000002000a7825 */ /* 0x001fe200078e0206 */
[----:B---3--:R-:W-:-:S04]  /*34130*/  PRMT R68, R90, 0x7610, R68 ;  /* 0x000076105a447816 */ /* 0x008fc80000000044 */
[----:B------:R0:W-:Y:S01]  /*34140*/  @P5 STG.E.U16 desc[UR16][R10.64], R13 ;  /* 0x0000000d0a005986 */ /* 0x0001e2000c101510 */
[----:B------:R-:W-:Y:S01]  /*34150*/  ISETP.GE.AND P1, PT, R12, UR14, PT ;  /* 0x0000000e0c007c0c */ /* 0x000fe2000bf26270 */
[----:B------:R-:W3:Y:S01]  /*34160*/  LDCU UR60, c[0x0][0x398] ;  /* 0x00007300ff3c77ac */ /* 0x000ee20008000800 */
[----:B------:R-:W-:Y:S02]  /*34170*/  PRMT R67, R70, 0x7610, R67 ;  /* 0x0000761046437816 */ /* 0x000fe40000000043 */
[----:B0-----:R-:W-:Y:S01]  /*34180*/  PRMT R11, R45, 0x7610, R11 ;  /* 0x000076102d0b7816 */ /* 0x001fe2000000000b */
[----:B------:R-:W-:Y:S01]  /*34190*/  VIADD R10, R0, UR7 ;  /* 0x00000007000a7c36 */ /* 0x000fe20008000000 */
[----:B------:R-:W3:Y:S01]  /*341a0*/  LDL.LU R45, [R1+0x1040] ;  /* 0x00104000012d7983 */ /* 0x000ee20000300800 */
[----:B----4-:R-:W-:Y:S01]  /*341b0*/  PRMT R0, R91, 0x7610, R0 ;  /* 0x000076105b007816 */ /* 0x010fe20000000000 */
[----:B------:R-:W0:Y:S02]  /*341c0*/  LDCU UR14, c[0x0][0x398] ;  /* 0x00007300ff0e77ac */ /* 0x000e240008000800 */
[----:B------:R4:W-:Y:S01]  /*341d0*/  @P0 STG.E.U16 desc[UR16][R14.64], R11 ;  /* 0x0000000b0e000986 */ /* 0x0009e2000c101510 */
[----:B------:R-:W-:-:S03]  /*341e0*/  IMAD.WIDE R12, R10, 0x2, R8 ;  /* 0x000000020a0c7825 */ /* 0x000fc600078e0208 */
[----:B------:R-:W3:Y:S01]  /*341f0*/  LDL.S16 R91, [R1+0x210] ;  /* 0x00021000015b7983 */ /* 0x000ee20000100600 */
[----:B----4-:R-:W-:Y:S01]  /*34200*/  PRMT R11, R46, 0x7610, R11 ;  /* 0x000076102e0b7816 */ /* 0x010fe2000000000b */
[----:B------:R-:W-:Y:S02]  /*34210*/  IMAD.WIDE R14, R10, 0x2, R2 ;  /* 0x000000020a0e7825 */ /* 0x000fe400078e0202 */
[----:B------:R-:W4:Y:S04]  /*34220*/  LDL.LU R46, [R1+0x103c] ;  /* 0x00103c00012e7983 */ /* 0x000f280000300800 */
[----:B------:R-:W3:Y:S04]  /*34230*/  LDL.LU R47, [R1+0x1038] ;  /* 0x00103800012f7983 */ /* 0x000ee80000300800 */
[----:B------:R-:W3:Y:S04]  /*34240*/  LDL.LU.S16 R70, [R1+0x212] ;  /* 0x0002120001467983 */ /* 0x000ee80000300600 */
[----:B------:R-:W-:Y:S04]  /*34250*/  @P2 STG.E.U16 desc[UR16][R12.64], R0 ;  /* 0x000000000c002986 */ /* 0x000fe8000c101510 */
[----:B------:R2:W-:Y:S04]  /*34260*/  @P3 STG.E.U16 desc[UR16][R14.64], R67 ;  /* 0x000000430e003986 */ /* 0x0005e8000c101510 */
[----:B------:R-:W3:Y:S01]  /*34270*/  LDL.S16 R90, [R1+0x2d4] ;  /* 0x0002d400015a7983 */ /* 0x000ee20000100600 */
[----:B--2---:R-:W-:-:S03]  /*34280*/  PRMT R67, R89, 0x7610, R67 ;  /* 0x0000761059437816 */ /* 0x004fc60000000043 */
[----:B------:R-:W2:Y:S01]  /*34290*/  LDL.LU.S16 R89, [R1+0x2d6] ;  /* 0x0002d60001597983 */ /* 0x000ea20000300600 */
[----:B------:R-:W-:Y:S01]  /*342a0*/  ISETP.LT.AND P4, PT, R73, UR73, !P6 ;  /* 0x0000004949007c0c */ /* 0x000fe2000f781270 */
[----:B------:R-:W-:Y:S01]  /*342b0*/  VIADD R0, R93, 0x44 ;  /* 0x000000445d007836 */ /* 0x000fe20000000000 */
[----:B------:R-:W-:Y:S02]  /*342c0*/  ISETP.LT.AND P6, PT, R92, UR67, !P6 ;  /* 0x000000435c007c0c */ /* 0x000fe4000f7c1270 */
[----:B------:R-:W-:Y:S01]  /*342d0*/  ISETP.LT.AND P5, PT, R66, UR59, !P1 ;  /* 0x0000003b42007c0c */ /* 0x000fe2000cfa1270 */
[----:B------:R-:W-:Y:S01]  /*342e0*/  IMAD.WIDE R12, R10, 0x2, R6 ;  /* 0x000000020a0c7825 */ /* 0x000fe200078e0206 */
[----:B------:R-:W-:Y:S01]  /*342f0*/  ISETP.LT.AND P0, PT, R74, UR4, !P1 ;  /* 0x000000044a007c0c */ /* 0x000fe2000cf01270 */
[----:B------:R-:W0:Y:S01]  /*34300*/  LDCU UR59, c[0x0][0x39c] ;  /* 0x00007380ff3b77ac */ /* 0x000e220008000800 */
[----:B------:R-:W-:Y:S01]  /*34310*/  ISETP.GE.AND P3, PT, R0, UR41, PT ;  /* 0x0000002900007c0c */ /* 0x000fe2000bf66270 */
[C---:B------:R-:W-:Y:S01]  /*34320*/  VIADD R0, R10.reuse, UR7 ;  /* 0x000000070a007c36 */ /* 0x040fe20008000000 */
[----:B------:R-:W-:Y:S01]  /*34330*/  ISETP.LT.AND P2, PT, R73, UR33, !P1 ;  /* 0x0000002149007c0c */ /* 0x000fe2000cf41270 */
[----:B------:R-:W-:Y:S01]  /*34340*/  IMAD.WIDE R14, R10, 0x2, R4 ;  /* 0x000000020a0e7825 */ /* 0x000fe200078e0204 */
[----:B------:R-:W0:Y:S01]  /*34350*/  LDCU UR73, c[0x0][0x398] ;  /* 0x00007300ff4977ac */ /* 0x000e220008000800 */
[----:B------:R1:W-:Y:S01]  /*34360*/  @P4 STG.E.U16 desc[UR16][R12.64], R11 ;  /* 0x0000000b0c004986 */ /* 0x0003e2000c101510 */
[----:B------:R-:W-:Y:S01]  /*34370*/  ISETP.LT.AND P1, PT, R92, UR31, !P1 ;  /* 0x0000001f5c007c0c */ /* 0x000fe2000cf21270 */
[----:B------:R-:W0:Y:S02]  /*34380*/  LDCU UR67, c[0x0][0x398] ;  /* 0x00007300ff4377ac */ /* 0x000e240008000800 */
[----:B------:R0:W-:Y:S01]  /*34390*/  @P6 STG.E.U16 desc[UR16][R14.64], R69 ;  /* 0x000000450e006986 */ /* 0x0001e2000c101510 */
[----:B------:R-:W0:Y:S01]  /*343a0*/  LDCU UR4, c[0x0][0x398] ;  /* 0x00007300ff0477ac */ /* 0x000e220008000800 */
[----:B------:R-:W2:Y:S01]  /*343b0*/  LDCU UR33, c[0x0][0x398] ;  /* 0x00007300ff2177ac */ /* 0x000ea20008000800 */
[C---:B-1----:R-:W-:Y:S01]  /*343c0*/  IMAD.WIDE R12, R0.reuse, 0x2, R8 ;  /* 0x00000002000c7825 */ /* 0x042fe200078e0208 */
[----:B------:R-:W1:Y:S03]  /*343d0*/  LDCU UR41, c[0x0][0x398] ;  /* 0x00007300ff2977ac */ /* 0x000e660008000800 */
[----:B------:R-:W-:Y:S01]  /*343e0*/  IMAD.WIDE R10, R0, 0x2, R2 ;  /* 0x00000002000a7825 */ /* 0x000fe200078e0202 */
[----:B------:R5:W-:Y:S01]  /*343f0*/  @P5 STG.E.U16 desc[UR16][R12.64], R68 ;  /* 0x000000440c005986 */ /* 0x000be2000c101510 */
[----:B------:R-:W-:Y:S01]  /*34400*/  ISETP.LT.AND P4, PT, R66, UR57, !P3 ;  /* 0x0000003942007c0c */ /* 0x000fe2000df81270 */
[----:B------:R-:W1:Y:S02]  /*34410*/  LDCU UR31, c[0x0][0x398] ;  /* 0x00007300ff1f77ac */ /* 0x000e640008000800 */
[----:B------:R1:W-:Y:S01]  /*34420*/  @P0 STG.E.U16 desc[UR16][R10.64], R67 ;  /* 0x000000430a000986 */ /* 0x0003e2000c101510 */
[----:B------:R-:W-:Y:S01]  /*34430*/  ISETP.LT.AND P6, PT, R74, UR44, !P3 ;  /* 0x0000002c4a007c0c */ /* 0x000fe2000dfc1270 */
[----:B0-----:R-:W-:Y:S01]  /*34440*/  IMAD.WIDE R14, R0, 0x2, R4 ;  /* 0x00000002000e7825 */ /* 0x001fe200078e0204 */
[----:B-----5:R-:W-:-:S03]  /*34450*/  PRMT R13, R48, 0x7610, R13 ;  /* 0x00007610300d7816 */ /* 0x020fc6000000000d */
[----:B------:R-:W-:Y:S01]  /*34460*/  VIADD R12, R93, 0x45 ;  /* 0x000000455d0c7836 */ /* 0x000fe20000000000 */
[----:B------:R-:W5:Y:S01]  /*34470*/  LDL.LU R48, [R1+0x1034] ;  /* 0x0010340001307983 */ /* 0x000f620000300800 */
[----:B------:R-:W-:Y:S01]  /*34480*/  PRMT R69, R51, 0x7610, R69 ;  /* 0x0000761033457816 */ /* 0x000fe20000000045 */
[----:B-1----:R-:W-:Y:S01]  /*34490*/  IMAD.WIDE R10, R0, 0x2, R6 ;  /* 0x00000002000a7825 */ /* 0x002fe200078e0206 */
[----:B---3--:R-:W-:-:S04]  /*344a0*/  PRMT R68, R90, 0x7610, R68 ;  /* 0x000076105a447816 */ /* 0x008fc80000000044 */
[----:B------:R0:W-:Y:S01]  /*344b0*/  @P2 STG.E.U16 desc[UR16][R10.64], R13 ;  /* 0x0000000d0a002986 */ /* 0x0001e2000c101510 */
[----:B------:R-:W-:Y:S01]  /*344c0*/  ISETP.GE.AND P0, PT, R12, UR61, PT ;  /* 0x0000003d0c007c0c */ /* 0x000fe2000bf06270 */
[----:B------:R-:W1:Y:S01]  /*344d0*/  LDCU UR57, c[0x0][0x39c] ;  /* 0x00007380ff3977ac */ /* 0x000e620008000800 */
[----:B------:R-:W-:Y:S02]  /*344e0*/  PRMT R67, R70, 0x7610, R67 ;  /* 0x0000761046437816 */ /* 0x000fe40000000043 */
[----:B------:R-:W-:Y:S01]  /*344f0*/  ISETP.LT.AND P5, PT, R73, UR69, !P3 ;  /* 0x0000004549007c0c */ /* 0x000fe2000dfa1270 */
[----:B------:R-:W3:Y:S01]  /*34500*/  LDCU UR44, c[0x0][0x398] ;  /* 0x00007300ff2c77ac */ /* 0x000ee20008000800 */
[----:B0-----:R-:W-:Y:S01]  /*34510*/  PRMT R11, R49, 0x7610, R11 ;  /* 0x00007610310b7816 */ /* 0x001fe2000000000b */
[----:B------:R-:W-:Y:S01]  /*34520*/  VIADD R10, R0, UR7 ;  /* 0x00000007000a7c36 */ /* 0x000fe20008000000 */
[----:B------:R-:W3:Y:S01]  /*34530*/  LDL.LU R49, [R1+0x1030] ;  /* 0x0010300001317983 */ /* 0x000ee20000300800 */
[----:B------:R-:W-:Y:S01]  /*34540*/  PRMT R0, R91, 0x7610, R0 ;  /* 0x000076105b007816 */ /* 0x000fe20000000000 */
[----:B------:R-:W0:Y:S02]  /*34550*/  LDCU UR69, c[0x0][0x398] ;  /* 0x00007300ff4577ac */ /* 0x000e240008000800 */
[----:B------:R1:W-:Y:S01]  /*34560*/  @P1 STG.E.U16 desc[UR16][R14.64], R11 ;  /* 0x0000000b0e001986 */ /* 0x0003e2000c101510 */
[----:B------:R-:W-:Y:S01]  /*34570*/  IMAD.WIDE R12, R10, 0x2, R8 ;  /* 0x000000020a0c7825 */ /* 0x000fe200078e0208 */
[----:B------:R-:W0:Y:S02]  /*34580*/  LDCU UR61, c[0x0][0x398] ;  /* 0x00007300ff3d77ac */ /* 0x000e240008000800 */
[----:B------:R-:W3:Y:S01]  /*34590*/  LDL.S16 R91, [R1+0x2dc] ;  /* 0x0002dc00015b7983 */ /* 0x000ee20000100600 */
[----:B-1----:R-:W-:Y:S01]  /*345a0*/  PRMT R11, R50, 0x7610, R11 ;  /* 0x00007610320b7816 */ /* 0x002fe2000000000b */
[----:B------:R-:W-:-:S02]  /*345b0*/  IMAD.WIDE R14, R10, 0x2, R2 ;  /* 0x000000020a0e7825 */ /* 0x000fc400078e0202 */
[----:B------:R-:W3:Y:S04]  /*345c0*/  LDL.LU R50, [R1+0x102c] ;  /* 0x00102c0001327983 */ /* 0x000ee80000300800 */
[----:B------:R-:W3:Y:S04]  /*345d0*/  LDL.LU R51, [R1+0x1028] ;  /* 0x0010280001337983 */ /* 0x000ee80000300800 */
[----:B------:R-:W3:Y:S04]  /*345e0*/  LDL.LU.S16 R70, [R1+0x2de] ;  /* 0x0002de0001467983 */ /* 0x000ee80000300600 */
[----:B------:R-:W-:Y:S04]  /*345f0*/  @P4 STG.E.U16 desc[UR16][R12.64], R0 ;  /* 0x000000000c004986 */ /* 0x000fe8000c101510 */
[----:B------:R2:W-:Y:S04]  /*34600*/  @P6 STG.E.U16 desc[UR16][R14.64], R67 ;  /* 0x000000430e006986 */ /* 0x0005e8000c101510 */
[----:B------:R-:W4:Y:S01]  /*34610*/  LDL.S16 R90, [R1+0x2e4] ;  /* 0x0002e400015a7983 */ /* 0x000f220000100600 */
[----:B--2---:R-:W-:-:S03]  /*34620*/  PRMT R67, R89, 0x7610, R67 ;  /* 0x0000761059437816 */ /* 0x004fc60000000043 */
[----:B------:R-:W2:Y:S01]  /*34630*/  LDL.LU.S16 R89, [R1+0x2e6] ;  /* 0x0002e60001597983 */ /* 0x000ea20000300600 */
[----:B------:R-:W-:Y:S01]  /*34640*/  VIADD R0, R93, 0x46 ;  /* 0x000000465d007836 */ /* 0x000fe20000000000 */
[----:B------:R-:W-:Y:S02]  /*34650*/  ISETP.LT.AND P3, PT, R92, UR24, !P3 ;  /* 0x000000185c007c0c */ /* 0x000fe4000df61270 */
[----:B------:R-:W-:Y:S01]  /*34660*/  ISETP.LT.AND P2, PT, R66, UR40, !P0 ;  /* 0x0000002842007c0c */ /* 0x000fe2000c741270 */
[----:B------:R-:W-:Y:S01]  /*34670*/  IMAD.WIDE R12, R10, 0x2, R6 ;  /* 0x000000020a0c7825 */ /* 0x000fe200078e0206 */
[----:B------:R-:W-:Y:S01]  /*34680*/  ISETP.LT.AND P1, PT, R74, UR30, !P0 ;  /* 0x0000001e4a007c0c */ /* 0x000fe2000c721270 */
[----:B------:R-:W1:Y:S01]  /*34690*/  LDCU UR40, c[0x0][0x39c] ;  /* 0x00007380ff2877ac */ /* 0x000e620008000800 */
        /* <DEDUP_REMOVED lines=16> */
[----:B------:R-:W2:Y:S02]  /*347a0*/  LDCU UR8, c[0x0][0x39c] ;  /* 0x00007380ff0877ac */ /* 0x000ea40008000800 */
[----:B------:R5:W-:Y:S01]  /*347b0*/  @P1 STG.E.U16 desc[UR16][R10.64], R67 ;  /* 0x000000430a001986 */ /* 0x000be2000c101510 */
[----:B-1----:R-:W-:Y:S01]  /*347c0*/  IMAD.WIDE R14, R0, 0x2, R4 ;  /* 0x00000002000e7825 */ /* 0x002fe200078e0204 */
[----:B------:R-:W1:Y:S01]  /*347d0*/  LDCU UR43, c[0x0][0x398] ;  /* 0x00007300ff2b77ac */ /* 0x000e620008000800 */
[----:B0-----:R-:W-:-:S02]  /*347e0*/  PRMT R13, R52, 0x7610, R13 ;  /* 0x00007610340d7816 */ /* 0x001fc4000000000d */
[----:B------:R-:W-:Y:S01]  /*347f0*/  VIADD R12, R93, 0x47 ;  /* 0x000000475d0c7836 */ /* 0x000fe20000000000 */
[----:B------:R-:W4:Y:S01]  /*34800*/  LDL.LU R52, [R1+0x1024] ;  /* 0x0010240001347983 */ /* 0x000f220000300800 */
[----:B------:R-:W-:Y:S01]  /*34810*/  PRMT R69, R55, 0x7610, R69 ;  /* 0x0000761037457816 */ /* 0x000fe20000000045 */
[----:B-----5:R-:W-:Y:S01]  /*34820*/  IMAD.WIDE R10, R0, 0x2, R6 ;  /* 0x00000002000a7825 */ /* 0x020fe200078e0206 */
[----:B------:R-:W-:Y:S01]  /*34830*/  ISETP.LT.AND P2, PT, R73, UR32, !P6 ;  /* 0x0000002049007c0c */ /* 0x000fe2000f741270 */
[----:B------:R-:W0:Y:S03]  /*34840*/  LDCU UR47, c[0x0][0x398] ;  /* 0x00007300ff2f77ac */ /* 0x000e260008000800 */
[----:B------:R5:W-:Y:S01]  /*34850*/  @P4 STG.E.U16 desc[UR16][R10.64], R13 ;  /* 0x0000000d0a004986 */ /* 0x000be2000c101510 */
[----:B------:R-:W-:Y:S01]  /*34860*/  ISETP.GE.AND P1, PT, R12, UR77, PT ;  /* 0x0000004d0c007c0c */ /* 0x000fe2000bf26270 */
[----:B------:R-:W0:Y:S01]  /*34870*/  LDCU UR32, c[0x0][0x398] ;  /* 0x00007300ff2077ac */ /* 0x000e220008000800 */
[----:B-----5:R-:W-:Y:S01]  /*34880*/  PRMT R11, R53, 0x7610, R11 ;  /* 0x00007610350b7816 */ /* 0x020fe2000000000b */
[----:B------:R-:W-:Y:S01]  /*34890*/  VIADD R10, R0, UR7 ;  /* 0x00000007000a7c36 */ /* 0x000fe20008000000 */
[----:B------:R-:W5:Y:S01]  /*348a0*/  LDL.LU R53, [R1+0x1020] ;  /* 0x0010200001357983 */ /* 0x000f620000300800 */
[----:B---3--:R-:W-:-:S02]  /*348b0*/  PRMT R67, R70, 0x7610, R67 ;  /* 0x0000761046437816 */ /* 0x008fc40000000043 */
[----:B------:R-:W-:Y:S01]  /*348c0*/  IMAD.WIDE R12, R10, 0x2, R8 ;  /* 0x000000020a0c7825 */ /* 0x000fe200078e0208 */
[----:B------:R-:W-:Y:S01]  /*348d0*/  PRMT R0, R91, 0x7610, R0 ;  /* 0x000076105b007816 */ /* 0x000fe20000000000 */
[----:B------:R3:W-:Y:S01]  /*348e0*/  @P0 STG.E.U16 desc[UR16][R14.64], R11 ;  /* 0x0000000b0e000986 */ /* 0x0007e2000c101510 */
[----:B------:R-:W-:Y:S01]  /*348f0*/  ISETP.LT.AND P6, PT, R92, UR36, !P6 ;  /* 0x000000245c007c0c */ /* 0x000fe2000f7c1270 */
[----:B------:R-:W0:Y:S02]  /*34900*/  LDCU UR36, c[0x0][0x398] ;  /* 0x00007300ff2477ac */ /* 0x000e240008000800 */
[----:B------:R-:W5:Y:S01]  /*34910*/  LDL.S16 R91, [R1+0x2ec] ;  /* 0x0002ec00015b7983 */ /* 0x000f620000100600 */
[----:B------:R-:W0:Y:S03]  /*34920*/  LDCU UR77, c[0x0][0x398] ;  /* 0x00007300ff4d77ac */ /* 0x000e260008000800 */
[----:B------:R-:W-:Y:S01]  /*34930*/  @P5 STG.E.U16 desc[UR16][R12.64], R0 ;  /* 0x000000000c005986 */ /* 0x000fe2000c101510 */
[----:B---3--:R-:W-:Y:S01]  /*34940*/  IMAD.WIDE R14, R10, 0x2, R2 ;  /* 0x000000020a0e7825 */ /* 0x008fe200078e0202 */
[----:B------:R-:W-:-:S02]  /*34950*/  PRMT R11, R54, 0x7610, R11 ;  /* 0x00007610360b7816 */ /* 0x000fc4000000000b */
[----:B------:R-:W3:Y:S04]  /*34960*/  LDL.LU R54, [R1+0x101c] ;  /* 0x00101c0001367983 */ /* 0x000ee80000300800 */
[----:B------:R-:W3:Y:S04]  /*34970*/  LDL.LU R55, [R1+0x1018] ;  /* 0x0010180001377983 */ /* 0x000ee80000300800 */
[----:B------:R-:W3:Y:S04]  /*34980*/  LDL.LU.S16 R70, [R1+0x2ee] ;  /* 0x0002ee0001467983 */ /* 0x000ee80000300600 */
[----:B------:R2:W-:Y:S02]  /*34990*/  @P3 STG.E.U16 desc[UR16][R14.64], R67 ;  /* 0x000000430e003986 */ /* 0x0005e4000c101510 */
[----:B--2---:R-:W-:-:S02]  /*349a0*/  PRMT R67, R89, 0x7610, R67 ;  /* 0x0000761059437816 */ /* 0x004fc40000000043 */
[----:B------:R-:W2:Y:S01]  /*349b0*/  LDL.S16 R89, [R1+0x2f8] ;  /* 0x0002f80001597983 */ /* 0x000ea20000100600 */
[----:B------:R-:W-:Y:S01]  /*349c0*/  VIADD R0, R93, 0x48 ;  /* 0x000000485d007836 */ /* 0x000fe20000000000 */
[----:B------:R-:W-:Y:S01]  /*349d0*/  ISETP.LT.AND P4, PT, R66, UR76, !P1 ;  /* 0x0000004c42007c0c */ /* 0x000fe2000cf81270 */
[----:B------:R-:W-:Y:S01]  /*349e0*/  IMAD.WIDE R12, R10, 0x2, R6 ;  /* 0x000000020a0c7825 */ /* 0x000fe200078e0206 */
[----:B------:R-:W-:Y:S01]  /*349f0*/  ISETP.LT.AND P0, PT, R74, UR51, !P1 ;  /* 0x000000334a007c0c */ /* 0x000fe2000cf01270 */
[----:B------:R-:W0:Y:S01]  /*34a00*/  LDCU UR76, c[0x0][0x39c] ;  /* 0x00007380ff4c77ac */ /* 0x000e220008000800 */
[----:B------:R-:W-:Y:S01]  /*34a10*/  ISETP.GE.AND P3, PT, R0, UR12, PT ;  /* 0x0000000c00007c0c */ /* 0x000fe2000bf66270 */
[C---:B------:R-:W-:Y:S01]  /*34a20*/  VIADD R0, R10.reuse, UR7 ;  /* 0x000000070a007c36 */ /* 0x040fe20008000000 */
[----:B------:R-:W-:Y:S01]  /*34a30*/  ISETP.LT.AND P5, PT, R73, UR58, !P1 ;  /* 0x0000003a49007c0c */ /* 0x000fe2000cfa1270 */
[----:B------:R1:W-:Y:S01]  /*34a40*/  @P2 STG.E.U16 desc[UR16][R12.64], R11 ;  /* 0x0000000b0c002986 */ /* 0x0003e2000c101510 */
[----:B------:R-:W-:Y:S01]  /*34a50*/  IMAD.WIDE R14, R10, 0x2, R4 ;  /* 0x000000020a0e7825 */ /* 0x000fe200078e0204 */
[----:B----4-:R-:W-:Y:S01]  /*34a60*/  PRMT R68, R90, 0x7610, R68 ;  /* 0x000076105a447816 */ /* 0x010fe20000000044 */
[----:B------:R-:W4:Y:S03]  /*34a70*/  LDCU UR51, c[0x0][0x398] ;  /* 0x00007300ff3377ac */ /* 0x000f260008000800 */
[----:B------:R0:W-:Y:S01]  /*34a80*/  @P6 STG.E.U16 desc[UR16][R14.64], R69 ;  /* 0x000000450e006986 */ /* 0x0001e2000c101510 */
[----:B------:R-:W2:Y:S01]  /*34a90*/  LDCU UR58, c[0x0][0x398] ;  /* 0x00007300ff3a77ac */ /* 0x000ea20008000800 */
[----:B------:R-:W2:Y:S01]  /*34aa0*/  LDCU UR12, c[0x0][0x398] ;  /* 0x00007300ff0c77ac */ /* 0x000ea20008000800 */
[----:B-1----:R-:W-:-:S04]  /*34ab0*/  IMAD.WIDE R12, R0, 0x2, R8 ;  /* 0x00000002000c7825 */ /* 0x002fc800078e0208 */
[----:B------:R-:W-:Y:S01]  /*34ac0*/  IMAD.WIDE R10, R0, 0x2, R2 ;  /* 0x00000002000a7825 */ /* 0x000fe200078e0202 */
[----:B------:R1:W-:Y:S04]  /*34ad0*/  @P4 STG.E.U16 desc[UR16][R12.64], R68 ;  /* 0x000000440c004986 */ /* 0x0003e8000c101510 */
[----:B------:R4:W-:Y:S01]  /*34ae0*/  @P0 STG.E.U16 desc[UR16][R10.64], R67 ;  /* 0x000000430a000986 */ /* 0x0009e2000c101510 */
[----:B------:R-:W-:Y:S01]  /*34af0*/  ISETP.LT.AND P1, PT, R92, UR63, !P1 ;  /* 0x0000003f5c007c0c */ /* 0x000fe2000cf21270 */
[----:B0-----:R-:W-:Y:S01]  /*34b00*/  IMAD.WIDE R14, R0, 0x2, R4 ;  /* 0x00000002000e7825 */ /* 0x001fe200078e0204 */
[----:B-1----:R-:W-:Y:S02]  /*34b10*/  PRMT R13, R56, 0x7610, R13 ;  /* 0x00007610380d7816 */ /* 0x002fe4000000000d */
[----:B------:R-:W-:Y:S01]  /*34b20*/  PRMT R69, R58, 0x7610, R69 ;  /* 0x000076103a457816 */ /* 0x000fe20000000045 */
[----:B------:R-:W5:Y:S01]  /*34b30*/  LDL.LU R56, [R1+0x1014] ;  /* 0x0010140001387983 */ /* 0x000f620000300800 */
[----:B----4-:R-:W-:Y:S01]  /*34b40*/  IMAD.WIDE R10, R0, 0x2, R6 ;  /* 0x00000002000a7825 */ /* 0x010fe200078e0206 */
[----:B------:R-:W-:Y:S01]  /*34b50*/  PRMT R68, R59, 0x7610, R68 ;  /* 0x000076103b447816 */ /* 0x000fe20000000044 */
[----:B------:R-:W0:Y:S03]  /*34b60*/  LDCU UR63, c[0x0][0x398] ;  /* 0x00007300ff3f77ac */ /* 0x000e260008000800 */
[----:B------:R1:W-:Y:S02]  /*34b70*/  @P5 STG.E.U16 desc[UR16][R10.64], R13 ;  /* 0x0000000d0a005986 */ /* 0x0003e4000c101510 */
[----:B-1----:R-:W-:-:S02]  /*34b80*/  PRMT R11, R57, 0x7610, R11 ;  /* 0x00007610390b7816 */ /* 0x002fc4000000000b */
[----:B------:R-:W4:Y:S04]  /*34b90*/  LDL.LU R57, [R1+0x1010] ;  /* 0x0010100001397983 */ /* 0x000f280000300800 */
[----:B------:R-:W4:Y:S04]  /*34ba0*/  LDL.LU.S16 R90, [R1+0x2fa] ;  /* 0x0002fa00015a7983 */ /* 0x000f280000300600 */
[----:B------:R3:W-:Y:S02]  /*34bb0*/  @P1 STG.E.U16 desc[UR16][R14.64], R11 ;  /* 0x0000000b0e001986 */ /* 0x0007e4000c101510 */
[----:B---3--:R-:W-:-:S02]  /*34bc0*/  PRMT R11, R70, 0x7610, R11 ;  /* 0x00007610460b7816 */ /* 0x008fc4000000000b */
[----:B------:R-:W3:Y:S04]  /*34bd0*/  LDL.S16 R70, [R1+0x300] ;  /* 0x0003000001467983 */ /* 0x000ee80000100600 */
[----:B------:R-:W3:Y:S04]  /*34be0*/  LDL.LU R58, [R1+0x100c] ;  /* 0x00100c00013a7983 */ /* 0x000ee80000300800 */
[----:B------:R-:W3:Y:S01]  /*34bf0*/  LDL.LU R59, [R1+0x1008] ;  /* 0x00100800013b7983 */ /* 0x000ee20000300800 */
[----:B--2---:R-:W-:-:S03]  /*34c00*/  PRMT R67, R89, 0x7610, R67 ;  /* 0x0000761059437816 */ /* 0x004fc60000000043 */
[----:B------:R-:W2:Y:S01]  /*34c10*/  LDL.LU.S16 R89, [R1+0x302] ;  /* 0x0003020001597983 */ /* 0x000ea20000300600 */
[----:B------:R-:W-:Y:S01]  /*34c20*/  ISETP.LT.AND P2, PT, R66, UR55, !P3 ;  /* 0x0000003742007c0c */ /* 0x000fe2000df41270 */
[----:B------:R-:W-:Y:S01]  /*34c30*/  VIADD R12, R93, 0x49 ;  /* 0x000000495d0c7836 */ /* 0x000fe20000000000 */
[----:B------:R-:W-:Y:S01]  /*34c40*/  ISETP.LT.AND P6, PT, R74, UR50, !P3 ;  /* 0x000000324a007c0c */ /* 0x000fe2000dfc1270 */
[----:B------:R-:W-:Y:S01]  /*34c50*/  VIADD R10, R0, UR7 ;  /* 0x00000007000a7c36 */ /* 0x000fe20008000000 */
[----:B-----5:R-:W-:Y:S01]  /*34c60*/  PRMT R0, R91, 0x7610, R0 ;  /* 0x000076105b007816 */ /* 0x020fe20000000000 */
[----:B------:R-:W1:Y:S01]  /*34c70*/  LDCU UR55, c[0x0][0x39c] ;  /* 0x00007380ff3777ac */ /* 0x000e620008000800 */
[----:B------:R-:W-:Y:S01]  /*34c80*/  ISETP.GE.AND P4, PT, R12, UR22, PT ;  /* 0x000000160c007c0c */ /* 0x000fe2000bf86270 */
[----:B------:R-:W-:Y:S01]  /*34c90*/  IMAD.WIDE R12, R10, 0x2, R8 ;  /* 0x000000020a0c7825 */ /* 0x000fe200078e0208 */
[----:B------:R-:W-:Y:S01]  /*34ca0*/  ISETP.LT.AND P0, PT, R73, UR10, !P3 ;  /* 0x0000000a49007c0c */ /* 0x000fe2000df01270 */
[----:B------:R-:W5:Y:S01]  /*34cb0*/  LDCU UR50, c[0x0][0x398] ;  /* 0x00007300ff3277ac */ /* 0x000f620008000800 */
[----:B------:R-:W-:-:S03]  /*34cc0*/  ISETP.LT.AND P3, PT, R92, UR56, !P3 ;  /* 0x000000385c007c0c */ /* 0x000fc6000df61270 */
[----:B------:R0:W-:Y:S01]  /*34cd0*/  @P2 STG.E.U16 desc[UR16][R12.64], R0 ;  /* 0x000000000c002986 */ /* 0x0001e2000c101510 */
[----:B------:R-:W-:Y:S01]  /*34ce0*/  ISETP.LT.AND P5, PT, R66, UR72, !P4 ;  /* 0x0000004842007c0c */ /* 0x000fe2000e7a1270 */
[----:B------:R-:W-:Y:S01]  /*34cf0*/  IMAD.WIDE R14, R10, 0x2, R6 ;  /* 0x000000020a0e7825 */ /* 0x000fe200078e0206 */
        /* <DEDUP_REMOVED lines=10> */
[C---:B------:R-:W-:Y:S01]  /*34da0*/  VIADD R0, R10.reuse, UR7 ;  /* 0x000000070a007c36 */ /* 0x040fe20008000000 */
[----:B------:R5:W-:Y:S01]  /*34db0*/  @P0 STG.E.U16 desc[UR16][R14.64], R69 ;  /* 0x000000450e000986 */ /* 0x000be2000c101510 */
[----:B------:R-:W0:Y:S01]  /*34dc0*/  LDCU UR53, c[0x0][0x398] ;  /* 0x00007300ff3577ac */ /* 0x000e220008000800 */
[----:B-1----:R-:W-:Y:S01]  /*34dd0*/  IMAD.WIDE R12, R10, 0x2, R4 ;  /* 0x000000020a0c7825 */ /* 0x002fe200078e0204 */
[----:B------:R-:W-:Y:S01]  /*34de0*/  ISETP.LT.AND P4, PT, R92, UR54, !P4 ;  /* 0x000000365c007c0c */ /* 0x000fe2000e781270 */
[----:B------:R-:W1:Y:S02]  /*34df0*/  LDCU UR49, c[0x0][0x398] ;  /* 0x00007300ff3177ac */ /* 0x000e640008000800 */
[----:B------:R-:W-:Y:S01]  /*34e00*/  IMAD.WIDE R10, R0, 0x2, R8 ;  /* 0x00000002000a7825 */ /* 0x000fe200078e0208 */
[----:B------:R0:W-:Y:S01]  /*34e10*/  @P3 STG.E.U16 desc[UR16][R12.64], R68 ;  /* 0x000000440c003986 */ /* 0x0001e2000c101510 */
[----:B-----5:R-:W-:Y:S01]  /*34e20*/  PRMT R15, R60, 0x7610, R15 ;  /* 0x000076103c0f7816 */ /* 0x020fe2000000000f */
[----:B------:R-:W5:Y:S02]  /*34e30*/  LDCU UR54, c[0x0][0x398] ;  /* 0x00007300ff3677ac */ /* 0x000f640008000800 */
[----:B------:R4:W-:Y:S01]  /*34e40*/  @P5 STG.E.U16 desc[UR16][R10.64], R67 ;  /* 0x000000430a005986 */ /* 0x0009e2000c101510 */
[----:B------:R-:W-:Y:S01]  /*34e50*/  VIADD R14, R93, 0x4b ;  /* 0x0000004b5d0e7836 */ /* 0x000fe20000000000 */
[----:B------:R-:W1:Y:S02]  /*34e60*/  LDCU UR70, c[0x0][0x398] ;  /* 0x00007300ff4677ac */ /* 0x000e640008000800 */
[----:B------:R-:W5:Y:S01]  /*34e70*/  LDL.LU R60, [R1+0x1004] ;  /* 0x00100400013c7983 */ /* 0x000f620000300800 */
[----:B0-----:R-:W-:Y:S01]  /*34e80*/  IMAD.WIDE R12, R0, 0x2, R2 ;  /* 0x00000002000c7825 */ /* 0x001fe200078e0202 */
[----:B----4-:R-:W-:-:S03]  /*34e90*/  PRMT R67, R90, 0x7610, R67 ;  /* 0x000076105a437816 */ /* 0x010fc60000000043 */
[----:B------:R-:W-:Y:S01]  /*34ea0*/  IMAD.WIDE R10, R0, 0x2, R6 ;  /* 0x00000002000a7825 */ /* 0x000fe200078e0206 */
[----:B------:R-:W-:Y:S02]  /*34eb0*/  PRMT R68, R61, 0x7610, R68 ;  /* 0x000076103d447816 */ /* 0x000fe40000000044 */
[----:B------:R-:W4:Y:S04]  /*34ec0*/  LDL.LU R61, [R1+0x1000] ;  /* 0x00100000013d7983 */ /* 0x000f280000300800 */
[----:B------:R0:W-:Y:S01]  /*34ed0*/  @P1 STG.E.U16 desc[UR16][R12.64], R67 ;  /* 0x000000430c001986 */ /* 0x0001e2000c101510 */
[----:B------:R-:W-:Y:S01]  /*34ee0*/  ISETP.GE.AND P1, PT, R14, UR18, PT ;  /* 0x000000120e007c0c */ /* 0x000fe2000bf26270 */
[----:B------:R-:W1:Y:S02]  /*34ef0*/  LDCU UR18, c[0x0][0x398] ;  /* 0x00007300ff1277ac */ /* 0x000e640008000800 */
[----:B------:R0:W-:Y:S04]  /*34f00*/  @P2 STG.E.U16 desc[UR16][R10.64], R15 ;  /* 0x0000000f0a002986 */ /* 0x0001e8000c101510 */
[----:B------:R-:W4:Y:S01]  /*34f10*/  LDL.S16 R71, [R1+0x308] ;  /* 0x0003080001477983 */ /* 0x000f220000100600 */
[----:B0-----:R-:W-:-:S03]  /*34f20*/  VIADD R67, R93, 0x4d ;  /* 0x0000004d5d437836 */ /* 0x001fc60000000000 */
[----:B------:R-:W4:Y:S01]  /*34f30*/  LDL.LU.S16 R90, [R1+0x30a] ;  /* 0x00030a00015a7983 */ /* 0x000f220000300600 */
[----:B------:R-:W-:-:S05]  /*34f40*/  IMAD.WIDE R14, R0, 0x2, R4 ;  /* 0x00000002000e7825 */ /* 0x000fca00078e0204 */
[----:B------:R0:W-:Y:S01]  /*34f50*/  @P4 STG.E.U16 desc[UR16][R14.64], R68 ;  /* 0x000000440e004986 */ /* 0x0001e2000c101510 */
[----:B------:R-:W-:Y:S02]  /*34f60*/  ISETP.GE.AND P4, PT, R67, UR37, PT ;  /* 0x0000002543007c0c */ /* 0x000fe4000bf86270 */
[----:B------:R-:W-:Y:S02]  /*34f70*/  ISETP.LT.AND P0, PT, R66, UR48, !P6 ;  /* 0x0000003042007c0c */ /* 0x000fe4000f701270 */
[----:B------:R-:W-:Y:S01]  /*34f80*/  ISETP.LT.AND P3, PT, R74, UR34, !P6 ;  /* 0x000000224a007c0c */ /* 0x000fe2000f761270 */
[----:B------:R-:W-:Y:S01]  /*34f90*/  VIADD R10, R0, UR7 ;  /* 0x00000007000a7c36 */ /* 0x000fe20008000000 */
[----:B------:R-:W-:Y:S01]  /*34fa0*/  ISETP.LT.AND P5, PT, R73, UR52, !P6 ;  /* 0x0000003449007c0c */ /* 0x000fe2000f7a1270 */
[----:B------:R-:W-:Y:S01]  /*34fb0*/  VIADD R11, R93, 0x4c ;  /* 0x0000004c5d0b7836 */ /* 0x000fe20000000000 */
[----:B------:R-:W0:Y:S01]  /*34fc0*/  LDCU UR48, c[0x0][0x39c] ;  /* 0x00007380ff3077ac */ /* 0x000e220008000800 */
[----:B--2---:R-:W-:Y:S01]  /*34fd0*/  PRMT R67, R89, 0x7610, R67 ;  /* 0x0000761059437816 */ /* 0x004fe20000000043 */
[----:B------:R-:W-:Y:S01]  /*34fe0*/  IMAD.WIDE R12, R10, 0x2, R8 ;  /* 0x000000020a0c7825 */ /* 0x000fe200078e0208 */
[----:B------:R-:W2:Y:S01]  /*34ff0*/  LDL.LU R89, [R1+0x30] ;  /* 0x0000300001597983 */ /* 0x000ea20000300800 */
[----:B---3--:R-:W-:Y:S01]  /*35000*/  PRMT R0, R70, 0x7610, R0 ;  /* 0x0000761046007816 */ /* 0x008fe20000000000 */
[----:B------:R-:W3:Y:S01]  /*35010*/  LDCU UR37, c[0x0][0x39c] ;  /* 0x00007380ff2577ac */ /* 0x000ee20008000800 */
[----:B0-----:R-:W-:Y:S01]  /*35020*/  IMAD.WIDE R14, R10, 0x2, R2 ;  /* 0x000000020a0e7825 */ /* 0x001fe200078e0202 */
[----:B------:R-:W-:-:S02]  /*35030*/  ISETP.GE.AND P2, PT, R11, UR65, PT ;  /* 0x000000410b007c0c */ /* 0x000fc4000bf46270 */
[----:B------:R-:W-:Y:S01]  /*35040*/  @P0 STG.E.U16 desc[UR16][R12.64], R0 ;  /* 0x000000000c000986 */ /* 0x000fe2000c101510 */
[----:B------:R-:W-:Y:S01]  /*35050*/  PRMT R11, R62, 0x7610, R11 ;  /* 0x000076103e0b7816 */ /* 0x000fe2000000000b */
[----:B------:R-:W0:Y:S02]  /*35060*/  LDCU UR34, c[0x0][0x398] ;  /* 0x00007300ff2277ac */ /* 0x000e240008000800 */
[----:B------:R0:W-:Y:S01]  /*35070*/  @P3 STG.E.U16 desc[UR16][R14.64], R67 ;  /* 0x000000430e003986 */ /* 0x0001e2000c101510 */
[----:B------:R-:W-:Y:S01]  /*35080*/  PRMT R68, R64, 0x7610, R68 ;  /* 0x0000761040447816 */ /* 0x000fe20000000044 */
[----:B------:R-:W0:Y:S02]  /*35090*/  LDCU UR52, c[0x0][0x398] ;  /* 0x00007300ff3477ac */ /* 0x000e240008000800 */
[----:B------:R-:W3:Y:S01]  /*350a0*/  LDL.LU R62, [R1+0xffc] ;  /* 0x000ffc00013e7983 */ /* 0x000ee20000300800 */
[----:B----4-:R-:W-:Y:S01]  /*350b0*/  PRMT R69, R90, 0x7610, R69 ;  /* 0x000076105a457816 */ /* 0x010fe20000000045 */
[----:B------:R-:W4:Y:S01]  /*350c0*/  LDCU UR65, c[0x0][0x398] ;  /* 0x00007300ff4177ac */ /* 0x000f220008000800 */
[----:B0-----:R-:W-:-:S02]  /*350d0*/  PRMT R15, R63, 0x7610, R15 ;  /* 0x000076103f0f7816 */ /* 0x001fc4000000000f */
[----:B------:R-:W3:Y:S04]  /*350e0*/  LDL.LU R63, [R1+0xff8] ;  /* 0x000ff800013f7983 */ /* 0x000ee80000300800 */
[----:B------:R-:W3:Y:S04]  /*350f0*/  LDL.S16 R91, [R1+0x310] ;  /* 0x00031000015b7983 */ /* 0x000ee80000100600 */
[----:B------:R-:W4:Y:S01]  /*35100*/  LDL.LU.S16 R70, [R1+0x312] ;  /* 0x0003120001467983 */ /* 0x000f220000300600 */
[----:B------:R-:W-:-:S03]  /*35110*/  PRMT R67, R65, 0x7610, R67 ;  /* 0x0000761041437816 */ /* 0x000fc60000000043 */
[----:B------:R-:W5:Y:S04]  /*35120*/  LDL.LU R64, [R1+0xff4] ;  /* 0x000ff40001407983 */ /* 0x000f680000300800 */
[----:B------:R-:W5:Y:S04]  /*35130*/  LDL.LU R65, [R1+0xff0] ;  /* 0x000ff00001417983 */ /* 0x000f680000300800 */
[----:B------:R-:W5:Y:S01]  /*35140*/  LDL.S16 R90, [R1+0x318] ;  /* 0x00031800015a7983 */ /* 0x000f620000100600 */
[----:B--2---:R-:W-:-:S03]  /*35150*/  F2FP.BF16.F32.PACK_AB R16, R16, R89 ;  /* 0x000000591010723e */ /* 0x004fc600000010ff */
[----:B------:R-:W2:Y:S01]  /*35160*/  LDL.LU.S16 R89, [R1+0x31a] ;  /* 0x00031a0001597983 */ /* 0x000ea20000300600 */
[----:B------:R-:W-:Y:S01]  /*35170*/  ISETP.LT.AND P6, PT, R92, UR45, !P6 ;  /* 0x0000002d5c007c0c */ /* 0x000fe2000f7c1270 */
[----:B------:R-:W-:-:S04]  /*35180*/  IMAD.WIDE R12, R10, 0x2, R6 ;  /* 0x000000020a0c7825 */ /* 0x000fc800078e0206 */
[----:B------:R-:W-:Y:S01]  /*35190*/  VIADD R0, R93, 0x4e ;  /* 0x0000004e5d007836 */ /* 0x000fe20000000000 */
[----:B------:R0:W-:Y:S01]  /*351a0*/  @P5 STG.E.U16 desc[UR16][R12.64], R11 ;  /* 0x0000000b0c005986 */ /* 0x0001e2000c101510 */
[----:B------:R-:W-:Y:S01]  /*351b0*/  ISETP.LT.AND P5, PT, R66, UR75, !P1 ;  /* 0x0000004b42007c0c */ /* 0x000fe2000cfa1270 */
[----:B------:R-:W1:Y:S02]  /*351c0*/  LDCU UR45, c[0x0][0x398] ;  /* 0x00007300ff2d77ac */ /* 0x000e640008000800 */
[----:B------:R-:W-:Y:S01]  /*351d0*/  ISETP.GE.AND P0, PT, R0, UR62, PT ;  /* 0x0000003e00007c0c */ /* 0x000fe2000bf06270 */
[----:B------:R-:W-:Y:S01]  /*351e0*/  VIADD R0, R10, UR7 ;  /* 0x000000070a007c36 */ /* 0x000fe20008000000 */
[----:B------:R-:W-:Y:S01]  /*351f0*/  ISETP.LT.AND P3, PT, R74, UR20, !P1 ;  /* 0x000000144a007c0c */ /* 0x000fe2000cf61270 */
[----:B------:R-:W2:Y:S01]  /*35200*/  LDL.LU R75, [R1+0x34] ;  /* 0x00003400014b7983 */ /* 0x000ea20000300800 */
[----:B------:R-:W-:Y:S01]  /*35210*/  PRMT R14, R71, 0x7610, R14 ;  /* 0x00007610470e7816 */ /* 0x000fe2000000000e */
[----:B------:R-:W1:Y:S02]  /*35220*/  LDCU UR62, c[0x0][0x398] ;  /* 0x00007300ff3e77ac */ /* 0x000e640008000800 */
[----:B------:R-:W2:Y:S01]  /*35230*/  LDL.S16 R72, [R1+0x320] ;  /* 0x0003200001487983 */ /* 0x000ea20000100600 */
[----:B0-----:R-:W-:Y:S01]  /*35240*/  IMAD.WIDE R12, R10, 0x2, R4 ;  /* 0x000000020a0c7825 */ /* 0x001fe200078e0204 */
[----:B------:R-:W0:Y:S02]  /*35250*/  LDCU UR20, c[0x0][0x398] ;  /* 0x00007300ff1477ac */ /* 0x000e240008000800 */
[----:B------:R-:W2:Y:S01]  /*35260*/  LDL.LU R71, [R1+0x38] ;  /* 0x0000380001477983 */ /* 0x000ea20000300800 */
[----:B------:R-:W-:Y:S01]  /*35270*/  IMAD.WIDE R10, R0, 0x2, R8 ;  /* 0x00000002000a7825 */ /* 0x000fe200078e0208 */
[----:B------:R-:W0:Y:S02]  /*35280*/  LDCU UR75, c[0x0][0x398] ;  /* 0x00007300ff4b77ac */ /* 0x000e240008000800 */
[----:B------:R1:W-:Y:S01]  /*35290*/  @P6 STG.E.U16 desc[UR16][R12.64], R15 ;  /* 0x0000000f0c006986 */ /* 0x0003e2000c101510 */
[----:B------:R-:W-:Y:S01]  /*352a0*/  ISETP.LT.AND P6, PT, R73, UR71, !P1 ;  /* 0x0000004749007c0c */ /* 0x000fe2000cfc1270 */
[----:B------:R-:W0:Y:S01]  /*352b0*/  LDCU UR71, c[0x0][0x398] ;  /* 0x00007300ff4777ac */ /* 0x000e220008000800 */
[----:B------:R-:W-:Y:S01]  /*352c0*/  ISETP.LT.AND P1, PT, R92, UR46, !P1 ;  /* 0x0000002e5c007c0c */ /* 0x000fe2000cf21270 */
[----:B------:R0:W-:Y:S01]  /*352d0*/  @P5 STG.E.U16 desc[UR16][R10.64], R14 ;  /* 0x0000000e0a005986 */ /* 0x0001e2000c101510 */
[----:B------:R-:W2:Y:S01]  /*352e0*/  LDCU UR46, c[0x0][0x398] ;  /* 0x00007300ff2e77ac */ /* 0x000ea20008000800 */
[----:B-1----:R-:W-:-:S02]  /*352f0*/  VIADD R12, R93, 0x4f ;  /* 0x0000004f5d0c7836 */ /* 0x002fc40000000000 */
[----:B0-----:R-:W-:-:S03]  /*35300*/  IMAD.WIDE R14, R0, 0x2, R2 ;  /* 0x00000002000e7825 */ /* 0x001fc600078e0202 */
[----:B------:R-:W-:Y:S01]  /*35310*/  ISETP.GE.AND P5, PT, R12, UR59, PT ;  /* 0x0000003b0c007c0c */ /* 0x000fe2000bfa6270 */
[----:B------:R-:W0:Y:S01]  /*35320*/  LDCU UR59, c[0x0][0x39c] ;  /* 0x00007380ff3b77ac */ /* 0x000e220008000800 */
[C---:B------:R-:W-:Y:S01]  /*35330*/  IMAD.WIDE R12, R0.reuse, 0x2, R6 ;  /* 0x00000002000c7825 */ /* 0x040fe200078e0206 */
[----:B------:R1:W-:Y:S03]  /*35340*/  @P3 STG.E.U16 desc[UR16][R14.64], R69 ;  /* 0x000000450e003986 */ /* 0x0003e6000c101510 */
[----:B------:R-:W-:Y:S01]  /*35350*/  IMAD.WIDE R10, R0, 0x2, R4 ;  /* 0x00000002000a7825 */ /* 0x000fe200078e0204 */
[----:B------:R0:W-:Y:S01]  /*35360*/  @P6 STG.E.U16 desc[UR16][R12.64], R68 ;  /* 0x000000440c006986 */ /* 0x0001e2000c101510 */
[----:B------:R-:W-:Y:S01]  /*35370*/  ISETP.LT.AND P3, PT, R66, UR74, !P2 ;  /* 0x0000004a42007c0c */ /* 0x000fe2000d761270 */
[----:B------:R-:W2:Y:S02]  /*35380*/  LDCU UR74, c[0x0][0x398] ;  /* 0x00007300ff4a77ac */ /* 0x000ea40008000800 */
[----:B------:R0:W-:Y:S01]  /*35390*/  @P1 STG.E.U16 desc[UR16][R10.64], R67 ;  /* 0x000000430a001986 */ /* 0x0001e2000c101510 */
[----:B------:R-:W-:Y:S01]  /*353a0*/  ISETP.LT.AND P1, PT, R74, UR39, !P2 ;  /* 0x000000274a007c0c */ /* 0x000fe2000d721270 */
[----:B------:R-:W-:Y:S01]  /*353b0*/  VIADD R0, R0, UR7 ;  /* 0x0000000700007c36 */ /* 0x000fe20008000000 */
[----:B------:R-:W-:Y:S01]  /*353c0*/  ISETP.LT.AND P6, PT, R73, UR28, !P2 ;  /* 0x0000001c49007c0c */ /* 0x000fe2000d7c1270 */
[----:B------:R-:W2:Y:S01]  /*353d0*/  LDCU UR39, c[0x0][0x398] ;  /* 0x00007300ff2777ac */ /* 0x000ea20008000800 */
[----:B------:R-:W-:Y:S01]  /*353e0*/  ISETP.LT.AND P2, PT, R92, UR64, !P2 ;  /* 0x000000405c007c0c */ /* 0x000fe2000d741270 */
[C---:B-1----:R-:W-:Y:S01]  /*353f0*/  IMAD.WIDE R14, R0.reuse, 0x2, R8 ;  /* 0x00000002000e7825 */ /* 0x042fe200078e0208 */
[----:B------:R-:W1:Y:S03]  /*35400*/  LDCU UR28, c[0x0][0x398] ;  /* 0x00007300ff1c77ac */ /* 0x000e660008000800 */
[C---:B0-----:R-:W-:Y:S01]  /*35410*/  IMAD.WIDE R12, R0.reuse, 0x2, R2 ;  /* 0x00000002000c7825 */ /* 0x041fe200078e0202 */
[----:B------:R-:W0:Y:S03]  /*35420*/  LDCU UR64, c[0x0][0x398] ;  /* 0x00007300ff4077ac */ /* 0x000e260008000800 */
[----:B------:R-:W-:Y:S01]  /*35430*/  IMAD.WIDE R10, R0, 0x2, R6 ;  /* 0x00000002000a7825 */ /* 0x000fe200078e0206 */
[----:B---3--:R-:W-:-:S02]  /*35440*/  PRMT R69, R91, 0x7610, R69 ;  /* 0x000076105b457816 */ /* 0x008fc40000000045 */
[----:B----4-:R-:W-:-:S03]  /*35450*/  PRMT R68, R70, 0x7610, R68 ;  /* 0x0000761046447816 */ /* 0x010fc60000000044 */
[----:B------:R-:W-:Y:S04]  /*35460*/  @P3 STG.E.U16 desc[UR16][R14.64], R69 ;  /* 0x000000450e003986 */ /* 0x000fe8000c101510 */
[----:B------:R3:W-:Y:S04]  /*35470*/  @P1 STG.E.U16 desc[UR16][R12.64], R68 ;  /* 0x000000440c001986 */ /* 0x0007e8000c101510 */
[----:B------:R4:W-:Y:S01]  /*35480*/  @P6 STG.E.U16 desc[UR16][R10.64], R16 ;  /* 0x000000100a006986 */ /* 0x0009e2000c101510 */
[----:B---3--:R-:W-:Y:S01]  /*35490*/  IMAD.WIDE R12, R0, 0x2, R4 ;  /* 0x00000002000c7825 */ /* 0x008fe200078e0204 */
[----:B----4-:R-:W-:-:S02]  /*354a0*/  PRMT R11, R16, 0x7632, R11 ;  /* 0x00007632100b7816 */ /* 0x010fc4000000000b */
[----:B-----5:R-:W-:Y:S02]  /*354b0*/  PRMT R16, R90, 0x7610, R16 ;  /* 0x000076105a107816 */ /* 0x020fe40000000010 */
[----:B------:R-:W3:Y:S04]  /*354c0*/  LDL.LU.S16 R90, [R1+0x322] ;  /* 0x00032200015a7983 */ /* 0x000ee80000300600 */
[----:B------:R2:W-:Y:S02]  /*354d0*/  @P2 STG.E.U16 desc[UR16][R12.64], R11 ;  /* 0x0000000b0c002986 */ /* 0x0005e4000c101510 */
[----:B--2---:R-:W-:Y:S02]  /*354e0*/  PRMT R11, R89, 0x7610, R11 ;  /* 0x00007610590b7816 */ /* 0x004fe4000000000b */
[----:B------:R-:W2:Y:S01]  /*354f0*/  LDL.LU R89, [R1+0x3c] ;  /* 0x00003c0001597983 */ /* 0x000ea20000300800 */
[----:B------:R-:W-:Y:S01]  /*35500*/  ISETP.LT.AND P6, PT, R66, UR35, !P4 ;  /* 0x0000002342007c0c */ /* 0x000fe2000e7c1270 */
[----:B------:R-:W-:Y:S01]  /*35510*/  VIADD R10, R0, UR7 ;  /* 0x00000007000a7c36 */ /* 0x000fe20008000000 */
[----:B------:R-:W-:Y:S01]  /*35520*/  ISETP.LT.AND P1, PT, R74, UR66, !P4 ;  /* 0x000000424a007c0c */ /* 0x000fe2000e721270 */
[----:B------:R-:W4:Y:S01]  /*35530*/  LDL.S16 R91, [R1+0x328] ;  /* 0x00032800015b7983 */ /* 0x000f220000100600 */
[----:B------:R-:W-:Y:S01]  /*35540*/  F2FP.BF16.F32.PACK_AB R17, R17, R75 ;  /* 0x0000004b1111723e */ /* 0x000fe200000010ff */
[----:B------:R-:W-:-:S02]  /*35550*/  IMAD.WIDE R14, R10, 0x2, R8 ;  /* 0x000000020a0e7825 */ /* 0x000fc400078e0208 */
[----:B------:R-:W5:Y:S01]  /*35560*/  LDL.LU.S16 R70, [R1+0x32a] ;  /* 0x00032a0001467983 */ /* 0x000f620000300600 */
[----:B------:R-:W0:Y:S05]  /*35570*/  LDCU UR35, c[0x0][0x398] ;  /* 0x00007300ff2377ac */ /* 0x000e2a0008000800 */
[----:B------:R1:W-:Y:S01]  /*35580*/  @P6 STG.E.U16 desc[UR16][R14.64], R16 ;  /* 0x000000100e006986 */ /* 0x0003e2000c101510 */
[----:B------:R-:W-:Y:S01]  /*35590*/  ISETP.LT.AND P6, PT, R73, UR68, !P4 ;  /* 0x0000004449007c0c */ /* 0x000fe2000e7c1270 */
[----:B------:R-:W-:Y:S01]  /*355a0*/  IMAD.WIDE R12, R10, 0x2, R2 ;  /* 0x000000020a0c7825 */ /* 0x000fe200078e0202 */
[----:B------:R-:W-:Y:S01]  /*355b0*/  F2FP.BF16.F32.PACK_AB R18, R18, R71 ;  /* 0x000000471212723e */ /* 0x000fe200000010ff */
[----:B------:R-:W0:Y:S03]  /*355c0*/  LDCU UR66, c[0x0][0x398] ;  /* 0x00007300ff4277ac */ /* 0x000e260008000800 */
[----:B------:R-:W-:Y:S01]  /*355d0*/  @P1 STG.E.U16 desc[UR16][R12.64], R11 ;  /* 0x0000000b0c001986 */ /* 0x000fe2000c101510 */
[----:B-1----:R-:W-:Y:S01]  /*355e0*/  IMAD.WIDE R14, R10, 0x2, R6 ;  /* 0x000000020a0e7825 */ /* 0x002fe200078e0206 */
[----:B------:R-:W-:Y:S01]  /*355f0*/  PRMT R16, R17, 0x7632, R16 ;  /* 0x0000763211107816 */ /* 0x000fe20000000010 */
[----:B------:R-:W1:Y:S04]  /*35600*/  LDCU UR68, c[0x0][0x398] ;  /* 0x00007300ff4477ac */ /* 0x000e680008000800 */
[----:B------:R3:W-:Y:S02]  /*35610*/  @P6 STG.E.U16 desc[UR16][R14.64], R17 ;  /* 0x000000110e006986 */ /* 0x0007e4000c101510 */
[----:B---3--:R-:W-:-:S02]  /*35620*/  PRMT R17, R90, 0x7610, R17 ;  /* 0x000076105a117816 */ /* 0x008fc40000000011 */
[----:B------:R-:W3:Y:S01]  /*35630*/  LDL.S16 R90, [R1+0x32c] ;  /* 0x00032c00015a7983 */ /* 0x000ee20000100600 */
[----:B--2---:R-:W-:-:S03]  /*35640*/  F2FP.BF16.F32.PACK_AB R19, R19, R89 ;  /* 0x000000591313723e */ /* 0x004fc600000010ff */
[----:B------:R-:W2:Y:S01]  /*35650*/  LDL.LU.S16 R89, [R1+0x32e] ;  /* 0x00032e0001597983 */ /* 0x000ea20000300600 */
[----:B------:R-:W-:Y:S01]  /*35660*/  ISETP.LT.AND P4, PT, R92, UR26, !P4 ;  /* 0x0000001a5c007c0c */ /* 0x000fe2000e781270 */
[C---:B------:R-:W-:Y:S01]  /*35670*/  VIADD R0, R93.reuse, 0x51 ;  /* 0x000000515d007836 */ /* 0x040fe20000000000 */
[----:B------:R-:W-:Y:S01]  /*35680*/  ISETP.LT.AND P1, PT, R66, UR60, !P0 ;  /* 0x0000003c42007c0c */ /* 0x000fe2000c721270 */
[----:B------:R-:W-:Y:S01]  /*35690*/  IMAD.WIDE R12, R10, 0x2, R4 ;  /* 0x000000020a0c7825 */ /* 0x000fe200078e0204 */
[----:B------:R-:W-:Y:S01]  /*356a0*/  ISETP.LT.AND P6, PT, R74, UR73, !P0 ;  /* 0x000000494a007c0c */ /* 0x000fe2000c7c1270 */
[----:B------:R-:W2:Y:S01]  /*356b0*/  LDL.LU R75, [R1+0x40] ;  /* 0x00004000014b7983 */ /* 0x000ea20000300800 */
[----:B------:R-:W-:Y:S01]  /*356c0*/  ISETP.GE.AND P2, PT, R0, UR40, PT ;  /* 0x0000002800007c0c */ /* 0x000fe2000bf46270 */
[----:B------:R-:W-:Y:S01]  /*356d0*/  VIADD R0, R10, UR7 ;  /* 0x000000070a007c36 */ /* 0x000fe20008000000 */
[----:B------:R-:W-:Y:S01]  /*356e0*/  PRMT R14, R72, 0x7610, R14 ;  /* 0x00007610480e7816 */ /* 0x000fe2000000000e */
[----:B------:R-:W-:Y:S01]  /*356f0*/  VIADD R67, R93, 0x50 ;  /* 0x000000505d437836 */ /* 0x000fe20000000000 */
[----:B------:R-:W2:Y:S01]  /*35700*/  LDL.S16 R72, [R1+0x330] ;  /* 0x0003300001487983 */ /* 0x000ea20000100600 */
[----:B------:R-:W-:Y:S01]  /*35710*/  IMAD.WIDE R10, R0, 0x2, R8 ;  /* 0x00000002000a7825 */ /* 0x000fe200078e0208 */
[----:B------:R-:W0:Y:S02]  /*35720*/  LDCU UR26, c[0x0][0x39c] ;  /* 0x00007380ff1a77ac */ /* 0x000e240008000800 */
[----:B------:R1:W-:Y:S01]  /*35730*/  @P4 STG.E.U16 desc[UR16][R12.64], R16 ;  /* 0x000000100c004986 */ /* 0x0003e2000c101510 */
[----:B------:R-:W-:Y:S01]  /*35740*/  ISETP.LT.AND P4, PT, R73, UR67, !P0 ;  /* 0x0000004349007c0c */ /* 0x000fe2000c781270 */
[----:B------:R-:W0:Y:S01]  /*35750*/  LDCU UR40, c[0x0][0x398] ;  /* 0x00007300ff2877ac */ /* 0x000e220008000800 */
[----:B------:R-:W-:Y:S01]  /*35760*/  ISETP.LT.AND P0, PT, R92, UR14, !P0 ;  /* 0x0000000e5c007c0c */ /* 0x000fe2000c701270 */
[----:B------:R4:W-:Y:S01]  /*35770*/  @P1 STG.E.U16 desc[UR16][R10.64], R14 ;  /* 0x0000000e0a001986 */ /* 0x0009e2000c101510 */
[----:B------:R-:W-:Y:S01]  /*35780*/  ISETP.GE.AND P3, PT, R67, UR57, PT ;  /* 0x0000003943007c0c */ /* 0x000fe2000bf66270 */
[----:B------:R-:W0:Y:S02]  /*35790*/  LDCU UR57, c[0x0][0x39c] ;  /* 0x00007380ff3977ac */ /* 0x000e240008000800 */
[----:B------:R-:W2:Y:S01]  /*357a0*/  LDL.LU R71, [R1+0x44] ;  /* 0x0000440001477983 */ /* 0x000ea20000300800 */
[----:B------:R-:W0:Y:S01]  /*357b0*/  LDCU UR14, c[0x0][0x39c] ;  /* 0x00007380ff0e77ac */ /* 0x000e220008000800 */
[----:B-1----:R-:W-:Y:S01]  /*357c0*/  VIADD R12, R93, 0x52 ;  /* 0x000000525d0c7836 */ /* 0x002fe20000000000 */
[----:B------:R-:W-:Y:S01]  /*357d0*/  PRMT R16, R18, 0x7632, R16 ;  /* 0x0000763212107816 */ /* 0x000fe20000000010 */
[----:B------:R-:W1:Y:S01]  /*357e0*/  LDCU UR60, c[0x0][0x398] ;  /* 0x00007300ff3c77ac */ /* 0x000e620008000800 */
[----:B----4-:R-:W-:-:S02]  /*357f0*/  IMAD.WIDE R14, R0, 0x2, R2 ;  /* 0x00000002000e7825 */ /* 0x010fc400078e0202 */
[----:B------:R-:W-:Y:S01]  /*35800*/  ISETP.GE.AND P1, PT, R12, UR8, PT ;  /* 0x000000080c007c0c */ /* 0x000fe2000bf26270 */
[----:B------:R-:W4:Y:S01]  /*35810*/  LDCU UR73, c[0x0][0x398] ;  /* 0x00007300ff4977ac */ /* 0x000f220008000800 */
[C---:B------:R-:W-:Y:S01]  /*35820*/  IMAD.WIDE R12, R0.reuse, 0x2, R6 ;  /* 0x00000002000c7825 */ /* 0x040fe200078e0206 */
[----:B------:R5:W-:Y:S01]  /*35830*/  @P6 STG.E.U16 desc[UR16][R14.64], R17 ;  /* 0x000000110e006986 */ /* 0x000be2000c101510 */
[----:B------:R-:W0:Y:S02]  /*35840*/  LDCU UR67, c[0x0][0x398] ;  /* 0x00007300ff4377ac */ /* 0x000e240008000800 */
[----:B------:R-:W-:Y:S01]  /*35850*/  IMAD.WIDE R10, R0, 0x2, R4 ;  /* 0x00000002000a7825 */ /* 0x000fe200078e0204 */
[----:B------:R1:W-:Y:S01]  /*35860*/  @P4 STG.E.U16 desc[UR16][R12.64], R18 ;  /* 0x000000120c004986 */ /* 0x0003e2000c101510 */
[----:B------:R-:W-:Y:S01]  /*35870*/  ISETP.LT.AND P4, PT, R66, UR4, !P5 ;  /* 0x0000000442007c0c */ /* 0x000fe2000ef81270 */
[----:B------:R-:W0:Y:S02]  /*35880*/  LDCU UR8, c[0x0][0x398] ;  /* 0x00007300ff0877ac */ /* 0x000e240008000800 */
[----:B------:R0:W-:Y:S01]  /*35890*/  @P0 STG.E.U16 desc[UR16][R10.64], R16 ;  /* 0x000000100a000986 */ /* 0x0001e2000c101510 */
[----:B------:R-:W-:-:S02]  /*358a0*/  ISETP.LT.AND P0, PT, R74, UR33, !P5 ;  /* 0x000000214a007c0c */ /* 0x000fc4000ef01270 */
[----:B------:R-:W-:Y:S01]  /*358b0*/  ISETP.LT.AND P6, PT, R73, UR31, !P5 ;  /* 0x0000001f49007c0c */ /* 0x000fe2000efc1270 */
[----:B------:R-:W-:Y:S01]  /*358c0*/  VIADD R0, R0, UR7 ;  /* 0x0000000700007c36 */ /* 0x000fe20008000000 */
[----:B------:R-:W-:Y:S01]  /*358d0*/  ISETP.LT.AND P5, PT, R92, UR41, !P5 ;  /* 0x000000295c007c0c */ /* 0x000fe2000efa1270 */
[----:B------:R-:W2:Y:S01]  /*358e0*/  LDCU UR41, c[0x0][0x39c] ;  /* 0x00007380ff2977ac */ /* 0x000ea20008000800 */
[----:B-----5:R-:W-:Y:S01]  /*358f0*/  PRMT R17, R70, 0x7610, R17 ;  /* 0x0000761046117816 */ /* 0x020fe20000000011 */
[C---:B------:R-:W-:Y:S01]  /*35900*/  IMAD.WIDE R14, R0.reuse, 0x2, R8 ;  /* 0x00000002000e7825 */ /* 0x040fe200078e0208 */
[----:B-1----:R-:W-:Y:S01]  /*35910*/  PRMT R18, R91, 0x7610, R18 ;  /* 0x000076105b127816 */ /* 0x002fe20000000012 */
[----:B------:R-:W1:Y:S02]  /*35920*/  LDCU UR4, c[0x0][0x398] ;  /* 0x00007300ff0477ac */ /* 0x000e640008000800 */
[C---:B------:R-:W-:Y:S01]  /*35930*/  IMAD.WIDE R12, R0.reuse, 0x2, R2 ;  /* 0x00000002000c7825 */ /* 0x040fe200078e0202 */
[----:B------:R-:W5:Y:S03]  /*35940*/  LDCU UR33, c[0x0][0x398] ;  /* 0x00007300ff2177ac */ /* 0x000f660008000800 */
[----:B0-----:R-:W-:Y:S01]  /*35950*/  IMAD.WIDE R10, R0, 0x2, R6 ;  /* 0x00000002000a7825 */ /* 0x001fe200078e0206 */
[----:B------:R-:W-:Y:S01]  /*35960*/  @P4 STG.E.U16 desc[UR16][R14.64], R18 ;  /* 0x000000120e004986 */ /* 0x000fe2000c101510 */
[----:B------:R-:W0:Y:S02]  /*35970*/  LDCU UR31, c[0x0][0x398] ;  /* 0x00007300ff1f77ac */ /* 0x000e240008000800 */
[----:B------:R-:W-:Y:S01]  /*35980*/  VIADD R16, R93, 0x53 ;  /* 0x000000535d107836 */ /* 0x000fe20000000000 */
[----:B------:R1:W-:Y:S04]  /*35990*/  @P0 STG.E.U16 desc[UR16][R12.64], R17 ;  /* 0x000000110c000986 */ /* 0x0003e8000c101510 */
[----:B------:R0:W-:Y:S01]  /*359a0*/  @P6 STG.E.U16 desc[UR16][R10.64], R19 ;  /* 0x000000130a006986 */ /* 0x0001e2000c101510 */
[----:B------:R-:W-:Y:S01]  /*359b0*/  ISETP.GE.AND P4, PT, R16, UR76, PT ;  /* 0x0000004c10007c0c */ /* 0x000fe2000bf86270 */
[----:B------:R-:W2:Y:S01]  /*359c0*/  LDCU UR76, c[0x0][0x398] ;  /* 0x00007300ff4c77ac */ /* 0x000ea20008000800 */
[----:B-1----:R-:W-:Y:S01]  /*359d0*/  IMAD.WIDE R12, R0, 0x2, R4 ;  /* 0x00000002000c7825 */ /* 0x002fe200078e0204 */
[----:B0-----:R-:W-:-:S05]  /*359e0*/  PRMT R11, R19, 0x7632, R11 ;  /* 0x00007632130b7816 */ /* 0x001fca000000000b */
[----:B------:R2:W-:Y:S01]  /*359f0*/  @P5 STG.E.U16 desc[UR16][R12.64], R11 ;  /* 0x0000000b0c005986 */ /* 0x0005e2000c101510 */
[----:B---3--:R-:W-:-:S03]  /*35a00*/  PRMT R16, R90, 0x7610, R16 ;  /* 0x000076105a107816 */ /* 0x008fc60000000010 */
[----:B------:R-:W3:Y:S01]  /*35a10*/  LDL.LU.S16 R90, [R1+0x332] ;  /* 0x00033200015a7983 */ /* 0x000ee20000300600 */
[----:B--2---:R-:W-:-:S03]  /*35a20*/  PRMT R11, R89, 0x7610, R11 ;  /* 0x00007610590b7816 */ /* 0x004fc6000000000b */
[----:B------:R-:W2:Y:S04]  /*35a30*/  LDL.LU R89, [R1+0x48] ;  /* 0x0000480001597983 */ /* 0x000ea80000300800 */
[----:B------:R-:W4:Y:S04]  /*35a40*/  LDL.S16 R91, [R1+0x334] ;  /* 0x00033400015b7983 */ /* 0x000f280000100600 */
[----:B------:R-:W4:Y:S01]  /*35a50*/  LDL.LU.S16 R70, [R1+0x336] ;  /* 0x0003360001467983 */ /* 0x000f220000300600 */
[----:B---3--:R-:W-:-:S03]  /*35a60*/  PRMT R17, R90, 0x7610, R17 ;  /* 0x000076105a117816 */ /* 0x008fc60000000011 */
[----:B------:R-:W3:Y:S01]  /*35a70*/  LDL.S16 R90, [R1+0x338] ;  /* 0x00033800015a7983 */ /* 0x000ee20000100600 */
[----:B--2---:R-:W-:-:S03]  /*35a80*/  F2FP.BF16.F32.PACK_AB R22, R22, R89 ;  /* 0x000000591616723e */ /* 0x004fc600000010ff */
[----:B------:R-:W2:Y:S01]  /*35a90*/  LDL.LU.S16 R89, [R1+0x33a] ;  /* 0x00033a0001597983 */ /* 0x000ea20000300600 */
[----:B------:R-:W-:Y:S01]  /*35aa0*/  ISETP.LT.AND P6, PT, R66, UR44, !P3 ;  /* 0x0000002c42007c0c */ /* 0x000fe2000dfc1270 */
[----:B------:R-:W-:Y:S01]  /*35ab0*/  VIADD R10, R0, UR7 ;  /* 0x00000007000a7c36 */ /* 0x000fe20008000000 */
[----:B------:R-:W-:Y:S01]  /*35ac0*/  ISETP.LT.AND P0, PT, R74, UR69, !P3 ;  /* 0x000000454a007c0c */ /* 0x000fe2000df01270 */
[----:B------:R-:W-:Y:S01]  /*35ad0*/  VIADD R0, R93, 0x54 ;  /* 0x000000545d007836 */ /* 0x000fe20000000000 */
[----:B------:R-:W-:Y:S01]  /*35ae0*/  F2FP.BF16.F32.PACK_AB R20, R20, R75 ;  /* 0x0000004b1414723e */ /* 0x000fe200000010ff */
[C---:B------:R-:W-:Y:S01]  /*35af0*/  IMAD.WIDE R14, R10.reuse, 0x2, R8 ;  /* 0x000000020a0e7825 */ /* 0x040fe200078e0208 */
[----:B------:R-:W-:Y:S01]  /*35b00*/  F2FP.BF16.F32.PACK_AB R21, R21, R71 ;  /* 0x000000471515723e */ /* 0x000fe200000010ff */
[----:B------:R-:W5:Y:S01]  /*35b10*/  LDL.LU R75, [R1+0x4c] ;  /* 0x00004c00014b7983 */ /* 0x000f620000300800 */
[----:B----4-:R-:W-:Y:S01]  /*35b20*/  PRMT R18, R91, 0x7610, R18 ;  /* 0x000076105b127816 */ /* 0x010fe20000000012 */
[----:B------:R-:W-:Y:S01]  /*35b30*/  IMAD.WIDE R12, R10, 0x2, R2 ;  /* 0x000000020a0c7825 */ /* 0x000fe200078e0202 */
[----:B------:R-:W0:Y:S03]  /*35b40*/  LDCU UR44, c[0x0][0x398] ;  /* 0x00007300ff2c77ac */ /* 0x000e260008000800 */
[----:B------:R1:W-:Y:S01]  /*35b50*/  @P6 STG.E.U16 desc[UR16][R14.64], R16 ;  /* 0x000000100e006986 */ /* 0x0003e2000c101510 */
[C---:B------:R-:W-:Y:S01]  /*35b60*/  ISETP.LT.AND P6, PT, R73.reuse, UR24, !P3 ;  /* 0x0000001849007c0c */ /* 0x040fe2000dfc1270 */
[----:B------:R-:W4:Y:S01]  /*35b70*/  LDCU UR69, c[0x0][0x398] ;  /* 0x00007300ff4577ac */ /* 0x000f220008000800 */
[----:B------:R-:W-:Y:S01]  /*35b80*/  ISETP.LT.AND P3, PT, R92, UR61, !P3 ;  /* 0x0000003d5c007c0c */ /* 0x000fe2000df61270 */
[----:B------:R0:W-:Y:S01]  /*35b90*/  @P0 STG.E.U16 desc[UR16][R12.64], R11 ;  /* 0x0000000b0c000986 */ /* 0x0001e2000c101510 */
[----:B------:R-:W-:Y:S01]  /*35ba0*/  ISETP.LT.AND P0, PT, R66, UR30, !P2 ;  /* 0x0000001e42007c0c */ /* 0x000fe2000d701270 */
[----:B------:R-:W2:Y:S01]  /*35bb0*/  LDCU UR24, c[0x0][0x398] ;  /* 0x00007300ff1877ac */ /* 0x000ea20008000800 */
[----:B------:R-:W-:Y:S01]  /*35bc0*/  ISETP.GE.AND P5, PT, R0, UR55, PT ;  /* 0x0000003700007c0c */ /* 0x000fe2000bfa6270 */
[C---:B------:R-:W-:Y:S01]  /*35bd0*/  VIADD R0, R10.reuse, UR7 ;  /* 0x000000070a007c36 */ /* 0x040fe20008000000 */
[----:B------:R-:W2:Y:S01]  /*35be0*/  LDCU UR55, c[0x0][0x39c] ;  /* 0x00007380ff3777ac */ /* 0x000ea20008000800 */
[----:B-1----:R-:W-:Y:S01]  /*35bf0*/  IMAD.WIDE R14, R10, 0x2, R6 ;  /* 0x000000020a0e7825 */ /* 0x002fe200078e0206 */
[----:B------:R-:W-:Y:S01]  /*35c00*/  PRMT R16, R20, 0x7632, R16 ;  /* 0x0000763214107816 */ /* 0x000fe20000000010 */
[----:B------:R-:W1:Y:S02]  /*35c10*/  LDCU UR61, c[0x0][0x398] ;  /* 0x00007300ff3d77ac */ /* 0x000e640008000800 */
[----:B0-----:R-:W-:Y:S01]  /*35c20*/  IMAD.WIDE R12, R10, 0x2, R4 ;  /* 0x000000020a0c7825 */ /* 0x001fe200078e0204 */
[----:B------:R0:W-:Y:S01]  /*35c30*/  @P6 STG.E.U16 desc[UR16][R14.64], R20 ;  /* 0x000000140e006986 */ /* 0x0001e2000c101510 */
[----:B------:R-:W-:Y:S01]  /*35c40*/  ISETP.LT.AND P6, PT, R74, UR42, !P2 ;  /* 0x0000002a4a007c0c */ /* 0x000fe2000d7c1270 */
[----:B------:R-:W1:Y:S02]  /*35c50*/  LDCU UR30, c[0x0][0x398] ;  /* 0x00007300ff1e77ac */ /* 0x000e640008000800 */
[----:B------:R4:W-:Y:S01]  /*35c60*/  @P3 STG.E.U16 desc[UR16][R12.64], R16 ;  /* 0x000000100c003986 */ /* 0x0009e2000c101510 */
[----:B------:R-:W-:Y:S01]  /*35c70*/  ISETP.LT.AND P3, PT, R73, UR43, !P2 ;  /* 0x0000002b49007c0c */ /* 0x000fe2000d761270 */
[----:B------:R-:W-:Y:S01]  /*35c80*/  IMAD.WIDE R10, R0, 0x2, R8 ;  /* 0x00000002000a7825 */ /* 0x000fe200078e0208 */
[----:B------:R-:W-:Y:S01]  /*35c90*/  ISETP.LT.AND P2, PT, R92, UR38, !P2 ;  /* 0x000000265c007c0c */ /* 0x000fe2000d741270 */
[----:B------:R-:W1:Y:S01]  /*35ca0*/  LDCU UR42, c[0x0][0x398] ;  /* 0x00007300ff2a77ac */ /* 0x000e620008000800 */
[----:B0-----:R-:W-:Y:S01]  /*35cb0*/  PRMT R14, R72, 0x7610, R14 ;  /* 0x00007610480e7816 */ /* 0x001fe2000000000e */
[----:B------:R-:W0:Y:S01]  /*35cc0*/  LDCU UR43, c[0x0][0x398] ;  /* 0x00007300ff2b77ac */ /* 0x000e220008000800 */
[----:B------:R-:W5:Y:S01]  /*35cd0*/  LDL.S16 R72, [R1+0x33c] ;  /* 0x00033c0001487983 */ /* 0x000f620000100600 */
[----:B----4-:R-:W-:Y:S01]  /*35ce0*/  VIADD R12, R93, 0x55 ;  /* 0x000000555d0c7836 */ /* 0x010fe20000000000 */
[----:B------:R-:W-:-:S02]  /*35cf0*/  PRMT R16, R21, 0x7632, R16 ;  /* 0x0000763215107816 */ /* 0x000fc40000000010 */
[----:B------:R4:W-:Y:S01]  /*35d00*/  @P0 STG.E.U16 desc[UR16][R10.64], R14 ;  /* 0x0000000e0a000986 */ /* 0x0009e2000c101510 */
[----:B------:R-:W0:Y:S01]  /*35d10*/  LDCU UR38, c[0x0][0x398] ;  /* 0x00007300ff2677ac */ /* 0x000e220008000800 */
[----:B------:R-:W-:Y:S01]  /*35d20*/  ISETP.GE.AND P0, PT, R12, UR72, PT ;  /* 0x000000480c007c0c */ /* 0x000fe2000bf06270 */
[C---:B------:R-:W-:Y:S01]  /*35d30*/  IMAD.WIDE R12, R0.reuse, 0x2, R6 ;  /* 0x00000002000c7825 */ /* 0x040fe200078e0206 */
[----:B------:R-:W5:Y:S01]  /*35d40*/  LDL.LU R71, [R1+0x50] ;  /* 0x0000500001477983 */ /* 0x000f620000300800 */
[----:B------:R-:W0:Y:S02]  /*35d50*/  LDCU UR72, c[0x0][0x39c] ;  /* 0x00007380ff4877ac */ /* 0x000e240008000800 */
[----:B----4-:R-:W-:-:S04]  /*35d60*/  IMAD.WIDE R14, R0, 0x2, R2 ;  /* 0x00000002000e7825 */ /* 0x010fc800078e0202 */
[----:B------:R-:W-:Y:S01]  /*35d70*/  IMAD.WIDE R10, R0, 0x2, R4 ;  /* 0x00000002000a7825 */ /* 0x000fe200078e0204 */
[----:B------:R4:W-:Y:S01]  /*35d80*/  @P6 STG.E.U16 desc[UR16][R14.64], R17 ;  /* 0x000000110e006986 */ /* 0x0009e2000c101510 */
[----:B------:R-:W-:Y:S01]  /*35d90*/  ISETP.LT.AND P6, PT, R73, UR36, !P1 ;  /* 0x0000002449007c0c */ /* 0x000fe2000cfc1270 */
[----:B------:R-:W0:Y:S02]  /*35da0*/  LDCU UR36, c[0x0][0x398] ;  /* 0x00007300ff2477ac */ /* 0x000e240008000800 */
[----:B------:R1:W-:Y:S01]  /*35db0*/  @P3 STG.E.U16 desc[UR16][R12.64], R21 ;  /* 0x000000150c003986 */ /* 0x0003e2000c101510 */
[----:B------:R-:W-:Y:S01]  /*35dc0*/  ISETP.LT.AND P3, PT, R66, UR47, !P1 ;  /* 0x0000002f42007c0c */ /* 0x000fe2000cf61270 */
[----:B------:R-:W-:Y:S01]  /*35dd0*/  VIADD R0, R0, UR7 ;  /* 0x0000000700007c36 */ /* 0x000fe20008000000 */
[----:B------:R-:W0:Y:S01]  /*35de0*/  LDCU UR47, c[0x0][0x398] ;  /* 0x00007300ff2f77ac */ /* 0x000e220008000800 */
[----:B------:R1:W-:Y:S01]  /*35df0*/  @P2 STG.E.U16 desc[UR16][R10.64], R16 ;  /* 0x000000100a002986 */ /* 0x0003e2000c101510 */
[----:B------:R-:W-:-:S02]  /*35e00*/  ISETP.LT.AND P2, PT, R74, UR32, !P1 ;  /* 0x000000204a007c0c */ /* 0x000fc4000cf41270 */
[----:B------:R-:W-:Y:S01]  /*35e10*/  ISETP.LT.AND P1, PT, R92, UR77, !P1 ;  /* 0x0000004d5c007c0c */ /* 0x000fe2000cf21270 */
[----:B----4-:R-:W-:Y:S01]  /*35e20*/  IMAD.WIDE R14, R0, 0x2, R8 ;  /* 0x00000002000e7825 */ /* 0x010fe200078e0208 */
[----:B------:R-:W-:Y:S01]  /*35e30*/  PRMT R17, R70, 0x7610, R17 ;  /* 0x0000761046117816 */ /* 0x000fe20000000011 */
[----:B------:R-:W4:Y:S02]  /*35e40*/  LDCU UR32, c[0x0][0x398] ;  /* 0x00007300ff2077ac */ /* 0x000f240008000800 */
[----:B-1----:R-:W-:-:S04]  /*35e50*/  IMAD.WIDE R12, R0, 0x2, R2 ;  /* 0x00000002000c7825 */ /* 0x002fc800078e0202 */
[----:B------:R-:W-:Y:S01]  /*35e60*/  IMAD.WIDE R10, R0, 0x2, R6 ;  /* 0x00000002000a7825 */ /* 0x000fe200078e0206 */
[----:B------:R-:W-:Y:S03]  /*35e70*/  @P3 STG.E.U16 desc[UR16][R14.64], R18 ;  /* 0x000000120e003986 */ /* 0x000fe6000c101510 */
        /* <DEDUP_REMOVED lines=22> */
[----:B-----5:R-:W-:Y:S01]  /*35fe0*/  F2FP.BF16.F32.PACK_AB R23, R23, R75 ;  /* 0x0000004b1717723e */ /* 0x020fe200000010ff */
[----:B------:R-:W-:Y:S01]  /*35ff0*/  IMAD.WIDE R14, R10, 0x2, R8 ;  /* 0x000000020a0e7825 */ /* 0x000fe200078e0208 */
[----:B------:R-:W-:Y:S01]  /*36000*/  F2FP.BF16.F32.PACK_AB R24, R24, R71 ;  /* 0x000000471818723e */ /* 0x000fe200000010ff */
[----:B------:R-:W5:Y:S01]  /*36010*/  LDL.LU R75, [R1+0x58] ;  /* 0x00005800014b7983 */ /* 0x000f620000300800 */
[----:B----4-:R-:W-:Y:S01]  /*36020*/  PRMT R18, R91, 0x7610, R18 ;  /* 0x000076105b127816 */ /* 0x010fe20000000012 */
[----:B------:R-:W-:Y:S01]  /*36030*/  IMAD.WIDE R12, R10, 0x2, R2 ;  /* 0x000000020a0c7825 */ /* 0x000fe200078e0202 */
[----:B------:R-:W0:Y:S03]  /*36040*/  LDCU UR51, c[0x0][0x398] ;  /* 0x00007300ff3377ac */ /* 0x000e260008000800 */
[----:B------:R1:W-:Y:S01]  /*36050*/  @P6 STG.E.U16 desc[UR16][R14.64], R16 ;  /* 0x000000100e006986 */ /* 0x0003e2000c101510 */
[----:B------:R-:W-:Y:S01]  /*36060*/  ISETP.LT.AND P6, PT, R73, UR63, !P4 ;  /* 0x0000003f49007c0c */ /* 0x000fe2000e7c1270 */
        /* <DEDUP_REMOVED lines=8> */
[C---:B-1----:R-:W-:Y:S01]  /*360f0*/  IMAD.WIDE R14, R10.reuse, 0x2, R6 ;  /* 0x000000020a0e7825 */ /* 0x042fe200078e0206 */
        /* <DEDUP_REMOVED lines=39> */
[----:B------:R-:W-:Y:S01]  /*36370*/  @P4 STG.E.U16 desc[UR16][R14.64], R18 ;  /* 0x000000120e004986 */ /* 0x000fe2000c101510 */
[----:B------:R-:W1:Y:S02]  /*36380*/  LDCU UR70, c[0x0][0x398] ;  /* 0x00007300ff4677ac */ /* 0x000e640008000800 */
[----:B------:R-:W-:Y:S01]  /*36390*/  VIADD R16, R93, 0x59 ;  /* 0x000000595d107836 */ /* 0x000fe20000000000 */
[----:B------:R0:W-:Y:S04]  /*363a0*/  @P5 STG.E.U16 desc[UR16][R12.64], R17 ;  /* 0x000000110c005986 */ /* 0x0001e8000c101510 */
[----:B------:R1:W-:Y:S01]  /*363b0*/  @P6 STG.E.U16 desc[UR16][R10.64], R25 ;  /* 0x000000190a006986 */ /* 0x0003e2000c101510 */
[----:B------:R-:W-:Y:S01]  /*363c0*/  ISETP.GE.AND P4, PT, R16, UR57, PT ;  /* 0x0000003910007c0c */ /* 0x000fe2000bf86270 */
[----:B------:R-:W2:Y:S01]  /*363d0*/  LDCU UR57, c[0x0][0x39c] ;  /* 0x00007380ff3977ac */ /* 0x000ea20008000800 */
[----:B0-----:R-:W-:Y:S01]  /*363e0*/  IMAD.WIDE R12, R0, 0x2, R4 ;  /* 0x00000002000c7825 */ /* 0x001fe200078e0204 */
[----:B-1----:R-:W-:-:S05]  /*363f0*/  PRMT R11, R25, 0x7632, R11 ;  /* 0x00007632190b7816 */ /* 0x002fca000000000b */
        /* <DEDUP_REMOVED lines=11> */
[----:B------:R-:W-:Y:S02]  /*364b0*/  ISETP.LT.AND P6, PT, R66, UR34, !P3 ;  /* 0x0000002242007c0c */ /* 0x000fe4000dfc1270 */
[----:B------:R-:W-:Y:S01]  /*364c0*/  ISETP.LT.AND P5, PT, R74, UR52, !P3 ;  /* 0x000000344a007c0c */ /* 0x000fe2000dfa1270 */
[----:B------:R-:W-:Y:S01]  /*364d0*/  VIADD R10, R0, UR7 ;  /* 0x00000007000a7c36 */ /* 0x000fe20008000000 */
[----:B-----5:R-:W-:Y:S01]  /*364e0*/  F2FP.BF16.F32.PACK_AB R26, R26, R75 ;  /* 0x0000004b1a1a723e */ /* 0x020fe200000010ff */
[----:B------:R-:W-:Y:S01]  /*364f0*/  VIADD R0, R93, 0x5a ;  /* 0x0000005a5d007836 */ /* 0x000fe20000000000 */
[----:B------:R-:W-:Y:S01]  /*36500*/  F2FP.BF16.F32.PACK_AB R27, R27, R71 ;  /* 0x000000471b1b723e */ /* 0x000fe200000010ff */
[C---:B------:R-:W-:Y:S01]  /*36510*/  IMAD.WIDE R14, R10.reuse, 0x2, R8 ;  /* 0x000000020a0e7825 */ /* 0x040fe200078e0208 */
[----:B----4-:R-:W-:Y:S01]  /*36520*/  PRMT R18, R91, 0x7610, R18 ;  /* 0x000076105b127816 */ /* 0x010fe20000000012 */
[----:B------:R-:W4:Y:S01]  /*36530*/  LDL.LU R75, [R1+0x64] ;  /* 0x00006400014b7983 */ /* 0x000f220000300800 */
[----:B------:R-:W0:Y:S01]  /*36540*/  LDCU UR34, c[0x0][0x398] ;  /* 0x00007300ff2277ac */ /* 0x000e220008000800 */
[----:B------:R-:W-:-:S02]  /*36550*/  IMAD.WIDE R12, R10, 0x2, R2 ;  /* 0x000000020a0c7825 */ /* 0x000fc400078e0202 */
[----:B------:R1:W-:Y:S01]  /*36560*/  @P6 STG.E.U16 desc[UR16][R14.64], R16 ;  /* 0x000000100e006986 */ /* 0x0003e2000c101510 */
[C---:B------:R-:W-:Y:S01]  /*36570*/  ISETP.LT.AND P6, PT, R73.reuse, UR18, !P3 ;  /* 0x0000001249007c0c */ /* 0x040fe2000dfc1270 */
[----:B------:R-:W5:Y:S02]  /*36580*/  LDCU UR52, c[0x0][0x398] ;  /* 0x00007300ff3477ac */ /* 0x000f640008000800 */
[----:B------:R0:W-:Y:S01]  /*36590*/  @P5 STG.E.U16 desc[UR16][R12.64], R11 ;  /* 0x0000000b0c005986 */ /* 0x0001e2000c101510 */
[----:B------:R-:W-:Y:S01]  /*365a0*/  ISETP.LT.AND P5, PT, R92, UR65, !P3 ;  /* 0x000000415c007c0c */ /* 0x000fe2000dfa1270 */
[----:B------:R-:W2:Y:S01]  /*365b0*/  LDCU UR18, c[0x0][0x398] ;  /* 0x00007300ff1277ac */ /* 0x000ea20008000800 */
[----:B------:R-:W-:Y:S02]  /*365c0*/  ISETP.LT.AND P3, PT, R66, UR45, !P1 ;  /* 0x0000002d42007c0c */ /* 0x000fe4000cf61270 */
[----:B------:R-:W-:Y:S01]  /*365d0*/  ISETP.GE.AND P0, PT, R0, UR26, PT ;  /* 0x0000001a00007c0c */ /* 0x000fe2000bf06270 */
[----:B-1----:R-:W-:Y:S01]  /*365e0*/  IMAD.WIDE R14, R10, 0x2, R6 ;  /* 0x000000020a0e7825 */ /* 0x002fe200078e0206 */
[----:B------:R-:W-:Y:S01]  /*365f0*/  PRMT R16, R26, 0x7632, R16 ;  /* 0x000076321a107816 */ /* 0x000fe20000000010 */
[----:B------:R-:W1:Y:S02]  /*36600*/  LDCU UR26, c[0x0][0x39c] ;  /* 0x00007380ff1a77ac */ /* 0x000e640008000800 */
[----:B0-----:R-:W-:Y:S01]  /*36610*/  IMAD.WIDE R12, R10, 0x2, R4 ;  /* 0x000000020a0c7825 */ /* 0x001fe200078e0204 */
[----:B------:R0:W-:Y:S01]  /*36620*/  @P6 STG.E.U16 desc[UR16][R14.64], R26 ;  /* 0x0000001a0e006986 */ /* 0x0001e2000c101510 */
[----:B------:R-:W-:Y:S01]  /*36630*/  ISETP.LT.AND P6, PT, R74, UR62, !P1 ;  /* 0x0000003e4a007c0c */ /* 0x000fe2000cfc1270 */
[----:B------:R-:W1:Y:S01]  /*36640*/  LDCU UR45, c[0x0][0x398] ;  /* 0x00007300ff2d77ac */ /* 0x000e620008000800 */
[----:B------:R-:W-:Y:S01]  /*36650*/  VIADD R0, R10, UR7 ;  /* 0x000000070a007c36 */ /* 0x000fe20008000000 */
[----:B------:R5:W-:Y:S01]  /*36660*/  @P5 STG.E.U16 desc[UR16][R12.64], R16 ;  /* 0x000000100c005986 */ /* 0x000be2000c101510 */
[----:B------:R-:W-:Y:S01]  /*36670*/  ISETP.LT.AND P5, PT, R73, UR20, !P1 ;  /* 0x0000001449007c0c */ /* 0x000fe2000cfa1270 */
[----:B------:R-:W1:Y:S01]  /*36680*/  LDCU UR65, c[0x0][0x398] ;  /* 0x00007300ff4177ac */ /* 0x000e620008000800 */
[----:B------:R-:W-:Y:S01]  /*36690*/  IMAD.WIDE R10, R0, 0x2, R8 ;  /* 0x00000002000a7825 */ /* 0x000fe200078e0208 */
[----:B------:R-:W-:Y:S01]  /*366a0*/  ISETP.LT.AND P1, PT, R92, UR71, !P1 ;  /* 0x000000475c007c0c */ /* 0x000fe2000cf21270 */
[----:B------:R-:W1:Y:S01]  /*366b0*/  LDCU UR71, c[0x0][0x39c] ;  /* 0x00007380ff4777ac */ /* 0x000e620008000800 */
[----:B0-----:R-:W-:-:S02]  /*366c0*/  PRMT R14, R72, 0x7610, R14 ;  /* 0x00007610480e7816 */ /* 0x001fc4000000000e */
[----:B------:R-:W4:Y:S01]  /*366d0*/  LDL.S16 R72, [R1+0x354] ;  /* 0x0003540001487983 */ /* 0x000f220000100600 */
[----:B------:R-:W0:Y:S01]  /*366e0*/  LDCU UR62, c[0x0][0x398] ;  /* 0x00007300ff3e77ac */ /* 0x000e220008000800 */
[----:B-----5:R-:W-:Y:S02]  /*366f0*/  VIADD R12, R93, 0x5b ;  /* 0x0000005b5d0c7836 */ /* 0x020fe40000000000 */
[----:B------:R5:W-:Y:S01]  /*36700*/  @P3 STG.E.U16 desc[UR16][R10.64], R14 ;  /* 0x0000000e0a003986 */ /* 0x000be2000c101510 */
[----:B------:R-:W-:Y:S01]  /*36710*/  PRMT R16, R27, 0x7632, R16 ;  /* 0x000076321b107816 */ /* 0x000fe20000000010 */
[----:B------:R-:W0:Y:S01]  /*36720*/  LDCU UR20, c[0x0][0x398] ;  /* 0x00007300ff1477ac */ /* 0x000e220008000800 */
[----:B------:R-:W-:Y:S01]  /*36730*/  ISETP.GE.AND P3, PT, R12, UR14, PT ;  /* 0x0000000e0c007c0c */ /* 0x000fe2000bf66270 */
[C---:B------:R-:W-:Y:S01]  /*36740*/  IMAD.WIDE R12, R0.reuse, 0x2, R6 ;  /* 0x00000002000c7825 */ /* 0x040fe200078e0206 */
[----:B------:R-:W4:Y:S01]  /*36750*/  LDL.LU R71, [R1+0x68] ;  /* 0x0000680001477983 */ /* 0x000f220000300800 */
[----:B------:R-:W0:Y:S02]  /*36760*/  LDCU UR14, c[0x0][0x398] ;  /* 0x00007300ff0e77ac */ /* 0x000e240008000800 */
[----:B-----5:R-:W-:-:S04]  /*36770*/  IMAD.WIDE R14, R0, 0x2, R2 ;  /* 0x00000002000e7825 */ /* 0x020fc800078e0202 */
        /* <DEDUP_REMOVED lines=11> */
[----:B-----5:R-:W-:Y:S01]  /*36830*/  IMAD.WIDE R14, R0, 0x2, R8 ;  /* 0x00000002000e7825 */ /* 0x020fe200078e0208 */
[----:B------:R-:W-:Y:S01]  /*36840*/  PRMT R17, R70, 0x7610, R17 ;  /* 0x0000761046117816 */ /* 0x000fe20000000011 */
[----:B------:R-:W5:Y:S02]  /*36850*/  LDCU UR74, c[0x0][0x398] ;  /* 0x00007300ff4a77ac */ /* 0x000f640008000800 */
        /* <DEDUP_REMOVED lines=9> */
[----:B0-----:R-:W-:Y:S01]  /*368f0*/  PRMT R13, R28, 0x7632, R13 ;  /* 0x000076321c0d7816 */ /* 0x001fe2000000000d */
[----:B-1----:R-:W-:-:S05]  /*36900*/  IMAD.WIDE R10, R0, 0x2, R4 ;  /* 0x00000002000a7825 */ /* 0x002fca00078e0204 */
        /* <DEDUP_REMOVED lines=15> */
[----:B----4-:R-:W-:Y:S01]  /*36a00*/  F2FP.BF16.F32.PACK_AB R17, R30, R71 ;  /* 0x000000471e11723e */ /* 0x010fe200000010ff */
[C---:B------:R-:W-:Y:S01]  /*36a10*/  IMAD.WIDE R14, R12.reuse, 0x2, R8 ;  /* 0x000000020c0e7825 */ /* 0x040fe200078e0208 */
[----:B------:R-:W0:Y:S03]  /*36a20*/  LDCU UR35, c[0x0][0x398] ;  /* 0x00007300ff2377ac */ /* 0x000e260008000800 */
[----:B------:R-:W-:Y:S01]  /*36a30*/  IMAD.WIDE R10, R12, 0x2, R2 ;  /* 0x000000020c0a7825 */ /* 0x000fe200078e0202 */
[----:B------:R-:W1:Y:S03]  /*36a40*/  LDCU UR66, c[0x0][0x398] ;  /* 0x00007300ff4277ac */ /* 0x000e660008000800 */
[----:B------:R4:W-:Y:S01]  /*36a50*/  @P6 STG.E.U16 desc[UR16][R14.64], R16 ;  /* 0x000000100e006986 */ /* 0x0009e2000c101510 */
[----:B------:R-:W-:Y:S01]  /*36a60*/  ISETP.LT.AND P6, PT, R73, UR64, !P4 ;  /* 0x0000004049007c0c */ /* 0x000fe2000e7c1270 */
[----:B------:R-:W0:Y:S01]  /*36a70*/  LDCU UR64, c[0x0][0x398] ;  /* 0x00007300ff4077ac */ /* 0x000e220008000800 */
[----:B------:R-:W-:Y:S01]  /*36a80*/  ISETP.LT.AND P4, PT, R92, UR40, !P4 ;  /* 0x000000285c007c0c */ /* 0x000fe2000e781270 */
[----:B------:R1:W-:Y:S01]  /*36a90*/  @P1 STG.E.U16 desc[UR16][R10.64], R13 ;  /* 0x0000000d0a001986 */ /* 0x0003e2000c101510 */
[----:B------:R-:W-:Y:S01]  /*36aa0*/  ISETP.GE.AND P2, PT, R0, UR55, PT ;  /* 0x0000003700007c0c */ /* 0x000fe2000bf46270 */
[----:B------:R-:W-:Y:S01]  /*36ab0*/  VIADD R0, R12, UR7 ;  /* 0x000000070c007c36 */ /* 0x000fe20008000000 */
[----:B------:R-:W-:Y:S01]  /*36ac0*/  ISETP.LT.AND P1, PT, R66, UR60, !P0 ;  /* 0x0000003c42007c0c */ /* 0x000fe2000c721270 */
[----:B------:R-:W0:Y:S01]  /*36ad0*/  LDCU UR40, c[0x0][0x39c] ;  /* 0x00007380ff2877ac */ /* 0x000e220008000800 */
[----:B----4-:R-:W-:Y:S01]  /*36ae0*/  F2FP.BF16.F32.PACK_AB R14, R29, R75 ;  /* 0x0000004b1d0e723e */ /* 0x010fe200000010ff */
[----:B------:R-:W4:Y:S01]  /*36af0*/  LDCU UR55, c[0x0][0x398] ;  /* 0x00007300ff3777ac */ /* 0x000f220008000800 */
[----:B------:R-:W4:Y:S01]  /*36b00*/  LDL.LU R75, [R1+0x70] ;  /* 0x00007000014b7983 */ /* 0x000f220000300800 */
[----:B-1----:R-:W-:Y:S01]  /*36b10*/  IMAD.WIDE R10, R12, 0x2, R6 ;  /* 0x000000020c0a7825 */ /* 0x002fe200078e0206 */
[----:B------:R-:W-:-:S02]  /*36b20*/  PRMT R15, R14, 0x7632, R15 ;  /* 0x000076320e0f7816 */ /* 0x000fc4000000000f */
[----:B------:R-:W4:Y:S01]  /*36b30*/  LDL.S16 R71, [R1+0x360] ;  /* 0x0003600001477983 */ /* 0x000f220000100600 */
[----:B------:R-:W-:Y:S01]  /*36b40*/  PRMT R16, R17, 0x7632, R16 ;  /* 0x0000763211107816 */ /* 0x000fe20000000010 */
[----:B------:R-:W-:Y:S01]  /*36b50*/  IMAD.WIDE R12, R12, 0x2, R4 ;  /* 0x000000020c0c7825 */ /* 0x000fe200078e0204 */
[----:B------:R-:W1:Y:S01]  /*36b60*/  LDCU UR60, c[0x0][0x398] ;  /* 0x00007300ff3c77ac */ /* 0x000e620008000800 */
[----:B------:R0:W-:Y:S01]  /*36b70*/  @P6 STG.E.U16 desc[UR16][R10.64], R14 ;  /* 0x0000000e0a006986 */ /* 0x0001e2000c101510 */
[----:B------:R-:W-:Y:S01]  /*36b80*/  ISETP.LT.AND P6, PT, R74, UR68, !P0 ;  /* 0x000000444a007c0c */ /* 0x000fe2000c7c1270 */
[----:B------:R-:W1:Y:S02]  /*36b90*/  LDCU UR68, c[0x0][0x398] ;  /* 0x00007300ff4477ac */ /* 0x000e640008000800 */
[----:B------:R5:W-:Y:S01]  /*36ba0*/  @P4 STG.E.U16 desc[UR16][R12.64], R15 ;  /* 0x0000000f0c004986 */ /* 0x000be2000c101510 */
[----:B------:R-:W-:Y:S02]  /*36bb0*/  ISETP.LT.AND P4, PT, R73, UR73, !P0 ;  /* 0x0000004949007c0c */ /* 0x000fe4000c781270 */
[----:B------:R-:W-:Y:S01]  /*36bc0*/  ISETP.LT.AND P0, PT, R92, UR67, !P0 ;  /* 0x000000435c007c0c */ /* 0x000fe2000c701270 */
[----:B------:R-:W1:Y:S01]  /*36bd0*/  LDCU UR73, c[0x0][0x398] ;  /* 0x00007300ff4977ac */ /* 0x000e620008000800 */
[----:B0-----:R-:W-:Y:S01]  /*36be0*/  PRMT R14, R72, 0x7610, R14 ;  /* 0x00007610480e7816 */ /* 0x001fe2000000000e */
[----:B------:R-:W-:Y:S01]  /*36bf0*/  IMAD.WIDE R10, R0, 0x2, R8 ;  /* 0x00000002000a7825 */ /* 0x000fe200078e0208 */
[----:B------:R-:W0:Y:S03]  /*36c00*/  LDCU UR67, c[0x0][0x398] ;  /* 0x00007300ff4377ac */ /* 0x000e260008000800 */
[----:B-----5:R-:W-:Y:S01]  /*36c10*/  VIADD R12, R93, 0x5e ;  /* 0x0000005e5d0c7836 */ /* 0x020fe20000000000 */
[----:B------:R5:W-:Y:S04]  /*36c20*/  @P1 STG.E.U16 desc[UR16][R10.64], R14 ;  /* 0x0000000e0a001986 */ /* 0x000be8000c101510 */
[----:B------:R-:W-:Y:S01]  /*36c30*/  ISETP.GE.AND P1, PT, R12, UR72, PT ;  /* 0x000000480c007c0c */ /* 0x000fe2000bf26270 */
[C---:B------:R-:W-:Y:S01]  /*36c40*/  IMAD.WIDE R12, R0.reuse, 0x2, R6 ;  /* 0x00000002000c7825 */ /* 0x040fe200078e0206 */
[----:B------:R-:W0:Y:S03]  /*36c50*/  LDCU UR72, c[0x0][0x39c] ;  /* 0x00007380ff4877ac */ /* 0x000e260008000800 */
[----:B-----5:R-:W-:-:S04]  /*36c60*/  IMAD.WIDE R14, R0, 0x2, R2 ;  /* 0x00000002000e7825 */ /* 0x020fc800078e0202 */
[----:B------:R-:W-:Y:S01]  /*36c70*/  IMAD.WIDE R10, R0, 0x2, R4 ;  /* 0x00000002000a7825 */ /* 0x000fe200078e0204 */
[----:B------:R5:W-:Y:S04]  /*36c80*/  @P6 STG.E.U16 desc[UR16][R14.64], R18 ;  /* 0x000000120e006986 */ /* 0x000be8000c101510 */
[----:B------:R0:W-:Y:S01]  /*36c90*/  @P4 STG.E.U16 desc[UR16][R12.64], R17 ;  /* 0x000000110c004986 */ /* 0x0001e2000c101510 */
[----:B------:R-:W-:Y:S01]  /*36ca0*/  ISETP.LT.AND P4, PT, R66, UR8, !P3 ;  /* 0x0000000842007c0c */ /* 0x000fe2000df81270 */
[----:B------:R-:W-:Y:S01]  /*36cb0*/  VIADD R0, R0, UR7 ;  /* 0x0000000700007c36 */ /* 0x000fe20008000000 */
[----:B-----5:R-:W-:Y:S01]  /*36cc0*/  PRMT R18, R91, 0x7610, R18 ;  /* 0x000076105b127816 */ /* 0x020fe20000000012 */
[----:B------:R5:W-:Y:S01]  /*36cd0*/  @P0 STG.E.U16 desc[UR16][R10.64], R16 ;  /* 0x000000100a000986 */ /* 0x000be2000c101510 */
[----:B------:R-:W-:Y:S01]  /*36ce0*/  ISETP.LT.AND P6, PT, R73, UR33, !P3 ;  /* 0x0000002149007c0c */ /* 0x000fe2000dfc1270 */
[----:B------:R-:W-:Y:S01]  /*36cf0*/  IMAD.WIDE R14, R0, 0x2, R8 ;  /* 0x00000002000e7825 */ /* 0x000fe200078e0208 */
[----:B------:R-:W1:Y:S01]  /*36d00*/  LDCU UR8, c[0x0][0x398] ;  /* 0x00007300ff0877ac */ /* 0x000e620008000800 */
[----:B------:R-:W4:Y:S01]  /*36d10*/  LDL.LU R91, [R1+0x74] ;  /* 0x00007400015b7983 */ /* 0x000f220000300800 */
[----:B------:R-:W-:Y:S01]  /*36d20*/  ISETP.LT.AND P0, PT, R74, UR4, !P3 ;  /* 0x000000044a007c0c */ /* 0x000fe2000df01270 */
[----:B0-----:R-:W-:Y:S01]  /*36d30*/  IMAD.WIDE R12, R0, 0x2, R2 ;  /* 0x00000002000c7825 */ /* 0x001fe200078e0202 */
[----:B------:R-:W0:Y:S01]  /*36d40*/  LDCU UR33, c[0x0][0x39c] ;  /* 0x00007380ff2177ac */ /* 0x000e220008000800 */
[----:B-----5:R-:W-:-:S02]  /*36d50*/  PRMT R16, R70, 0x7610, R16 ;  /* 0x0000761046107816 */ /* 0x020fc40000000010 */
[----:B------:R3:W-:Y:S01]  /*36d60*/  @P4 STG.E.U16 desc[UR16][R14.64], R18 ;  /* 0x000000120e004986 */ /* 0x0007e2000c101510 */
[----:B------:R-:W-:Y:S01]  /*36d70*/  IMAD.WIDE R10, R0, 0x2, R6 ;  /* 0x00000002000a7825 */ /* 0x000fe200078e0206 */
[----:B------:R-:W5:Y:S02]  /*36d80*/  LDCU UR4, c[0x0][0x398] ;  /* 0x00007300ff0477ac */ /* 0x000f640008000800 */
[----:B------:R-:W5:Y:S04]  /*36d90*/  LDL.LU.S16 R70, [R1+0x362] ;  /* 0x0003620001467983 */ /* 0x000f680000300600 */
[----:B------:R-:W5:Y:S04]  /*36da0*/  LDL.LU R72, [R1+0x78] ;  /* 0x0000780001487983 */ /* 0x000f680000300800 */
[----:B------:R2:W-:Y:S01]  /*36db0*/  @P0 STG.E.U16 desc[UR16][R12.64], R16 ;  /* 0x000000100c000986 */ /* 0x0005e2000c101510 */
[----:B---3--:R-:W-:-:S03]  /*36dc0*/  PRMT R15, R90, 0x7610, R15 ;  /* 0x000076105a0f7816 */ /* 0x008fc6000000000f */
[----:B------:R-:W3:Y:S01]  /*36dd0*/  LDL.S16 R90, [R1+0x364] ;  /* 0x00036400015a7983 */ /* 0x000ee20000100600 */
[----:B--2---:R-:W-:-:S03]  /*36de0*/  PRMT R16, R89, 0x7610, R16 ;  /* 0x0000761059107816 */ /* 0x004fc60000000010 */
[----:B------:R-:W2:Y:S01]  /*36df0*/  LDL.LU.S16 R89, [R1+0x366] ;  /* 0x0003660001597983 */ /* 0x000ea20000300600 */
[----:B------:R-:W-:Y:S01]  /*36e00*/  ISETP.LT.AND P3, PT, R92, UR31, !P3 ;  /* 0x0000001f5c007c0c */ /* 0x000fe2000df61270 */
[----:B------:R-:W-:Y:S01]  /*36e10*/  VIADD R14, R0, UR7 ;  /* 0x00000007000e7c36 */ /* 0x000fe20008000000 */
[----:B------:R-:W-:Y:S01]  /*36e20*/  PRMT R12, R31, 0x7632, R12 ;  /* 0x000076321f0c7816 */ /* 0x000fe2000000000c */
[----:B------:R0:W-:Y:S01]  /*36e30*/  @P6 STG.E.U16 desc[UR16][R10.64], R31 ;  /* 0x0000001f0a006986 */ /* 0x0001e2000c101510 */
[----:B------:R-:W-:Y:S01]  /*36e40*/  ISETP.LT.AND P6, PT, R66, UR44, !P5 ;  /* 0x0000002c42007c0c */ /* 0x000fe2000efc1270 */
[----:B------:R-:W-:Y:S01]  /*36e50*/  VIADD R17, R93, 0x5f ;  /* 0x0000005f5d117836 */ /* 0x000fe20000000000 */
[----:B------:R-:W-:Y:S01]  /*36e60*/  ISETP.LT.AND P0, PT, R74, UR69, !P5 ;  /* 0x000000454a007c0c */ /* 0x000fe2000ef01270 */
[----:B------:R-:W1:Y:S01]  /*36e70*/  LDCU UR31, c[0x0][0x398] ;  /* 0x00007300ff1f77ac */ /* 0x000e620008000800 */
[----:B0-----:R-:W-:Y:S02]  /*36e80*/  IMAD.WIDE R10, R0, 0x2, R4 ;  /* 0x00000002000a7825 */ /* 0x001fe400078e0204 */
[----:B------:R-:W-:Y:S01]  /*36e90*/  ISETP.GE.AND P4, PT, R17, UR48, PT ;  /* 0x0000003011007c0c */ /* 0x000fe2000bf86270 */
[----:B------:R-:W0:Y:S02]  /*36ea0*/  LDCU UR44, c[0x0][0x398] ;  /* 0x00007300ff2c77ac */ /* 0x000e240008000800 */
[----:B------:R1:W-:Y:S01]  /*36eb0*/  @P3 STG.E.U16 desc[UR16][R10.64], R12 ;  /* 0x0000000c0a003986 */ /* 0x0003e2000c101510 */
[----:B------:R-:W-:Y:S01]  /*36ec0*/  VIADD R0, R93, 0x60 ;  /* 0x000000605d007836 */ /* 0x000fe20000000000 */
[----:B------:R-:W0:Y:S01]  /*36ed0*/  LDCU UR69, c[0x0][0x398] ;  /* 0x00007300ff4577ac */ /* 0x000e220008000800 */
[----:B------:R-:W0:Y:S01]  /*36ee0*/  LDCU UR48, c[0x0][0x398] ;  /* 0x00007300ff3077ac */ /* 0x000e220008000800 */
[----:B-1----:R-:W-:-:S04]  /*36ef0*/  IMAD.WIDE R12, R14, 0x2, R8 ;  /* 0x000000020e0c7825 */ /* 0x002fc800078e0208 */
[----:B------:R-:W-:Y:S01]  /*36f00*/  IMAD.WIDE R10, R14, 0x2, R2 ;  /* 0x000000020e0a7825 */ /* 0x000fe200078e0202 */
        /* <DEDUP_REMOVED lines=9> */
[----:B-1----:R-:W-:Y:S01]  /*36fa0*/  IMAD.WIDE R12, R14, 0x2, R4 ;  /* 0x000000020e0c7825 */ /* 0x002fe200078e0204 */
[----:B------:R-:W1:Y:S01]  /*36fb0*/  LDCU UR12, c[0x0][0x398] ;  /* 0x00007300ff0c77ac */ /* 0x000e620008000800 */
[----:B----4-:R-:W-:-:S02]  /*36fc0*/  F2FP.BF16.F32.PACK_AB R16, R32, R75 ;  /* 0x0000004b2010723e */ /* 0x010fc400000010ff */
[----:B------:R-:W-:Y:S01]  /*36fd0*/  IMAD.WIDE R10, R14, 0x2, R6 ;  /* 0x000000020e0a7825 */ /* 0x000fe200078e0206 */
[----:B------:R-:W-:Y:S01]  /*36fe0*/  PRMT R14, R71, 0x7610, R14 ;  /* 0x00007610470e7816 */ /* 0x000fe2000000000e */
[----:B------:R-:W4:Y:S01]  /*36ff0*/  LDCU UR61, c[0x0][0x398] ;  /* 0x00007300ff3d77ac */ /* 0x000f220008000800 */
[----:B------:R-:W-:Y:S01]  /*37000*/  PRMT R15, R16, 0x7632, R15 ;  /* 0x00007632100f7816 */ /* 0x000fe2000000000f */
[----:B------:R-:W4:Y:S04]  /*37010*/  LDL.LU R71, [R1+0x7c] ;  /* 0x00007c0001477983 */ /* 0x000f280000300800 */
[----:B------:R0:W-:Y:S01]  /*37020*/  @P6 STG.E.U16 desc[UR16][R10.64], R16 ;  /* 0x000000100a006986 */ /* 0x0001e2000c101510 */
[----:B------:R-:W-:Y:S01]  /*37030*/  ISETP.LT.AND P6, PT, R74, UR30, !P2 ;  /* 0x0000001e4a007c0c */ /* 0x000fe2000d7c1270 */
[----:B------:R-:W1:Y:S02]  /*37040*/  LDCU UR30, c[0x0][0x398] ;  /* 0x00007300ff1e77ac */ /* 0x000e640008000800 */
[----:B------:R0:W-:Y:S01]  /*37050*/  @P5 STG.E.U16 desc[UR16][R12.64], R15 ;  /* 0x0000000f0c005986 */ /* 0x0001e2000c101510 */
[----:B------:R-:W-:Y:S01]  /*37060*/  ISETP.LT.AND P5, PT, R73, UR42, !P2 ;  /* 0x0000002a49007c0c */ /* 0x000fe2000d7a1270 */
[----:B------:R-:W1:Y:S01]  /*37070*/  LDCU UR42, c[0x0][0x398] ;  /* 0x00007300ff2a77ac */ /* 0x000e620008000800 */
[----:B------:R-:W-:Y:S01]  /*37080*/  ISETP.LT.AND P2, PT, R92, UR43, !P2 ;  /* 0x0000002b5c007c0c */ /* 0x000fe2000d741270 */
[----:B------:R-:W1:Y:S01]  /*37090*/  LDCU UR43, c[0x0][0x39c] ;  /* 0x00007380ff2b77ac */ /* 0x000e620008000800 */
[----:B0-----:R-:W-:-:S04]  /*370a0*/  IMAD.WIDE R10, R0, 0x2, R8 ;  /* 0x00000002000a7825 */ /* 0x001fc800078e0208 */
[----:B------:R-:W-:Y:S01]  /*370b0*/  VIADD R12, R93, 0x61 ;  /* 0x000000615d0c7836 */ /* 0x000fe20000000000 */
[----:B------:R-:W-:Y:S02]  /*370c0*/  F2FP.BF16.F32.PACK_AB R17, R33, R91 ;  /* 0x0000005b2111723e */ /* 0x000fe400000010ff */
[----:B------:R-:W4:Y:S04]  /*370d0*/  LDL.S16 R91, [R1+0x368] ;  /* 0x00036800015b7983 */ /* 0x000f280000100600 */
[----:B------:R0:W-:Y:S01]  /*370e0*/  @P0 STG.E.U16 desc[UR16][R10.64], R14 ;  /* 0x0000000e0a000986 */ /* 0x0001e2000c101510 */
[----:B-----5:R-:W-:-:S03]  /*370f0*/  PRMT R16, R70, 0x7610, R16 ;  /* 0x0000761046107816 */ /* 0x020fc60000000010 */
[----:B------:R-:W5:Y:S01]  /*37100*/  LDL.LU.S16 R70, [R1+0x36a] ;  /* 0x00036a0001467983 */ /* 0x000f620000300600 */
[----:B------:R-:W-:Y:S01]  /*37110*/  ISETP.GE.AND P0, PT, R12, UR22, PT ;  /* 0x000000160c007c0c */ /* 0x000fe2000bf06270 */
[C---:B------:R-:W-:Y:S01]  /*37120*/  IMAD.WIDE R12, R0.reuse, 0x2, R6 ;  /* 0x00000002000c7825 */ /* 0x040fe200078e0206 */
[----:B------:R-:W-:Y:S01]  /*37130*/  PRMT R18, R17, 0x7632, R18 ;  /* 0x0000763211127816 */ /* 0x000fe20000000012 */
[----:B------:R-:W1:Y:S02]  /*37140*/  LDCU UR22, c[0x0][0x398] ;  /* 0x00007300ff1677ac */ /* 0x000e640008000800 */
[----:B0-----:R-:W-:-:S04]  /*37150*/  IMAD.WIDE R10, R0, 0x2, R2 ;  /* 0x00000002000a7825 */ /* 0x001fc800078e0202 */
[----:B------:R-:W-:Y:S01]  /*37160*/  IMAD.WIDE R14, R0, 0x2, R4 ;  /* 0x00000002000e7825 */ /* 0x000fe200078e0204 */
[----:B------:R-:W-:Y:S04]  /*37170*/  @P6 STG.E.U16 desc[UR16][R10.64], R16 ;  /* 0x000000100a006986 */ /* 0x000fe8000c101510 */
[----:B------:R-:W-:Y:S04]  /*37180*/  @P5 STG.E.U16 desc[UR16][R12.64], R17 ;  /* 0x000000110c005986 */ /* 0x000fe8000c101510 */
[----:B------:R3:W-:Y:S02]  /*37190*/  @P2 STG.E.U16 desc[UR16][R14.64], R18 ;  /* 0x000000120e002986 */ /* 0x0007e4000c101510 */
[----:B---3--:R-:W-:-:S02]  /*371a0*/  PRMT R18, R90, 0x7610, R18 ;  /* 0x000076105a127816 */ /* 0x008fc40000000012 */
[----:B------:R-:W3:Y:S01]  /*371b0*/  LDL.S16 R90, [R1+0x36c] ;  /* 0x00036c00015a7983 */ /* 0x000ee20000100600 */
[----:B--2---:R-:W-:-:S03]  /*371c0*/  PRMT R19, R89, 0x7610, R19 ;  /* 0x0000761059137816 */ /* 0x004fc60000000013 */
[----:B------:R-:W2:Y:S01]  /*371d0*/  LDL.LU.S16 R89, [R1+0x36e] ;  /* 0x00036e0001597983 */ /* 0x000ea20000300600 */
[----:B------:R-:W-:Y:S01]  /*371e0*/  ISETP.LT.AND P5, PT, R66, UR38, !P1 ;  /* 0x0000002642007c0c */ /* 0x000fe2000cfa1270 */
[----:B------:R-:W-:Y:S01]  /*371f0*/  VIADD R0, R0, UR7 ;  /* 0x0000000700007c36 */ /* 0x000fe20008000000 */
[----:B------:R-:W-:Y:S01]  /*37200*/  ISETP.LT.AND P6, PT, R74, UR47, !P1 ;  /* 0x0000002f4a007c0c */ /* 0x000fe2000cfc1270 */
[----:B------:R-:W2:Y:S01]  /*37210*/  LDL.LU R75, [R1+0x80] ;  /* 0x00008000014b7983 */ /* 0x000ea20000300800 */
[----:B------:R-:W-:Y:S01]  /*37220*/  ISETP.LT.AND P2, PT, R73, UR32, !P1 ;  /* 0x0000002049007c0c */ /* 0x000fe2000cf41270 */
[----:B------:R-:W-:Y:S01]  /*37230*/  IMAD.WIDE R16, R0, 0x2, R8 ;  /* 0x0000000200107825 */ /* 0x000fe200078e0208 */
[----:B------:R-:W-:Y:S01]  /*37240*/  F2FP.BF16.F32.PACK_AB R20, R34, R72 ;  /* 0x000000482214723e */ /* 0x000fe200000010ff */
[----:B------:R-:W0:Y:S02]  /*37250*/  LDCU UR38, c[0x0][0x398] ;  /* 0x00007300ff2677ac */ /* 0x000e240008000800 */
[----:B------:R-:W-:-:S04]  /*37260*/  IMAD.WIDE R10, R0, 0x2, R2 ;  /* 0x00000002000a7825 */ /* 0x000fc800078e0202 */
[----:B------:R-:W-:Y:S01]  /*37270*/  IMAD.WIDE R12, R0, 0x2, R6 ;  /* 0x00000002000c7825 */ /* 0x000fe200078e0206 */
[----:B------:R0:W-:Y:S01]  /*37280*/  @P5 STG.E.U16 desc[UR16][R16.64], R18 ;  /* 0x0000001210005986 */ /* 0x0001e2000c101510 */
[----:B------:R-:W-:Y:S01]  /*37290*/  ISETP.LT.AND P1, PT, R92, UR36, !P1 ;  /* 0x000000245c007c0c */ /* 0x000fe2000cf21270 */
[----:B------:R-:W1:Y:S02]  /*372a0*/  LDCU UR36, c[0x0][0x39c] ;  /* 0x00007380ff2477ac */ /* 0x000e640008000800 */
[----:B------:R0:W-:Y:S01]  /*372b0*/  @P6 STG.E.U16 desc[UR16][R10.64], R19 ;  /* 0x000000130a006986 */ /* 0x0001e2000c101510 */
[----:B------:R-:W-:Y:S01]  /*372c0*/  IMAD.WIDE R14, R0, 0x2, R4 ;  /* 0x00000002000e7825 */ /* 0x000fe200078e0204 */
[----:B------:R-:W1:Y:S02]  /*372d0*/  LDCU UR47, c[0x0][0x398] ;  /* 0x00007300ff2f77ac */ /* 0x000e640008000800 */
[----:B------:R1:W-:Y:S01]  /*372e0*/  @P2 STG.E.U16 desc[UR16][R12.64], R20 ;  /* 0x000000140c002986 */ /* 0x0003e2000c101510 */
[----:B------:R-:W-:Y:S01]  /*372f0*/  ISETP.LT.AND P2, PT, R66, UR51, !P4 ;  /* 0x0000003342007c0c */ /* 0x000fe2000e741270 */
[----:B------:R-:W-:Y:S01]  /*37300*/  VIADD R0, R0, UR7 ;  /* 0x0000000700007c36 */ /* 0x000fe20008000000 */
[----:B------:R-:W-:Y:S01]  /*37310*/  PRMT R21, R20, 0x7632, R21 ;  /* 0x0000763214157816 */ /* 0x000fe20000000015 */
[----:B0-----:R-:W-:Y:S01]  /*37320*/  VIADD R16, R93, 0x62 ;  /* 0x000000625d107836 */ /* 0x001fe20000000000 */
[----:B------:R-:W0:Y:S01]  /*37330*/  LDCU UR32, c[0x0][0x398] ;  /* 0x00007300ff2077ac */ /* 0x000e220008000800 */
[----:B------:R-:W-:-:S02]  /*37340*/  IMAD.WIDE R10, R0, 0x2, R8 ;  /* 0x00000002000a7825 */ /* 0x000fc400078e0208 */
[----:B------:R0:W-:Y:S01]  /*37350*/  @P1 STG.E.U16 desc[UR16][R14.64], R21 ;  /* 0x000000150e001986 */ /* 0x0001e2000c101510 */
[----:B------:R-:W-:Y:S01]  /*37360*/  ISETP.GE.AND P1, PT, R16, UR57, PT ;  /* 0x0000003910007c0c */ /* 0x000fe2000bf26270 */
[----:B------:R-:W0:Y:S01]  /*37370*/  LDCU UR51, c[0x0][0x398] ;  /* 0x00007300ff3377ac */ /* 0x000e220008000800 */
[----:B----4-:R-:W-:Y:S01]  /*37380*/  F2FP.BF16.F32.PACK_AB R35, R35, R71 ;  /* 0x000000472323723e */ /* 0x010fe200000010ff */
[----:B-1----:R-:W-:Y:S01]  /*37390*/  IMAD.WIDE R12, R0, 0x2, R2 ;  /* 0x00000002000c7825 */ /* 0x002fe200078e0202 */
[----:B------:R-:W4:Y:S01]  /*373a0*/  LDL.S16 R71, [R1+0x370] ;  /* 0x0003700001477983 */ /* 0x000f220000100600 */
[----:B------:R-:W-:Y:S02]  /*373b0*/  PRMT R18, R91, 0x7610, R18 ;  /* 0x000076105b127816 */ /* 0x000fe40000000012 */
[----:B-----5:R-:W-:Y:S01]  /*373c0*/  PRMT R17, R70, 0x7610, R17 ;  /* 0x0000761046117816 */ /* 0x020fe20000000011 */
[----:B------:R-:W5:Y:S01]  /*373d0*/  LDL.LU R91, [R1+0x84] ;  /* 0x00008400015b7983 */ /* 0x000f620000300800 */
[----:B0-----:R-:W-:Y:S01]  /*373e0*/  IMAD.WIDE R14, R0, 0x2, R6 ;  /* 0x00000002000e7825 */ /* 0x001fe200078e0206 */
[----:B------:R-:W-:Y:S01]  /*373f0*/  ISETP.LT.AND P5, PT, R74, UR58, !P4 ;  /* 0x0000003a4a007c0c */ /* 0x000fe2000e7a1270 */
[----:B------:R-:W0:Y:S01]  /*37400*/  LDCU UR57, c[0x0][0x398] ;  /* 0x00007300ff3977ac */ /* 0x000e220008000800 */
[----:B------:R-:W5:Y:S01]  /*37410*/  LDL.LU.S16 R70, [R1+0x372] ;  /* 0x0003720001467983 */ /* 0x000f620000300600 */
[----:B------:R-:W-:-:S03]  /*37420*/  VIADD R16, R0, UR7 ;  /* 0x0000000700107c36 */ /* 0x000fc60008000000 */
[----:B------:R1:W-:Y:S04]  /*37430*/  @P2 STG.E.U16 desc[UR16][R10.64], R18 ;  /* 0x000000120a002986 */ /* 0x0003e8000c101510 */
[----:B------:R-:W5:Y:S01]  /*37440*/  LDL.LU R72, [R1+0x88] ;  /* 0x0000880001487983 */ /* 0x000f620000300800 */
[----:B-1----:R-:W-:Y:S01]  /*37450*/  IMAD.WIDE R10, R0, 0x2, R4 ;  /* 0x00000002000a7825 */ /* 0x002fe200078e0204 */
[----:B---3--:R-:W-:Y:S02]  /*37460*/  PRMT R18, R90, 0x7610, R18 ;  /* 0x000076105a127816 */ /* 0x008fe40000000012 */
[----:B------:R-:W3:Y:S01]  /*37470*/  LDL.S16 R90, [R1+0x374] ;  /* 0x00037400015a7983 */ /* 0x000ee20000100600 */
[----:B--2---:R-:W-:-:S03]  /*37480*/  PRMT R0, R89, 0x7610, R0 ;  /* 0x0000761059007816 */ /* 0x004fc60000000000 */
[----:B------:R-:W2:Y:S01]  /*37490*/  LDL.LU.S16 R89, [R1+0x376] ;  /* 0x0003760001597983 */ /* 0x000ea20000300600 */
[----:B------:R-:W-:Y:S02]  /*374a0*/  ISETP.LT.AND P6, PT, R73, UR76, !P4 ;  /* 0x0000004c49007c0c */ /* 0x000fe4000e7c1270 */
[----:B------:R-:W-:Y:S01]  /*374b0*/  ISETP.LT.AND P4, PT, R92, UR37, !P4 ;  /* 0x000000255c007c0c */ /* 0x000fe2000e781270 */
[----:B------:R1:W-:Y:S01]  /*374c0*/  @P5 STG.E.U16 desc[UR16][R12.64], R17 ;  /* 0x000000110c005986 */ /* 0x0003e2000c101510 */
[----:B------:R-:W-:Y:S01]  /*374d0*/  ISETP.LT.AND P5, PT, R66, UR50, !P3 ;  /* 0x0000003242007c0c */ /* 0x000fe2000dfa1270 */
[----:B------:R-:W0:Y:S01]  /*374e0*/  LDCU UR50, c[0x0][0x39c] ;  /* 0x00007380ff3277ac */ /* 0x000e220008000800 */
[----:B------:R-:W-:Y:S01]  /*374f0*/  PRMT R19, R35, 0x7632, R19 ;  /* 0x0000763223137816 */ /* 0x000fe20000000013 */
[----:B------:R-:W0:Y:S06]  /*37500*/  LDCU UR37, c[0x0][0x398] ;  /* 0x00007300ff2577ac */ /* 0x000e2c0008000800 */
[----:B------:R0:W-:Y:S01]  /*37510*/  @P6 STG.E.U16 desc[UR16][R14.64], R35 ;  /* 0x000000230e006986 */ /* 0x0001e2000c101510 */
[----:B------:R-:W-:Y:S01]  /*37520*/  ISETP.LT.AND P6, PT, R74, UR63, !P3 ;  /* 0x0000003f4a007c0c */ /* 0x000fe2000dfc1270 */
[----:B-1----:R-:W-:-:S02]  /*37530*/  IMAD.WIDE R12, R16, 0x2, R8 ;  /* 0x00000002100c7825 */ /* 0x002fc400078e0208 */
[----:B------:R1:W-:Y:S01]  /*37540*/  @P4 STG.E.U16 desc[UR16][R10.64], R19 ;  /* 0x000000130a004986 */ /* 0x0003e2000c101510 */
[----:B------:R-:W-:Y:S01]  /*37550*/  ISETP.LT.AND P4, PT, R92, UR56, !P3 ;  /* 0x000000385c007c0c */ /* 0x000fe2000df81270 */
[----:B------:R-:W-:Y:S01]  /*37560*/  VIADD R17, R93, 0x63 ;  /* 0x000000635d117836 */ /* 0x000fe20000000000 */
[----:B------:R-:W2:Y:S01]  /*37570*/  LDCU UR56, c[0x0][0x398] ;  /* 0x00007300ff3877ac */ /* 0x000ea20008000800 */
[----:B------:R1:W-:Y:S01]  /*37580*/  @P5 STG.E.U16 desc[UR16][R12.64], R18 ;  /* 0x000000120c005986 */ /* 0x0003e2000c101510 */
[----:B0-----:R-:W-:Y:S01]  /*37590*/  IMAD.WIDE R14, R16, 0x2, R2 ;  /* 0x00000002100e7825 */ /* 0x001fe200078e0202 */
[----:B------:R-:W-:Y:S01]  /*375a0*/  ISETP.LT.AND P5, PT, R73, UR10, !P3 ;  /* 0x0000000a49007c0c */ /* 0x000fe2000dfa1270 */
[----:B------:R-:W0:Y:S03]  /*375b0*/  LDCU UR10, c[0x0][0x398] ;  /* 0x00007300ff0a77ac */ /* 0x000e260008000800 */
[----:B------:R0:W-:Y:S01]  /*375c0*/  @P6 STG.E.U16 desc[UR16][R14.64], R0 ;  /* 0x000000000e006986 */ /* 0x0001e2000c101510 */
[----:B------:R-:W-:-:S02]  /*375d0*/  ISETP.LT.AND P6, PT, R66, UR59, !P0 ;  /* 0x0000003b42007c0c */ /* 0x000fc4000c7c1270 */
[----:B-1----:R-:W-:Y:S01]  /*375e0*/  F2FP.BF16.F32.PACK_AB R19, R36, R75 ;  /* 0x0000004b2413723e */ /* 0x002fe200000010ff */
[C---:B------:R-:W-:Y:S01]  /*375f0*/  IMAD.WIDE R10, R16.reuse, 0x2, R6 ;  /* 0x00000002100a7825 */ /* 0x040fe200078e0206 */
[----:B------:R-:W-:Y:S01]  /*37600*/  ISETP.GE.AND P2, PT, R17, UR26, PT ;  /* 0x0000001a11007c0c */ /* 0x000fe2000bf46270 */
[----:B------:R-:W1:Y:S01]  /*37610*/  LDCU UR26, c[0x0][0x398] ;  /* 0x00007300ff1a77ac */ /* 0x000e620008000800 */
[----:B------:R-:W-:Y:S01]  /*37620*/  PRMT R20, R19, 0x7632, R20 ;  /* 0x0000763213147816 */ /* 0x000fe20000000014 */
[----:B------:R-:W-:-:S04]  /*37630*/  IMAD.WIDE R12, R16, 0x2, R4 ;  /* 0x00000002100c7825 */ /* 0x000fc800078e0204 */
[----:B0-----:R-:W-:Y:S02]  /*37640*/  VIADD R0, R16, UR7 ;  /* 0x0000000710007c36 */ /* 0x001fe40008000000 */
[----:B------:R-:W-:Y:S02]  /*37650*/  VIADD R17, R93, 0x64 ;  /* 0x000000645d117836 */ /* 0x000fe40000000000 */
[----:B------:R-:W-:Y:S01]  /*37660*/  IMAD.WIDE R14, R0, 0x2, R8 ;  /* 0x00000002000e7825 */ /* 0x000fe200078e0208 */
[----:B------:R0:W-:Y:S02]  /*37670*/  @P5 STG.E.U16 desc[UR16][R10.64], R19 ;  /* 0x000000130a005986 */ /* 0x0001e4000c101510 */
[----:B------:R-:W-:Y:S02]  /*37680*/  ISETP.GE.AND P3, PT, R17, UR71, PT ;  /* 0x0000004711007c0c */ /* 0x000fe4000bf66270 */
[----:B------:R1:W-:Y:S01]  /*37690*/  @P4 STG.E.U16 desc[UR16][R12.64], R20 ;  /* 0x000000140c004986 */ /* 0x0003e2000c101510 */
[----:B----4-:R-:W-:-:S03]  /*376a0*/  PRMT R18, R71, 0x7610, R18 ;  /* 0x0000761047127816 */ /* 0x010fc60000000012 */
[----:B------:R-:W4:Y:S01]  /*376b0*/  LDL.LU R71, [R1+0x8c] ;  /* 0x00008c0001477983 */ /* 0x000f220000300800 */
[----:B------:R-:W-:Y:S01]  /*376c0*/  ISETP.LT.AND P4, PT, R74, UR53, !P0 ;  /* 0x000000354a007c0c */ /* 0x000fe2000c781270 */
[----:B0-----:R-:W-:Y:S01]  /*376d0*/  IMAD.WIDE R10, R0, 0x2, R2 ;  /* 0x00000002000a7825 */ /* 0x001fe200078e0202 */
[----:B------:R-:W-:Y:S01]  /*376e0*/  ISETP.LT.AND P5, PT, R73, UR49, !P0 ;  /* 0x0000003149007c0c */ /* 0x000fe2000c7a1270 */
[----:B------:R0:W-:Y:S01]  /*376f0*/  @P6 STG.E.U16 desc[UR16][R14.64], R18 ;  /* 0x000000120e006986 */ /* 0x0001e2000c101510 */
[----:B------:R-:W-:Y:S01]  /*37700*/  ISETP.LT.AND P6, PT, R92, UR54, !P0 ;  /* 0x000000365c007c0c */ /* 0x000fe2000c7c1270 */
[C---:B-1----:R-:W-:Y:S01]  /*37710*/  IMAD.WIDE R12, R0.reuse, 0x2, R6 ;  /* 0x00000002000c7825 */ /* 0x042fe200078e0206 */
[----:B------:R-:W1:Y:S03]  /*37720*/  LDCU UR49, c[0x0][0x398] ;  /* 0x00007300ff3177ac */ /* 0x000e660008000800 */
[----:B------:R-:W-:Y:S01]  /*37730*/  VIADD R16, R93, 0x65 ;  /* 0x000000655d107836 */ /* 0x000fe20000000000 */
[----:B------:R-:W1:Y:S01]  /*37740*/  LDCU UR53, c[0x0][0x398] ;  /* 0x00007300ff3577ac */ /* 0x000e620008000800 */
[----:B0-----:R-:W-:Y:S01]  /*37750*/  IMAD.WIDE R14, R0, 0x2, R4 ;  /* 0x00000002000e7825 */ /* 0x001fe200078e0204 */
[----:B------:R-:W0:Y:S01]  /*37760*/  LDCU UR54, c[0x0][0x398] ;  /* 0x00007300ff3677ac */ /* 0x000e220008000800 */
[----:B-----5:R-:W-:-:S02]  /*37770*/  F2FP.BF16.F32.PACK_AB R18, R37, R91 ;  /* 0x0000005b2512723e */ /* 0x020fc400000010ff */
[----:B------:R-:W5:Y:S01]  /*37780*/  LDL.S16 R91, [R1+0x378] ;  /* 0x00037800015b7983 */ /* 0x000f620000100600 */
[----:B------:R-:W-:-:S03]  /*37790*/  PRMT R17, R70, 0x7610, R17 ;  /* 0x0000761046117816 */ /* 0x000fc60000000011 */
[----:B------:R-:W5:Y:S01]  /*377a0*/  LDL.LU.S16 R70, [R1+0x37a] ;  /* 0x00037a0001467983 */ /* 0x000f620000300600 */
[----:B------:R-:W-:-:S03]  /*377b0*/  PRMT R19, R18, 0x7632, R19 ;  /* 0x0000763212137816 */ /* 0x000fc60000000013 */
[----:B------:R-:W-:Y:S04]  /*377c0*/  @P4 STG.E.U16 desc[UR16][R10.64], R17 ;  /* 0x000000110a004986 */ /* 0x000fe8000c101510 */
[----:B------:R3:W-:Y:S04]  /*377d0*/  @P5 STG.E.U16 desc[UR16][R12.64], R18 ;  /* 0x000000120c005986 */ /* 0x0007e8000c101510 */
[----:B------:R2:W-:Y:S01]  /*377e0*/  @P6 STG.E.U16 desc[UR16][R14.64], R19 ;  /* 0x000000130e006986 */ /* 0x0005e2000c101510 */
[----:B---3--:R-:W-:-:S03]  /*377f0*/  PRMT R18, R90, 0x7610, R18 ;  /* 0x000076105a127816 */ /* 0x008fc60000000012 */
        /* <DEDUP_REMOVED lines=9> */
[----:B------:R-:W-:Y:S01]  /*37890*/  ISETP.LT.AND P1, PT, R92, UR18, !P1 ;  /* 0x000000125c007c0c */ /* 0x000fe2000cf21270 */
[----:B------:R-:W0:Y:S01]  /*378a0*/  LDCU UR34, c[0x0][0x398] ;  /* 0x00007300ff2277ac */ /* 0x000e220008000800 */
[----:B------:R-:W-:Y:S01]  /*378b0*/  F2FP.BF16.F32.PACK_AB R20, R38, R72 ;  /* 0x000000482614723e */ /* 0x000fe200000010ff */
[----:B------:R-:W-:Y:S01]  /*378c0*/  IMAD.WIDE R12, R0, 0x2, R2 ;  /* 0x00000002000c7825 */ /* 0x000fe200078e0202 */
[----:B------:R-:W-:Y:S01]  /*378d0*/  ISETP.GE.AND P0, PT, R16, UR39, PT ;  /* 0x0000002710007c0c */ /* 0x000fe2000bf06270 */
[----:B------:R-:W0:Y:S01]  /*378e0*/  LDCU UR39, c[0x0][0x39c] ;  /* 0x00007380ff2777ac */ /* 0x000e220008000800 */
[----:B------:R-:W-:Y:S01]  /*378f0*/  PRMT R21, R20, 0x7632, R21 ;  /* 0x0000763214157816 */ /* 0x000fe20000000015 */
[C---:B------:R-:W-:Y:S01]  /*37900*/  IMAD.WIDE R14, R0.reuse, 0x2, R6 ;  /* 0x00000002000e7825 */ /* 0x040fe200078e0206 */
[----:B------:R5:W-:Y:S01]  /*37910*/  @P6 STG.E.U16 desc[UR16][R10.64], R18 ;  /* 0x000000120a006986 */ /* 0x000be2000c101510 */
[----:B------:R-:W0:Y:S02]  /*37920*/  LDCU UR18, c[0x0][0x398] ;  /* 0x00007300ff1277ac */ /* 0x000e240008000800 */
[----:B------:R-:W-:Y:S01]  /*37930*/  IMAD.WIDE R16, R0, 0x2, R4 ;  /* 0x0000000200107825 */ /* 0x000fe200078e0204 */
[----:B------:R-:W-:Y:S01]  /*37940*/  @P5 STG.E.U16 desc[UR16][R12.64], R19 ;  /* 0x000000130c005986 */ /* 0x000fe2000c101510 */
[----:B------:R-:W0:Y:S03]  /*37950*/  LDCU UR52, c[0x0][0x398] ;  /* 0x00007300ff3477ac */ /* 0x000e260008000800 */
[----:B------:R-:W-:Y:S01]  /*37960*/  @P4 STG.E.U16 desc[UR16][R14.64], R20 ;  /* 0x000000140e004986 */ /* 0x000fe2000c101510 */
[----:B------:R-:W-:Y:S01]  /*37970*/  ISETP.LT.AND P4, PT, R66, UR45, !P2 ;  /* 0x0000002d42007c0c */ /* 0x000fe2000d781270 */
[----:B------:R-:W-:Y:S01]  /*37980*/  VIADD R0, R0, UR7 ;  /* 0x0000000700007c36 */ /* 0x000fe20008000000 */
[----:B----4-:R-:W-:Y:S01]  /*37990*/  F2FP.BF16.F32.PACK_AB R39, R39, R71 ;  /* 0x000000472727723e */ /* 0x010fe200000010ff */
[----:B------:R4:W-:Y:S01]  /*379a0*/  @P1 STG.E.U16 desc[UR16][R16.64], R21 ;  /* 0x0000001510001986 */ /* 0x0009e2000c101510 */
[----:B-----5:R-:W-:-:S03]  /*379b0*/  PRMT R18, R91, 0x7610, R18 ;  /* 0x000076105b127816 */ /* 0x020fc60000000012 */
[----:B------:R-:W5:Y:S01]  /*379c0*/  LDL.S16 R71, [R1+0x380] ;  /* 0x0003800001477983 */ /* 0x000f620000100600 */
[----:B------:R-:W-:Y:S01]  /*379d0*/  ISETP.LT.AND P5, PT, R74, UR65, !P2 ;  /* 0x000000414a007c0c */ /* 0x000fe2000d7a1270 */
[----:B------:R-:W0:Y:S01]  /*379e0*/  LDCU UR45, c[0x0][0x398] ;  /* 0x00007300ff2d77ac */ /* 0x000e220008000800 */
[----:B----4-:R-:W-:Y:S01]  /*379f0*/  PRMT R17, R70, 0x7610, R17 ;  /* 0x0000761046117816 */ /* 0x010fe20000000011 */
[----:B------:R-:W4:Y:S04]  /*37a00*/  LDL.LU R91, [R1+0x94] ;  /* 0x00009400015b7983 */ /* 0x000f280000300800 */
[----:B------:R-:W4:Y:S01]  /*37a10*/  LDL.LU.S16 R70, [R1+0x382] ;  /* 0x0003820001467983 */ /* 0x000f220000300600 */
[----:B------:R-:W-:-:S03]  /*37a20*/  IMAD.WIDE R10, R0, 0x2, R8 ;  /* 0x00000002000a7825 */ /* 0x000fc600078e0208 */
[----:B------:R-:W4:Y:S01]  /*37a30*/  LDL.LU R72, [R1+0x98] ;  /* 0x0000980001487983 */ /* 0x000f220000300800 */
[----:B------:R-:W-:-:S03]  /*37a40*/  VIADD R16, R93, 0x66 ;  /* 0x000000665d107836 */ /* 0x000fc60000000000 */
[----:B------:R0:W-:Y:S01]  /*37a50*/  @P4 STG.E.U16 desc[UR16][R10.64], R18 ;  /* 0x000000120a004986 */ /* 0x0001e2000c101510 */
[----:B------:R-:W-:Y:S01]  /*37a60*/  IMAD.WIDE R12, R0, 0x2, R2 ;  /* 0x00000002000c7825 */ /* 0x000fe200078e0202 */
[----:B------:R-:W-:Y:S01]  /*37a70*/  ISETP.GE.AND P1, PT, R16, UR40, PT ;  /* 0x0000002810007c0c */ /* 0x000fe2000bf26270 */
[----:B------:R-:W1:Y:S02]  /*37a80*/  LDCU UR40, c[0x0][0x398] ;  /* 0x00007300ff2877ac */ /* 0x000e640008000800 */
[----:B------:R-:W-:-:S04]  /*37a90*/  IMAD.WIDE R14, R0, 0x2, R6 ;  /* 0x00000002000e7825 */ /* 0x000fc800078e0206 */
[C---:B------:R-:W-:Y:S02]  /*37aa0*/  VIADD R16, R0.reuse, UR7 ;  /* 0x0000000700107c36 */ /* 0x040fe40008000000 */
[----:B0-----:R-:W-:Y:S01]  /*37ab0*/  IMAD.WIDE R10, R0, 0x2, R4 ;  /* 0x00000002000a7825 */ /* 0x001fe200078e0204 */
        /* <DEDUP_REMOVED lines=8> */
[----:B------:R-:W1:Y:S01]  /*37b40*/  LDCU UR20, c[0x0][0x39c] ;  /* 0x00007380ff1477ac */ /* 0x000e620008000800 */
[----:B------:R-:W-:Y:S01]  /*37b50*/  PRMT R19, R39, 0x7632, R19 ;  /* 0x0000763227137816 */ /* 0x000fe20000000013 */
[----:B------:R-:W1:Y:S06]  /*37b60*/  LDCU UR14, c[0x0][0x398] ;  /* 0x00007300ff0e77ac */ /* 0x000e6c0008000800 */
[----:B------:R1:W-:Y:S01]  /*37b70*/  @P6 STG.E.U16 desc[UR16][R14.64], R39 ;  /* 0x000000270e006986 */ /* 0x0003e2000c101510 */
[----:B------:R-:W-:Y:S01]  /*37b80*/  ISETP.LT.AND P6, PT, R74, UR46, !P3 ;  /* 0x0000002e4a007c0c */ /* 0x000fe2000dfc1270 */
[----:B0-----:R-:W-:Y:S01]  /*37b90*/  IMAD.WIDE R12, R16, 0x2, R8 ;  /* 0x00000002100c7825 */ /* 0x001fe200078e0208 */
[----:B------:R-:W0:Y:S01]  /*37ba0*/  LDCU UR46, c[0x0][0x398] ;  /* 0x00007300ff2e77ac */ /* 0x000e220008000800 */
[----:B------:R0:W-:Y:S01]  /*37bb0*/  @P4 STG.E.U16 desc[UR16][R10.64], R19 ;  /* 0x000000130a004986 */ /* 0x0001e2000c101510 */
[----:B------:R-:W-:Y:S01]  /*37bc0*/  ISETP.LT.AND P4, PT, R92, UR28, !P3 ;  /* 0x0000001c5c007c0c */ /* 0x000fe2000df81270 */
[----:B------:R-:W-:Y:S01]  /*37bd0*/  VIADD R17, R93, 0x67 ;  /* 0x000000675d117836 */ /* 0x000fe20000000000 */
[----:B------:R-:W2:Y:S01]  /*37be0*/  LDCU UR28, c[0x0][0x398] ;  /* 0x00007300ff1c77ac */ /* 0x000ea20008000800 */
[----:B------:R0:W-:Y:S01]  /*37bf0*/  @P5 STG.E.U16 desc[UR16][R12.64], R18 ;  /* 0x000000120c005986 */ /* 0x0001e2000c101510 */
[----:B-1----:R-:W-:Y:S01]  /*37c00*/  IMAD.WIDE R14, R16, 0x2, R2 ;  /* 0x00000002100e7825 */ /* 0x002fe200078e0202 */
[----:B------:R-:W-:-:S04]  /*37c10*/  ISETP.LT.AND P5, PT, R73, UR74, !P3 ;  /* 0x0000004a49007c0c */ /* 0x000fc8000dfa1270 */
[----:B------:R1:W-:Y:S01]  /*37c20*/  @P6 STG.E.U16 desc[UR16][R14.64], R0 ;  /* 0x000000000e006986 */ /* 0x0003e2000c101510 */
[----:B------:R-:W-:Y:S02]  /*37c30*/  ISETP.LT.AND P6, PT, R66, UR35, !P0 ;  /* 0x0000002342007c0c */ /* 0x000fe4000c7c1270 */
[----:B0-----:R-:W-:Y:S01]  /*37c40*/  F2FP.BF16.F32.PACK_AB R19, R40, R75 ;  /* 0x0000004b2813723e */ /* 0x001fe200000010ff */
[C---:B------:R-:W-:Y:S01]  /*37c50*/  IMAD.WIDE R10, R16.reuse, 0x2, R6 ;  /* 0x00000002100a7825 */ /* 0x040fe200078e0206 */
[----:B------:R-:W-:Y:S01]  /*37c60*/  ISETP.GE.AND P2, PT, R17, UR72, PT ;  /* 0x0000004811007c0c */ /* 0x000fe2000bf46270 */
[----:B------:R-:W0:Y:S01]  /*37c70*/  LDCU UR35, c[0x0][0x398] ;  /* 0x00007300ff2377ac */ /* 0x000e220008000800 */
[----:B------:R-:W-:Y:S01]  /*37c80*/  PRMT R20, R19, 0x7632, R20 ;  /* 0x0000763213147816 */ /* 0x000fe20000000014 */
[----:B------:R-:W-:-:S04]  /*37c90*/  IMAD.WIDE R12, R16, 0x2, R4 ;  /* 0x00000002100c7825 */ /* 0x000fc800078e0204 */
[----:B-1----:R-:W-:Y:S02]  /*37ca0*/  VIADD R0, R16, UR7 ;  /* 0x0000000710007c36 */ /* 0x002fe40008000000 */
[----:B------:R-:W-:Y:S02]  /*37cb0*/  VIADD R17, R93, 0x68 ;  /* 0x000000685d117836 */ /* 0x000fe40000000000 */
[----:B------:R-:W-:Y:S01]  /*37cc0*/  IMAD.WIDE R14, R0, 0x2, R8 ;  /* 0x00000002000e7825 */ /* 0x000fe200078e0208 */
[----:B------:R1:W-:Y:S02]  /*37cd0*/  @P5 STG.E.U16 desc[UR16][R10.64], R19 ;  /* 0x000000130a005986 */ /* 0x0003e4000c101510 */
[----:B------:R-:W-:Y:S02]  /*37ce0*/  ISETP.GE.AND P3, PT, R17, UR33, PT ;  /* 0x0000002111007c0c */ /* 0x000fe4000bf66270 */
[----:B-----5:R-:W-:Y:S01]  /*37cf0*/  PRMT R18, R71, 0x7610, R18 ;  /* 0x0000761047127816 */ /* 0x020fe20000000012 */
[----:B------:R-:W-:Y:S01]  /*37d00*/  @P4 STG.E.U16 desc[UR16][R12.64], R20 ;  /* 0x000000140c004986 */ /* 0x000fe2000c101510 */
[----:B------:R-:W-:Y:S01]  /*37d10*/  ISETP.LT.AND P4, PT, R74, UR41, !P0 ;  /* 0x000000294a007c0c */ /* 0x000fe2000c781270 */
[----:B-1----:R-:W-:Y:S01]  /*37d20*/  IMAD.WIDE R10, R0, 0x2, R2 ;  /* 0x00000002000a7825 */ /* 0x002fe200078e0202 */
[----:B------:R-:W-:Y:S01]  /*37d30*/  ISETP.LT.AND P5, PT, R73, UR66, !P0 ;  /* 0x0000004249007c0c */ /* 0x000fe2000c7a1270 */
[----:B------:R1:W-:Y:S01]  /*37d40*/  @P6 STG.E.U16 desc[UR16][R14.64], R18 ;  /* 0x000000120e006986 */ /* 0x0003e2000c101510 */
[----:B------:R-:W5:Y:S01]  /*37d50*/  LDCU UR33, c[0x0][0x398] ;  /* 0x00007300ff2177ac */ /* 0x000f620008000800 */
[----:B----4-:R-:W-:-:S02]  /*37d60*/  PRMT R17, R70, 0x7610, R17 ;  /* 0x0000761046117816 */ /* 0x010fc40000000011 */
[----:B------:R-:W4:Y:S01]  /*37d70*/  LDL.LU R71, [R1+0x9c] ;  /* 0x00009c0001477983 */ /* 0x000f220000300800 */
[----:B------:R-:W-:Y:S01]  /*37d80*/  ISETP.LT.AND P6, PT, R92, UR55, !P0 ;  /* 0x000000375c007c0c */ /* 0x000fe2000c7c1270 */
[----:B------:R-:W-:Y:S01]  /*37d90*/  VIADD R16, R93, 0x69 ;  /* 0x000000695d107836 */ /* 0x000fe20000000000 */
[----:B------:R-:W0:Y:S01]  /*37da0*/  LDCU UR41, c[0x0][0x39c] ;  /* 0x00007380ff2977ac */ /* 0x000e220008000800 */
[----:B-1----:R-:W-:Y:S01]  /*37db0*/  F2FP.BF16.F32.PACK_AB R18, R41, R91 ;  /* 0x0000005b2912723e */ /* 0x002fe200000010ff */
[----:B------:R-:W-:Y:S01]  /*37dc0*/  IMAD.WIDE R12, R0, 0x2, R6 ;  /* 0x00000002000c7825 */ /* 0x000fe200078e0206 */
[----:B------:R-:W5:Y:S01]  /*37dd0*/  LDL.S16 R91, [R1+0x388] ;  /* 0x00038800015b7983 */ /* 0x000f620000100600 */
[----:B------:R-:W-:Y:S01]  /*37de0*/  F2FP.BF16.F32.PACK_AB R20, R42, R72 ;  /* 0x000000482a14723e */ /* 0x000fe200000010ff */
[----:B------:R-:W1:Y:S02]  /*37df0*/  LDCU UR55, c[0x0][0x39c] ;  /* 0x00007380ff3777ac */ /* 0x000e640008000800 */
[----:B------:R-:W5:Y:S01]  /*37e00*/  LDL.LU.S16 R70, [R1+0x38a] ;  /* 0x00038a0001467983 */ /* 0x000f620000300600 */
[----:B------:R-:W-:Y:S01]  /*37e10*/  PRMT R19, R18, 0x7632, R19 ;  /* 0x0000763212137816 */ /* 0x000fe20000000013 */
[----:B------:R-:W-:-:S02]  /*37e20*/  IMAD.WIDE R14, R0, 0x2, R4 ;  /* 0x00000002000e7825 */ /* 0x000fc400078e0204 */
[----:B------:R-:W-:Y:S04]  /*37e30*/  @P4 STG.E.U16 desc[UR16][R10.64], R17 ;  /* 0x000000110a004986 */ /* 0x000fe8000c101510 */
[----:B------:R3:W-:Y:S04]  /*37e40*/  @P5 STG.E.U16 desc[UR16][R12.64], R18 ;  /* 0x000000120c005986 */ /* 0x0007e8000c101510 */
[----:B------:R2:W-:Y:S01]  /*37e50*/  @P6 STG.E.U16 desc[UR16][R14.64], R19 ;  /* 0x000000130e006986 */ /* 0x0005e2000c101510 */
[----:B---3--:R-:W-:-:S03]  /*37e60*/  PRMT R18, R90, 0x7610, R18 ;  /* 0x000076105a127816 */ /* 0x008fc60000000012 */
[----:B------:R-:W3:Y:S01]  /*37e70*/  LDL.S16 R90, [R1+0x38c] ;  /* 0x00038c00015a7983 */ /* 0x000ee20000100600 */
[----:B--2---:R-:W-:-:S03]  /*37e80*/  PRMT R19, R89, 0x7610, R19 ;  /* 0x0000761059137816 */ /* 0x004fc60000000013 */
[----:B------:R-:W2:Y:S01]  /*37e90*/  LDL.LU.S16 R89, [R1+0x38e] ;  /* 0x00038e0001597983 */ /* 0x000ea20000300600 */
[----:B------:R-:W-:Y:S02]  /*37ea0*/  ISETP.LT.AND P6, PT, R66, UR64, !P1 ;  /* 0x0000004042007c0c */ /* 0x000fe4000cfc1270 */
[----:B------:R-:W-:Y:S01]  /*37eb0*/  ISETP.LT.AND P5, PT, R74, UR60, !P1 ;  /* 0x0000003c4a007c0c */ /* 0x000fe2000cfa1270 */
[----:B------:R-:W-:Y:S01]  /*37ec0*/  VIADD R0, R0, UR7 ;  /* 0x0000000700007c36 */ /* 0x000fe20008000000 */
[----:B------:R-:W-:Y:S01]  /*37ed0*/  ISETP.LT.AND P4, PT, R73, UR68, !P1 ;  /* 0x0000004449007c0c */ /* 0x000fe2000cf81270 */
[----:B------:R-:W2:Y:S01]  /*37ee0*/  LDL.LU R75, [R1+0xa0] ;  /* 0x0000a000014b7983 */ /* 0x000ea20000300800 */
[----:B------:R-:W-:Y:S01]  /*37ef0*/  ISETP.LT.AND P1, PT, R92, UR73, !P1 ;  /* 0x000000495c007c0c */ /* 0x000fe2000cf21270 */
[----:B------:R-:W-:Y:S01]  /*37f00*/  IMAD.WIDE R10, R0, 0x2, R8 ;  /* 0x00000002000a7825 */ /* 0x000fe200078e0208 */
[----:B------:R-:W-:Y:S01]  /*37f10*/  ISETP.GE.AND P0, PT, R16, UR24, PT ;  /* 0x0000001810007c0c */ /* 0x000fe2000bf06270 */
[----:B------:R-:W0:Y:S02]  /*37f20*/  LDCU UR24, c[0x0][0x398] ;  /* 0x00007300ff1877ac */ /* 0x000e240008000800 */
[----:B------:R-:W-:Y:S01]  /*37f30*/  IMAD.WIDE R12, R0, 0x2, R2 ;  /* 0x00000002000c7825 */ /* 0x000fe200078e0202 */
[----:B------:R-:W-:-:S03]  /*37f40*/  PRMT R21, R20, 0x7632, R21 ;  /* 0x0000763214157816 */ /* 0x000fc60000000015 */
[C---:B------:R-:W-:Y:S01]  /*37f50*/  IMAD.WIDE R14, R0.reuse, 0x2, R6 ;  /* 0x00000002000e7825 */ /* 0x040fe200078e0206 */
[----:B------:R0:W-:Y:S03]  /*37f60*/  @P6 STG.E.U16 desc[UR16][R10.64], R18 ;  /* 0x000000120a006986 */ /* 0x0001e6000c101510 */
[----:B------:R-:W-:Y:S01]  /*37f70*/  IMAD.WIDE R16, R0, 0x2, R4 ;  /* 0x0000000200107825 */ /* 0x000fe200078e0204 */
[----:B------:R-:W-:Y:S04]  /*37f80*/  @P5 STG.E.U16 desc[UR16][R12.64], R19 ;  /* 0x000000130c005986 */ /* 0x000fe8000c101510 */
[----:B------:R-:W-:Y:S01]  /*37f90*/  @P4 STG.E.U16 desc[UR16][R14.64], R20 ;  /* 0x000000140e004986 */ /* 0x000fe2000c101510 */
[----:B------:R-:W-:-:S03]  /*37fa0*/  ISETP.LT.AND P4, PT, R66, UR67, !P2 ;  /* 0x0000004342007c0c */ /* 0x000fc6000d781270 */
[----:B------:R1:W-:Y:S01]  /*37fb0*/  @P1 STG.E.U16 desc[UR16][R16.64], R21 ;  /* 0x0000001510001986 */ /* 0x0003e2000c101510 */
[----:B------:R-:W-:-:S04]  /*37fc0*/  VIADD R0, R0, UR7 ;  /* 0x0000000700007c36 */ /* 0x000fc80008000000 */
[----:B0-----:R-:W-:-:S04]  /*37fd0*/  IMAD.WIDE R10, R0, 0x2, R8 ;  /* 0x00000002000a7825 */ /* 0x001fc800078e0208 */
[----:B-1----:R-:W-:Y:S02]  /*37fe0*/  VIADD R16, R93, 0x6a ;  /* 0x0000006a5d107836 */ /* 0x002fe40000000000 */
[----:B------:R-:W-:-:S03]  /*37ff0*/  IMAD.WIDE R12, R0, 0x2, R2 ;  /* 0x00000002000c7825 */ /* 0x000fc600078e0202 */
[----:B------:R-:W-:Y:S01]  /*38000*/  ISETP.GE.AND P1, PT, R16, UR43, PT ;  /* 0x0000002b10007c0c */ /* 0x000fe2000bf26270 */
[----:B------:R-:W-:Y:S01]  /*38010*/  IMAD.WIDE R14, R0, 0x2, R6 ;  /* 0x00000002000e7825 */ /* 0x000fe200078e0206 */
[----:B----4-:R-:W-:Y:S02]  /*38020*/  F2FP.BF16.F32.PACK_AB R43, R43, R71 ;  /* 0x000000472b2b723e */ /* 0x010fe400000010ff */
[----:B-----5:R-:W-:Y:S01]  /*38030*/  PRMT R18, R91, 0x7610, R18 ;  /* 0x000076105b127816 */ /* 0x020fe20000000012 */
[----:B------:R-:W4:Y:S01]  /*38040*/  LDL.S16 R71, [R1+0x390] ;  /* 0x0003900001477983 */ /* 0x000f220000100600 */
[----:B------:R-:W-:-:S03]  /*38050*/  PRMT R17, R70, 0x7610, R17 ;  /* 0x0000761046117816 */ /* 0x000fc60000000011 */
[----:B------:R-:W5:Y:S01]  /*38060*/  LDL.LU R91, [R1+0xa4] ;  /* 0x0000a400015b7983 */ /* 0x000f620000300800 */
[----:B------:R-:W-:Y:S01]  /*38070*/  VIADD R16, R0, UR7 ;  /* 0x0000000700107c36 */ /* 0x000fe20008000000 */
[----:B------:R-:W-:Y:S01]  /*38080*/  ISETP.LT.AND P5, PT, R74, UR8, !P2 ;  /* 0x000000084a007c0c */ /* 0x000fe2000d7a1270 */
[----:B------:R-:W0:Y:S01]  /*38090*/  LDCU UR8, c[0x0][0x398] ;  /* 0x00007300ff0877ac */ /* 0x000e220008000800 */
[----:B------:R-:W5:Y:S01]  /*380a0*/  LDL.LU.S16 R70, [R1+0x392] ;  /* 0x0003920001467983 */ /* 0x000f620000300600 */
[----:B------:R-:W-:Y:S02]  /*380b0*/  ISETP.LT.AND P6, PT, R73, UR4, !P2 ;  /* 0x0000000449007c0c */ /* 0x000fe4000d7c1270 */
[----:B------:R-:W-:Y:S01]  /*380c0*/  PRMT R19, R43, 0x7632, R19 ;  /* 0x000076322b137816 */ /* 0x000fe20000000013 */
[----:B------:R3:W-:Y:S01]  /*380d0*/  @P4 STG.E.U16 desc[UR16][R10.64], R18 ;  /* 0x000000120a004986 */ /* 0x0007e2000c101510 */
[----:B------:R-:W1:Y:S03]  /*380e0*/  LDCU UR4, c[0x0][0x398] ;  /* 0x00007300ff0477ac */ /* 0x000e660008000800 */
[----:B------:R-:W5:Y:S01]  /*380f0*/  LDL.LU R72, [R1+0xa8] ;  /* 0x0000a80001487983 */ /* 0x000f620000300800 */
[----:B------:R-:W0:Y:S01]  /*38100*/  LDCU UR43, c[0x0][0x398] ;  /* 0x00007300ff2b77ac */ /* 0x000e220008000800 */
[----:B---3--:R-:W-:Y:S01]  /*38110*/  PRMT R18, R90, 0x7610, R18 ;  /* 0x000076105a127816 */ /* 0x008fe20000000012 */
[----:B------:R-:W-:Y:S01]  /*38120*/  IMAD.WIDE R10, R0, 0x2, R4 ;  /* 0x00000002000a7825 */ /* 0x000fe200078e0204 */
[----:B------:R-:W3:Y:S01]  /*38130*/  LDL.S16 R90, [R1+0x394] ;  /* 0x00039400015a7983 */ /* 0x000ee20000100600 */
[----:B--2---:R-:W-:-:S03]  /*38140*/  PRMT R0, R89, 0x7610, R0 ;  /* 0x0000761059007816 */ /* 0x004fc60000000000 */
[----:B------:R-:W2:Y:S01]  /*38150*/  LDL.LU.S16 R89, [R1+0x396] ;  /* 0x0003960001597983 */ /* 0x000ea20000300600 */
[----:B------:R-:W-:Y:S01]  /*38160*/  ISETP.LT.AND P4, PT, R92, UR31, !P2 ;  /* 0x0000001f5c007c0c */ /* 0x000fe2000d781270 */
[----:B------:R-:W0:Y:S02]  /*38170*/  LDCU UR31, c[0x0][0x398] ;  /* 0x00007300ff1f77ac */ /* 0x000e240008000800 */
[----:B------:R1:W-:Y:S01]  /*38180*/  @P5 STG.E.U16 desc[UR16][R12.64], R17 ;  /* 0x000000110c005986 */ /* 0x0003e2000c101510 */
[----:B------:R-:W-:-:S03]  /*38190*/  ISETP.LT.AND P5, PT, R66, UR44, !P3 ;  /* 0x0000002c42007c0c */ /* 0x000fc6000dfa1270 */
[----:B------:R0:W-:Y:S01]  /*381a0*/  @P6 STG.E.U16 desc[UR16][R14.64], R43 ;  /* 0x0000002b0e006986 */ /* 0x0001e2000c101510 */
[----:B------:R-:W-:Y:S01]  /*381b0*/  ISETP.LT.AND P6, PT, R74, UR69, !P3 ;  /* 0x000000454a007c0c */ /* 0x000fe2000dfc1270 */
[----:B-1----:R-:W-:Y:S02]  /*381c0*/  VIADD R17, R93, 0x6b ;  /* 0x0000006b5d117836 */ /* 0x002fe40000000000 */
[----:B------:R-:W-:-:S03]  /*381d0*/  IMAD.WIDE R12, R16, 0x2, R8 ;  /* 0x00000002100c7825 */ /* 0x000fc600078e0208 */
[----:B------:R-:W-:Y:S01]  /*381e0*/  ISETP.GE.AND P2, PT, R17, UR36, PT ;  /* 0x0000002411007c0c */ /* 0x000fe2000bf46270 */
[----:B0-----:R-:W-:Y:S01]  /*381f0*/  IMAD.WIDE R14, R16, 0x2, R2 ;  /* 0x00000002100e7825 */ /* 0x001fe200078e0202 */
[----:B------:R0:W-:Y:S03]  /*38200*/  @P4 STG.E.U16 desc[UR16][R10.64], R19 ;  /* 0x000000130a004986 */ /* 0x0001e6000c101510 */
[----:B------:R-:W-:Y:S01]  /*38210*/  VIADD R17, R93, 0x6c ;  /* 0x0000006c5d117836 */ /* 0x000fe20000000000 */
[----:B------:R1:W-:Y:S01]  /*38220*/  @P5 STG.E.U16 desc[UR16][R12.64], R18 ;  /* 0x000000120c005986 */ /* 0x0003e2000c101510 */
[----:B------:R-:W-:Y:S01]  /*38230*/  ISETP.LT.AND P5, PT, R73, UR48, !P3 ;  /* 0x0000003049007c0c */ /* 0x000fe2000dfa1270 */
[----:B------:R-:W2:Y:S01]  /*38240*/  LDCU UR36, c[0x0][0x398] ;  /* 0x00007300ff2477ac */ /* 0x000ea20008000800 */
[----:B------:R-:W-:Y:S01]  /*38250*/  ISETP.LT.AND P4, PT, R92, UR12, !P3 ;  /* 0x0000000c5c007c0c */ /* 0x000fe2000df81270 */
[----:B------:R1:W-:Y:S01]  /*38260*/  @P6 STG.E.U16 desc[UR16][R14.64], R0 ;  /* 0x000000000e006986 */ /* 0x0003e2000c101510 */
[----:B------:R-:W-:Y:S01]  /*38270*/  ISETP.GE.AND P3, PT, R17, UR50, PT ;  /* 0x0000003211007c0c */ /* 0x000fe2000bf66270 */
[----:B------:R-:W2:Y:S01]  /*38280*/  LDCU UR12, c[0x0][0x39c] ;  /* 0x00007380ff0c77ac */ /* 0x000ea20008000800 */
[----:B------:R-:W-:-:S02]  /*38290*/  ISETP.LT.AND P6, PT, R66, UR75, !P0 ;  /* 0x0000004b42007c0c */ /* 0x000fc4000c7c1270 */
[----:B------:R-:W-:Y:S01]  /*382a0*/  F2FP.BF16.F32.PACK_AB R44, R44, R75 ;  /* 0x0000004b2c2c723e */ /* 0x000fe200000010ff */
[----:B0-----:R-:W-:-:S03]  /*382b0*/  IMAD.WIDE R10, R16, 0x2, R6 ;  /* 0x00000002100a7825 */ /* 0x001fc600078e0206 */
[----:B-1----:R-:W-:Y:S01]  /*382c0*/  PRMT R18, R44, 0x7632, R18 ;  /* 0x000076322c127816 */ /* 0x002fe20000000012 */
[C---:B------:R-:W-:Y:S02]  /*382d0*/  VIADD R0, R16.reuse, UR7 ;  /* 0x0000000710007c36 */ /* 0x040fe40008000000 */
[----:B------:R-:W-:Y:S01]  /*382e0*/  IMAD.WIDE R12, R16, 0x2, R4 ;  /* 0x00000002100c7825 */ /* 0x000fe200078e0204 */
[----:B------:R0:W-:Y:S03]  /*382f0*/  @P5 STG.E.U16 desc[UR16][R10.64], R44 ;  /* 0x0000002c0a005986 */ /* 0x0001e6000c101510 */
[C---:B------:R-:W-:Y:S01]  /*38300*/  IMAD.WIDE R14, R0.reuse, 0x2, R8 ;  /* 0x00000002000e7825 */ /* 0x040fe200078e0208 */
[----:B------:R1:W-:Y:S03]  /*38310*/  @P4 STG.E.U16 desc[UR16][R12.64], R18 ;  /* 0x000000120c004986 */ /* 0x0003e6000c101510 */
[----:B------:R-:W-:-:S02]  /*38320*/  VIADD R19, R0, UR7 ;  /* 0x0000000700137c36 */ /* 0x000fc40008000000 */
[----:B0-----:R-:W-:-:S04]  /*38330*/  IMAD.WIDE R10, R0, 0x2, R2 ;  /* 0x00000002000a7825 */ /* 0x001fc800078e0202 */
[----:B-1----:R-:W-:Y:S01]  /*38340*/  IMAD.WIDE R12, R0, 0x2, R6 ;  /* 0x00000002000c7825 */ /* 0x002fe200078e0206 */
[----:B----4-:R-:W-:Y:S02]  /*38350*/  PRMT R20, R71, 0x7610, R20 ;  /* 0x0000761047147816 */ /* 0x010fe40000000014 */
[----:B------:R-:W4:Y:S01]  /*38360*/  LDL.LU R71, [R1+0xac] ;  /* 0x0000ac0001477983 */ /* 0x000f220000300800 */
[----:B-----5:R-:W-:-:S03]  /*38370*/  F2FP.BF16.F32.PACK_AB R45, R45, R91 ;  /* 0x0000005b2d2d723e */ /* 0x020fc600000010ff */
[----:B------:R-:W5:Y:S01]  /*38380*/  LDL.S16 R91, [R1+0x398] ;  /* 0x00039800015b7983 */ /* 0x000f620000100600 */
[----:B------:R-:W-:-:S03]  /*38390*/  PRMT R17, R70, 0x7610, R17 ;  /* 0x0000761046117816 */ /* 0x000fc60000000011 */
[----:B------:R-:W5:Y:S04]  /*383a0*/  LDL.LU.S16 R70, [R1+0x39a] ;  /* 0x00039a0001467983 */ /* 0x000f680000300600 */
[----:B------:R0:W-:Y:S02]  /*383b0*/  @P6 STG.E.U16 desc[UR16][R14.64], R20 ;  /* 0x000000140e006986 */ /* 0x0001e4000c101510 */
[----:B0-----:R-:W-:Y:S01]  /*383c0*/  IMAD.WIDE R14, R0, 0x2, R4 ;  /* 0x00000002000e7825 */ /* 0x001fe200078e0204 */
[----:B---3--:R-:W-:Y:S02]  /*383d0*/  PRMT R0, R90, 0x7610, R0 ;  /* 0x000076105a007816 */ /* 0x008fe40000000000 */
[----:B------:R-:W3:Y:S01]  /*383e0*/  LDL.S16 R90, [R1+0x39c] ;  /* 0x00039c00015a7983 */ /* 0x000ee20000100600 */
[----:B--2---:R-:W-:-:S03]  /*383f0*/  PRMT R20, R89, 0x7610, R20 ;  /* 0x0000761059147816 */ /* 0x004fc60000000014 */
[----:B------:R-:W2:Y:S01]  /*38400*/  LDL.LU.S16 R89, [R1+0x39e] ;  /* 0x00039e0001597983 */ /* 0x000ea20000300600 */
[----:B------:R-:W-:Y:S02]  /*38410*/  ISETP.LT.AND P4, PT, R74, UR61, !P0 ;  /* 0x0000003d4a007c0c */ /* 0x000fe4000c781270 */
[----:B------:R-:W-:Y:S01]  /*38420*/  ISETP.LT.AND P5, PT, R73, UR30, !P0 ;  /* 0x0000001e49007c0c */ /* 0x000fe2000c7a1270 */
[----:B------:R-:W-:Y:S01]  /*38430*/  VIADD R16, R93, 0x6d ;  /* 0x0000006d5d107836 */ /* 0x000fe20000000000 */
[----:B------:R-:W-:Y:S01]  /*38440*/  ISETP.LT.AND P6, PT, R92, UR42, !P0 ;  /* 0x0000002a5c007c0c */ /* 0x000fe2000c7c1270 */
[----:B------:R-:W2:Y:S01]  /*38450*/  LDL.LU R75, [R1+0xb0] ;  /* 0x0000b000014b7983 */ /* 0x000ea20000300800 */
[----:B------:R-:W-:Y:S01]  /*38460*/  PRMT R18, R45, 0x7632, R18 ;  /* 0x000076322d127816 */ /* 0x000fe20000000012 */
[----:B------:R-:W0:Y:S06]  /*38470*/  LDCU UR30, c[0x0][0x398] ;  /* 0x00007300ff1e77ac */ /* 0x000e2c0008000800 */
[----:B------:R1:W-:Y:S01]  /*38480*/  @P4 STG.E.U16 desc[UR16][R10.64], R17 ;  /* 0x000000110a004986 */ /* 0x0003e2000c101510 */
[----:B------:R-:W-:Y:S01]  /*38490*/  F2FP.BF16.F32.PACK_AB R46, R46, R72 ;  /* 0x000000482e2e723e */ /* 0x000fe200000010ff */
[----:B------:R-:W0:Y:S02]  /*384a0*/  LDCU UR42, c[0x0][0x398] ;  /* 0x00007300ff2a77ac */ /* 0x000e240008000800 */
[----:B------:R0:W-:Y:S01]  /*384b0*/  @P5 STG.E.U16 desc[UR16][R12.64], R45 ;  /* 0x0000002d0c005986 */ /* 0x0001e2000c101510 */
[----:B------:R-:W-:Y:S01]  /*384c0*/  ISETP.LT.AND P5, PT, R74, UR38, !P1 ;  /* 0x000000264a007c0c */ /* 0x000fe2000cfa1270 */
[----:B------:R-:W2:Y:S02]  /*384d0*/  LDCU UR38, c[0x0][0x398] ;  /* 0x00007300ff2677ac */ /* 0x000ea40008000800 */
[----:B------:R0:W-:Y:S01]  /*384e0*/  @P6 STG.E.U16 desc[UR16][R14.64], R18 ;  /* 0x000000120e006986 */ /* 0x0001e2000c101510 */
[----:B------:R-:W-:Y:S01]  /*384f0*/  ISETP.LT.AND P6, PT, R66, UR22, !P1 ;  /* 0x0000001642007c0c */ /* 0x000fe2000cfc1270 */
[----:B------:R-:W2:Y:S01]  /*38500*/  LDCU UR22, c[0x0][0x39c] ;  /* 0x00007380ff1677ac */ /* 0x000ea20008000800 */
[----:B------:R-:W-:-:S02]  /*38510*/  ISETP.LT.AND P4, PT, R73, UR47, !P1 ;  /* 0x0000002f49007c0c */ /* 0x000fc4000cf81270 */
[----:B------:R-:W-:Y:S01]  /*38520*/  ISETP.LT.AND P1, PT, R92, UR32, !P1 ;  /* 0x000000205c007c0c */ /* 0x000fe2000cf21270 */
[C---:B-1----:R-:W-:Y:S01]  /*38530*/  IMAD.WIDE R10, R19.reuse, 0x2, R8 ;  /* 0x00000002130a7825 */ /* 0x042fe200078e0208 */
[----:B------:R-:W-:Y:S01]  /*38540*/  ISETP.GE.AND P0, PT, R16, UR39, PT ;  /* 0x0000002710007c0c */ /* 0x000fe2000bf06270 */
[----:B------:R-:W1:Y:S02]  /*38550*/  LDCU UR39, c[0x0][0x398] ;  /* 0x00007300ff2777ac */ /* 0x000e640008000800 */
[C---:B0-----:R-:W-:Y:S01]  /*38560*/  IMAD.WIDE R12, R19.reuse, 0x2, R2 ;  /* 0x00000002130c7825 */ /* 0x041fe200078e0202 */
[----:B------:R-:W-:Y:S01]  /*38570*/  PRMT R18, R46, 0x7632, R18 ;  /* 0x000076322e127816 */ /* 0x000fe20000000012 */
[----:B------:R-:W0:Y:S02]  /*38580*/  LDCU UR32, c[0x0][0x398] ;  /* 0x00007300ff2077ac */ /* 0x000e240008000800 */
[C---:B------:R-:W-:Y:S01]  /*38590*/  IMAD.WIDE R14, R19.reuse, 0x2, R6 ;  /* 0x00000002130e7825 */ /* 0x040fe200078e0206 */
[----:B------:R0:W-:Y:S03]  /*385a0*/  @P6 STG.E.U16 desc[UR16][R10.64], R0 ;  /* 0x000000000a006986 */ /* 0x0001e6000c101510 */
[C---:B------:R-:W-:Y:S01]  /*385b0*/  IMAD.WIDE R16, R19.reuse, 0x2, R4 ;  /* 0x0000000213107825 */ /* 0x040fe200078e0204 */
[----:B------:R0:W-:Y:S04]  /*385c0*/  @P5 STG.E.U16 desc[UR16][R12.64], R20 ;  /* 0x000000140c005986 */ /* 0x0001e8000c101510 */
[----:B------:R1:W-:Y:S04]  /*385d0*/  @P4 STG.E.U16 desc[UR16][R14.64], R46 ;  /* 0x0000002e0e004986 */ /* 0x0003e8000c101510 */
[----:B------:R5:W-:Y:S01]  /*385e0*/  @P1 STG.E.U16 desc[UR16][R16.64], R18 ;  /* 0x0000001210001986 */ /* 0x000be2000c101510 */
[----:B------:R-:W-:Y:S01]  /*385f0*/  ISETP.LT.AND P4, PT, R66, UR51, !P2 ;  /* 0x0000003342007c0c */ /* 0x000fe2000d781270 */
[----:B------:R-:W-:-:S04]  /*38600*/  VIADD R19, R19, UR7 ;  /* 0x0000000713137c36 */ /* 0x000fc80008000000 */
[----:B0-----:R-:W-:-:S04]  /*38610*/  IMAD.WIDE R10, R19, 0x2, R8 ;  /* 0x00000002130a7825 */ /* 0x001fc800078e0208 */
[----:B------:R-:W-:-:S04]  /*38620*/  IMAD.WIDE R12, R19, 0x2, R2 ;  /* 0x00000002130c7825 */ /* 0x000fc800078e0202 */
[----:B-1----:R-:W-:-:S04]  /*38630*/  IMAD.WIDE R14, R19, 0x2, R6 ;  /* 0x00000002130e7825 */ /* 0x002fc800078e0206 */
[----:B------:R-:W-:Y:S01]  /*38640*/  VIADD R21, R19, UR7 ;  /* 0x0000000713157c36 */ /* 0x000fe20008000000 */
[----:B----4-:R-:W-:Y:S02]  /*38650*/  F2FP.BF16.F32.PACK_AB R47, R47, R71 ;  /* 0x000000472f2f723e */ /* 0x010fe400000010ff */
[----:B------:R-:W4:Y:S01]  /*38660*/  LDL.S16 R71, [R1+0x3a0] ;  /* 0x0003a00001477983 */ /* 0x000f220000100600 */
[----:B-----5:R-:W-:-:S03]  /*38670*/  PRMT R17, R91, 0x7610, R17 ;  /* 0x000076105b117816 */ /* 0x020fc60000000011 */
[----:B------:R-:W5:Y:S01]  /*38680*/  LDL.LU R91, [R1+0xb4] ;  /* 0x0000b400015b7983 */ /* 0x000f620000300800 */
[----:B------:R-:W-:-:S03]  /*38690*/  PRMT R20, R70, 0x7610, R20 ;  /* 0x0000761046147816 */ /* 0x000fc60000000014 */
[----:B------:R-:W5:Y:S04]  /*386a0*/  LDL.LU.S16 R70, [R1+0x3a2] ;  /* 0x0003a20001467983 */ /* 0x000f680000300600 */
[----:B------:R-:W5:Y:S04]  /*386b0*/  LDL.LU R72, [R1+0xb8] ;  /* 0x0000b80001487983 */ /* 0x000f680000300800 */
[----:B------:R0:W-:Y:S01]  /*386c0*/  @P4 STG.E.U16 desc[UR16][R10.64], R17 ;  /* 0x000000110a004986 */ /* 0x0001e2000c101510 */
[----:B---3--:R-:W-:-:S03]  /*386d0*/  PRMT R18, R90, 0x7610, R18 ;  /* 0x000076105a127816 */ /* 0x008fc60000000012 */
[----:B------:R-:W3:Y:S01]  /*386e0*/  LDL.S16 R90, [R1+0x3a4] ;  /* 0x0003a400015a7983 */ /* 0x000ee20000100600 */
[----:B0-----:R-:W-:Y:S01]  /*386f0*/  IMAD.WIDE R10, R19, 0x2, R4 ;  /* 0x00000002130a7825 */ /* 0x001fe200078e0204 */
[----:B--2---:R-:W-:Y:S02]  /*38700*/  PRMT R19, R89, 0x7610, R19 ;  /* 0x0000761059137816 */ /* 0x004fe40000000013 */
[----:B------:R-:W2:Y:S01]  /*38710*/  LDL.LU.S16 R89, [R1+0x3a6] ;  /* 0x0003a60001597983 */ /* 0x000ea20000300600 */
[----:B------:R-:W-:Y:S02]  /*38720*/  ISETP.LT.AND P5, PT, R74, UR57, !P2 ;  /* 0x000000394a007c0c */ /* 0x000fe4000d7a1270 */
[----:B------:R-:W-:Y:S02]  /*38730*/  ISETP.LT.AND P6, PT, R73, UR37, !P2 ;  /* 0x0000002549007c0c */ /* 0x000fe4000d7c1270 */
[----:B------:R-:W-:Y:S01]  /*38740*/  PRMT R16, R47, 0x7632, R16 ;  /* 0x000076322f107816 */ /* 0x000fe20000000010 */
[----:B------:R-:W-:Y:S01]  /*38750*/  VIADD R0, R93, 0x6e ;  /* 0x0000006e5d007836 */ /* 0x000fe20000000000 */
[----:B------:R-:W-:-:S02]  /*38760*/  ISETP.LT.AND P4, PT, R92, UR26, !P2 ;  /* 0x0000001a5c007c0c */ /* 0x000fc4000d781270 */
[----:B------:R-:W-:Y:S01]  /*38770*/  F2FP.BF16.F32.PACK_AB R48, R48, R75 ;  /* 0x0000004b3030723e */ /* 0x000fe200000010ff */
[----:B------:R-:W-:-:S04]  /*38780*/  VIADD R17, R21, UR7 ;  /* 0x0000000715117c36 */ /* 0x000fc80008000000 */
[----:B------:R0:W-:Y:S01]  /*38790*/  @P5 STG.E.U16 desc[UR16][R12.64], R20 ;  /* 0x000000140c005986 */ /* 0x0001e2000c101510 */
[----:B------:R-:W-:Y:S01]  /*387a0*/  ISETP.LT.AND P5, PT, R66, UR10, !P3 ;  /* 0x0000000a42007c0c */ /* 0x000fe2000dfa1270 */
[----:B------:R-:W1:Y:S02]  /*387b0*/  LDCU UR10, c[0x0][0x39c] ;  /* 0x00007380ff0a77ac */ /* 0x000e640008000800 */
[----:B------:R1:W-:Y:S01]  /*387c0*/  @P6 STG.E.U16 desc[UR16][R14.64], R47 ;  /* 0x0000002f0e006986 */ /* 0x0003e2000c101510 */
[----:B------:R-:W-:Y:S01]  /*387d0*/  ISETP.LT.AND P6, PT, R74, UR56, !P3 ;  /* 0x000000384a007c0c */ /* 0x000fe2000dfc1270 */
[----:B------:R-:W2:Y:S02]  /*387e0*/  LDCU UR37, c[0x0][0x398] ;  /* 0x00007300ff2577ac */ /* 0x000ea40008000800 */
[----:B------:R1:W-:Y:S01]  /*387f0*/  @P4 STG.E.U16 desc[UR16][R10.64], R16 ;  /* 0x000000100a004986 */ /* 0x0003e2000c101510 */
[----:B------:R-:W-:Y:S01]  /*38800*/  ISETP.GE.AND P1, PT, R0, UR20, PT ;  /* 0x0000001400007c0c */ /* 0x000fe2000bf26270 */
[----:B------:R-:W2:Y:S01]  /*38810*/  LDCU UR26, c[0x0][0x398] ;  /* 0x00007300ff1a77ac */ /* 0x000ea20008000800 */
[----:B0-----:R-:W-:Y:S01]  /*38820*/  IMAD.WIDE R12, R21, 0x2, R8 ;  /* 0x00000002150c7825 */ /* 0x001fe200078e0208 */
[----:B------:R-:W-:Y:S01]  /*38830*/  ISETP.LT.AND P4, PT, R92, UR53, !P3 ;  /* 0x000000355c007c0c */ /* 0x000fe2000df81270 */
[----:B------:R-:W0:Y:S03]  /*38840*/  LDCU UR20, c[0x0][0x398] ;  /* 0x00007300ff1477ac */ /* 0x000e260008000800 */
[----:B------:R0:W-:Y:S01]  /*38850*/  @P5 STG.E.U16 desc[UR16][R12.64], R18 ;  /* 0x000000120c005986 */ /* 0x0001e2000c101510 */
[----:B------:R-:W-:Y:S01]  /*38860*/  ISETP.LT.AND P5, PT, R73, UR49, !P3 ;  /* 0x0000003149007c0c */ /* 0x000fe2000dfa1270 */
[----:B-1----:R-:W-:Y:S01]  /*38870*/  IMAD.WIDE R14, R21, 0x2, R2 ;  /* 0x00000002150e7825 */ /* 0x002fe200078e0202 */
[----:B------:R-:W-:-:S03]  /*38880*/  PRMT R16, R48, 0x7632, R16 ;  /* 0x0000763230107816 */ /* 0x000fc60000000010 */
[----:B------:R-:W-:Y:S01]  /*38890*/  VIADD R0, R93, 0x6f ;  /* 0x0000006f5d007836 */ /* 0x000fe20000000000 */
[----:B------:R1:W-:Y:S01]  /*388a0*/  @P6 STG.E.U16 desc[UR16][R14.64], R19 ;  /* 0x000000130e006986 */ /* 0x0003e2000c101510 */
[C---:B------:R-:W-:Y:S01]  /*388b0*/  IMAD.WIDE R10, R21.reuse, 0x2, R6 ;  /* 0x00000002150a7825 */ /* 0x040fe200078e0206 */
[----:B------:R-:W-:Y:S01]  /*388c0*/  ISETP.LT.AND P6, PT, R66, UR34, !P0 ;  /* 0x0000002242007c0c */ /* 0x000fe2000c7c1270 */
[----:B------:R-:W2:Y:S02]  /*388d0*/  LDCU UR34, c[0x0][0x398] ;  /* 0x00007300ff2277ac */ /* 0x000ea40008000800 */
[----:B0-----:R-:W-:Y:S01]  /*388e0*/  IMAD.WIDE R12, R21, 0x2, R4 ;  /* 0x00000002150c7825 */ /* 0x001fe200078e0204 */
[----:B------:R-:W-:Y:S01]  /*388f0*/  ISETP.GE.AND P2, PT, R0, UR41, PT ;  /* 0x0000002900007c0c */ /* 0x000fe2000bf46270 */
[----:B------:R0:W-:Y:S01]  /*38900*/  @P5 STG.E.U16 desc[UR16][R10.64], R48 ;  /* 0x000000300a005986 */ /* 0x0001e2000c101510 */
[----:B------:R-:W2:Y:S01]  /*38910*/  LDCU UR41, c[0x0][0x398] ;  /* 0x00007300ff2977ac */ /* 0x000ea20008000800 */
[----:B------:R-:W-:-:S02]  /*38920*/  VIADD R0, R93, 0x70 ;  /* 0x000000705d007836 */ /* 0x000fc40000000000 */
[----:B------:R4:W-:Y:S01]  /*38930*/  @P4 STG.E.U16 desc[UR16][R12.64], R16 ;  /* 0x000000100c004986 */ /* 0x0009e2000c101510 */
[----:B------:R-:W-:Y:S01]  /*38940*/  ISETP.LT.AND P4, PT, R74, UR18, !P0 ;  /* 0x000000124a007c0c */ /* 0x000fe2000c781270 */
[----:B-1----:R-:W-:Y:S01]  /*38950*/  IMAD.WIDE R14, R17, 0x2, R8 ;  /* 0x00000002110e7825 */ /* 0x002fe200078e0208 */
[----:B------:R-:W-:Y:S01]  /*38960*/  ISETP.GE.AND P3, PT, R0, UR55, PT ;  /* 0x0000003700007c0c */ /* 0x000fe2000bf66270 */
[----:B------:R-:W1:Y:S02]  /*38970*/  LDCU UR18, c[0x0][0x398] ;  /* 0x00007300ff1277ac */ /* 0x000e640008000800 */
[----:B------:R-:W-:Y:S01]  /*38980*/  VIADD R0, R93, 0x71 ;  /* 0x000000715d007836 */ /* 0x000fe20000000000 */
[----:B------:R-:W-:Y:S01]  /*38990*/  ISETP.LT.AND P5, PT, R73, UR45, !P0 ;  /* 0x0000002d49007c0c */ /* 0x000fe2000c7a1270 */
[----:B0-----:R-:W-:Y:S01]  /*389a0*/  IMAD.WIDE R10, R17, 0x2, R2 ;  /* 0x00000002110a7825 */ /* 0x001fe200078e0202 */
[----:B----4-:R-:W-:Y:S02]  /*389b0*/  PRMT R20, R71, 0x7610, R20 ;  /* 0x0000761047147816 */ /* 0x010fe40000000014 */
[----:B------:R-:W4:Y:S01]  /*389c0*/  LDL.LU R71, [R1+0xbc] ;  /* 0x0000bc0001477983 */ /* 0x000f220000300800 */
[----:B-----5:R-:W-:-:S03]  /*389d0*/  F2FP.BF16.F32.PACK_AB R49, R49, R91 ;  /* 0x0000005b3131723e */ /* 0x020fc600000010ff */
[----:B------:R-:W5:Y:S01]  /*389e0*/  LDL.S16 R91, [R1+0x3a8] ;  /* 0x0003a800015b7983 */ /* 0x000f620000100600 */
[----:B------:R-:W-:-:S03]  /*389f0*/  PRMT R18, R70, 0x7610, R18 ;  /* 0x0000761046127816 */ /* 0x000fc60000000012 */
[----:B------:R-:W5:Y:S04]  /*38a00*/  LDL.LU.S16 R70, [R1+0x3aa] ;  /* 0x0003aa0001467983 */ /* 0x000f680000300600 */
[----:B------:R0:W-:Y:S01]  /*38a10*/  @P6 STG.E.U16 desc[UR16][R14.64], R20 ;  /* 0x000000140e006986 */ /* 0x0001e2000c101510 */
[----:B------:R-:W-:Y:S01]  /*38a20*/  ISETP.LT.AND P6, PT, R92, UR40, !P0 ;  /* 0x000000285c007c0c */ /* 0x000fe2000c7c1270 */
[----:B------:R-:W-:Y:S01]  /*38a30*/  IMAD.WIDE R12, R17, 0x2, R6 ;  /* 0x00000002110c7825 */ /* 0x000fe200078e0206 */
[----:B------:R-:W-:Y:S01]  /*38a40*/  ISETP.GE.AND P0, PT, R0, UR12, PT ;  /* 0x0000000c00007c0c */ /* 0x000fe2000bf06270 */
[----:B------:R2:W-:Y:S01]  /*38a50*/  @P4 STG.E.U16 desc[UR16][R10.64], R18 ;  /* 0x000000120a004986 */ /* 0x0005e2000c101510 */
[----:B------:R-:W-:Y:S01]  /*38a60*/  PRMT R16, R49, 0x7632, R16 ;  /* 0x0000763231107816 */ /* 0x000fe20000000010 */
[C---:B------:R-:W-:Y:S01]  /*38a70*/  VIADD R19, R17.reuse, UR7 ;  /* 0x0000000711137c36 */ /* 0x040fe20008000000 */
[----:B------:R-:W-:Y:S01]  /*38a80*/  F2FP.BF16.F32.PACK_AB R50, R50, R72 ;  /* 0x000000483232723e */ /* 0x000fe200000010ff */
[----:B------:R-:W1:Y:S01]  /*38a90*/  LDCU UR12, c[0x0][0x39c] ;  /* 0x00007380ff0c77ac */ /* 0x000e620008000800 */
[----:B0-----:R-:W-:Y:S01]  /*38aa0*/  IMAD.WIDE R14, R17, 0x2, R4 ;  /* 0x00000002110e7825 */ /* 0x001fe200078e0204 */
[----:B---3--:R-:W-:Y:S01]  /*38ab0*/  PRMT R0, R90, 0x7610, R0 ;  /* 0x000076105a007816 */ /* 0x008fe20000000000 */
[----:B------:R-:W0:Y:S01]  /*38ac0*/  LDCU UR40, c[0x0][0x398] ;  /* 0x00007300ff2877ac */ /* 0x000e220008000800 */
[----:B------:R-:W3:Y:S01]  /*38ad0*/  LDL.S16 R90, [R1+0x3ac] ;  /* 0x0003ac00015a7983 */ /* 0x000ee20000100600 */
[----:B--2---:R-:W-:-:S03]  /*38ae0*/  PRMT R18, R89, 0x7610, R18 ;  /* 0x0000761059127816 */ /* 0x004fc60000000012 */
[----:B------:R-:W2:Y:S04]  /*38af0*/  LDL.LU.S16 R89, [R1+0x3ae] ;  /* 0x0003ae0001597983 */ /* 0x000ea80000300600 */
[----:B------:R0:W-:Y:S01]  /*38b00*/  @P5 STG.E.U16 desc[UR16][R12.64], R49 ;  /* 0x000000310c005986 */ /* 0x0001e2000c101510 */
[----:B------:R-:W-:-:S03]  /*38b10*/  ISETP.LT.AND P5, PT, R74, UR46, !P1 ;  /* 0x0000002e4a007c0c */ /* 0x000fc6000cfa1270 */
[----:B------:R1:W-:Y:S01]  /*38b20*/  @P6 STG.E.U16 desc[UR16][R14.64], R16 ;  /* 0x000000100e006986 */ /* 0x0003e2000c101510 */
[----:B------:R-:W-:Y:S02]  /*38b30*/  ISETP.LT.AND P6, PT, R66, UR14, !P1 ;  /* 0x0000000e42007c0c */ /* 0x000fe4000cfc1270 */
[----:B------:R-:W-:Y:S01]  /*38b40*/  ISETP.LT.AND P4, PT, R73, UR33, !P1 ;  /* 0x0000002149007c0c */ /* 0x000fe2000cf81270 */
[C---:B------:R-:W-:Y:S01]  /*38b50*/  IMAD.WIDE R10, R19.reuse, 0x2, R8 ;  /* 0x00000002130a7825 */ /* 0x040fe200078e0208 */
[----:B------:R-:W2:Y:S03]  /*38b60*/  LDL.LU R75, [R1+0xc0] ;  /* 0x0000c000014b7983 */ /* 0x000ea60000300800 */
[C---:B0-----:R-:W-:Y:S01]  /*38b70*/  IMAD.WIDE R12, R19.reuse, 0x2, R2 ;  /* 0x00000002130c7825 */ /* 0x041fe200078e0202 */
[----:B------:R-:W-:Y:S01]  /*38b80*/  ISETP.LT.AND P1, PT, R92, UR28, !P1 ;  /* 0x0000001c5c007c0c */ /* 0x000fe2000cf21270 */
[----:B------:R-:W0:Y:S02]  /*38b90*/  LDCU UR14, c[0x0][0x398] ;  /* 0x00007300ff0e77ac */ /* 0x000e240008000800 */
[----:B-1----:R-:W-:-:S02]  /*38ba0*/  IMAD.WIDE R14, R19, 0x2, R6 ;  /* 0x00000002130e7825 */ /* 0x002fc400078e0206 */
[----:B------:R-:W-:Y:S01]  /*38bb0*/  @P6 STG.E.U16 desc[UR16][R10.64], R0 ;  /* 0x000000000a006986 */ /* 0x000fe2000c101510 */
[----:B------:R-:W-:Y:S01]  /*38bc0*/  PRMT R20, R50, 0x7632, R20 ;  /* 0x0000763232147816 */ /* 0x000fe20000000014 */
[C---:B------:R-:W-:Y:S01]  /*38bd0*/  IMAD.WIDE R16, R19.reuse, 0x2, R4 ;  /* 0x0000000213107825 */ /* 0x040fe200078e0204 */
[----:B------:R-:W1:Y:S01]  /*38be0*/  LDCU UR28, c[0x0][0x398] ;  /* 0x00007300ff1c77ac */ /* 0x000e620008000800 */
[----:B------:R5:W-:Y:S01]  /*38bf0*/  @P5 STG.E.U16 desc[UR16][R12.64], R18 ;  /* 0x000000120c005986 */ /* 0x000be2000c101510 */
[----:B------:R-:W0:Y:S03]  /*38c00*/  LDCU UR33, c[0x0][0x398] ;  /* 0x00007300ff2177ac */ /* 0x000e260008000800 */
[----:B------:R0:W-:Y:S01]  /*38c10*/  @P4 STG.E.U16 desc[UR16][R14.64], R50 ;  /* 0x000000320e004986 */ /* 0x0001e2000c101510 */
[----:B------:R-:W-:Y:S01]  /*38c20*/  ISETP.LT.AND P4, PT, R66, UR24, !P2 ;  /* 0x0000001842007c0c */ /* 0x000fe2000d781270 */
[----:B------:R-:W-:Y:S01]  /*38c30*/  VIADD R19, R19, UR7 ;  /* 0x0000000713137c36 */ /* 0x000fe20008000000 */
[----:B----4-:R-:W-:-:S02]  /*38c40*/  F2FP.BF16.F32.PACK_AB R51, R51, R71 ;  /* 0x000000473333723e */ /* 0x010fc400000010ff */
[----:B-----5:R-:W-:Y:S01]  /*38c50*/  PRMT R18, R91, 0x7610, R18 ;  /* 0x000076105b127816 */ /* 0x020fe20000000012 */
[----:B------:R-:W4:Y:S01]  /*38c60*/  LDL.S16 R71, [R1+0x3b0] ;  /* 0x0003b00001477983 */ /* 0x000f220000100600 */
[----:B------:R-:W-:-:S03]  /*38c70*/  PRMT R21, R70, 0x7610, R21 ;  /* 0x0000761046157816 */ /* 0x000fc60000000015 */
[----:B------:R-:W5:Y:S01]  /*38c80*/  LDL.LU R91, [R1+0xc4] ;  /* 0x0000c400015b7983 */ /* 0x000f620000300800 */
[----:B------:R-:W-:Y:S01]  /*38c90*/  ISETP.LT.AND P5, PT, R74, UR35, !P2 ;  /* 0x000000234a007c0c */ /* 0x000fe2000d7a1270 */
[----:B------:R-:W-:Y:S01]  /*38ca0*/  VIADD R0, R93, 0x72 ;  /* 0x000000725d007836 */ /* 0x000fe20000000000 */
[----:B------:R-:W-:Y:S01]  /*38cb0*/  ISETP.LT.AND P6, PT, R73, UR54, !P2 ;  /* 0x0000003649007c0c */ /* 0x000fe2000d7c1270 */
[----:B------:R-:W5:Y:S01]  /*38cc0*/  LDL.LU.S16 R70, [R1+0x3b2] ;  /* 0x0003b20001467983 */ /* 0x000f620000300600 */
[----:B0-----:R-:W-:Y:S01]  /*38cd0*/  IMAD.WIDE R14, R19, 0x2, R8 ;  /* 0x00000002130e7825 */ /* 0x001fe200078e0208 */
[----:B------:R-:W0:Y:S02]  /*38ce0*/  LDCU UR24, c[0x0][0x398] ;  /* 0x00007300ff1877ac */ /* 0x000e240008000800 */
[----:B------:R3:W-:Y:S04]  /*38cf0*/  @P1 STG.E.U16 desc[UR16][R16.64], R20 ;  /* 0x0000001410001986 */ /* 0x0007e8000c101510 */
[----:B------:R-:W5:Y:S04]  /*38d00*/  LDL.LU R72, [R1+0xc8] ;  /* 0x0000c80001487983 */ /* 0x000f680000300800 */
[----:B------:R2:W-:Y:S01]  /*38d10*/  @P4 STG.E.U16 desc[UR16][R14.64], R18 ;  /* 0x000000120e004986 */ /* 0x0005e2000c101510 */
[----:B---3--:R-:W-:-:S03]  /*38d20*/  PRMT R20, R90, 0x7610, R20 ;  /* 0x000076105a147816 */ /* 0x008fc60000000014 */
[----:B------:R-:W3:Y:S01]  /*38d30*/  LDL.S16 R90, [R1+0x3b4] ;  /* 0x0003b400015a7983 */ /* 0x000ee20000100600 */
[----:B--2---:R-:W-:-:S03]  /*38d40*/  PRMT R18, R89, 0x7610, R18 ;  /* 0x0000761059127816 */ /* 0x004fc60000000012 */
[----:B------:R-:W2:Y:S01]  /*38d50*/  LDL.LU.S16 R89, [R1+0x3b6] ;  /* 0x0003b60001597983 */ /* 0x000ea20000300600 */
[----:B------:R-:W-:Y:S01]  /*38d60*/  IMAD.WIDE R10, R19, 0x2, R2 ;  /* 0x00000002130a7825 */ /* 0x000fe200078e0202 */
[----:B------:R-:W-:-:S03]  /*38d70*/  ISETP.LT.AND P4, PT, R92, UR52, !P2 ;  /* 0x000000345c007c0c */ /* 0x000fc6000d781270 */
[C---:B------:R-:W-:Y:S01]  /*38d80*/  IMAD.WIDE R12, R19.reuse, 0x2, R6 ;  /* 0x00000002130c7825 */ /* 0x040fe200078e0206 */
[----:B------:R0:W-:Y:S01]  /*38d90*/  @P5 STG.E.U16 desc[UR16][R10.64], R21 ;  /* 0x000000150a005986 */ /* 0x0001e2000c101510 */
[----:B------:R-:W-:Y:S01]  /*38da0*/  ISETP.LT.AND P5, PT, R66, UR4, !P3 ;  /* 0x0000000442007c0c */ /* 0x000fe2000dfa1270 */
[----:B------:R-:W1:Y:S02]  /*38db0*/  LDCU UR4, c[0x0][0x398] ;  /* 0x00007300ff0477ac */ /* 0x000e640008000800 */
[----:B------:R0:W-:Y:S01]  /*38dc0*/  @P6 STG.E.U16 desc[UR16][R12.64], R51 ;  /* 0x000000330c006986 */ /* 0x0001e2000c101510 */
[----:B------:R-:W-:Y:S01]  /*38dd0*/  ISETP.LT.AND P6, PT, R74, UR8, !P3 ;  /* 0x000000084a007c0c */ /* 0x000fe2000dfc1270 */
[----:B------:R-:W-:Y:S01]  /*38de0*/  VIADD R17, R19, UR7 ;  /* 0x0000000713117c36 */ /* 0x000fe20008000000 */
[----:B------:R-:W-:Y:S01]  /*38df0*/  PRMT R16, R51, 0x7632, R16 ;  /* 0x0000763233107816 */ /* 0x000fe20000000010 */
[----:B------:R-:W-:Y:S01]  /*38e00*/  IMAD.WIDE R14, R19, 0x2, R4 ;  /* 0x00000002130e7825 */ /* 0x000fe200078e0204 */
[----:B------:R-:W-:Y:S01]  /*38e10*/  ISETP.GE.AND P1, PT, R0, UR22, PT ;  /* 0x0000001600007c0c */ /* 0x000fe2000bf26270 */
[----:B------:R-:W1:Y:S02]  /*38e20*/  LDCU UR22, c[0x0][0x398] ;  /* 0x00007300ff1677ac */ /* 0x000e640008000800 */
[C---:B0-----:R-:W-:Y:S01]  /*38e30*/  IMAD.WIDE R10, R17.reuse, 0x2, R8 ;  /* 0x00000002110a7825 */ /* 0x041fe200078e0208 */
[----:B------:R-:W-:Y:S01]  /*38e40*/  @P4 STG.E.U16 desc[UR16][R14.64], R16 ;  /* 0x000000100e004986 */ /* 0x000fe2000c101510 */
[----:B------:R-:W-:Y:S01]  /*38e50*/  F2FP.BF16.F32.PACK_AB R52, R52, R75 ;  /* 0x0000004b3434723e */ /* 0x000fe200000010ff */
[----:B------:R-:W0:Y:S01]  /*38e60*/  LDCU UR8, c[0x0][0x398] ;  /* 0x00007300ff0877ac */ /* 0x000e220008000800 */
[----:B------:R-:W-:Y:S01]  /*38e70*/  IMAD.WIDE R12, R17, 0x2, R2 ;  /* 0x00000002110c7825 */ /* 0x000fe200078e0202 */
[----:B------:R1:W-:Y:S01]  /*38e80*/  @P5 STG.E.U16 desc[UR16][R10.64], R20 ;  /* 0x000000140a005986 */ /* 0x0003e2000c101510 */
[----:B------:R-:W-:-:S02]  /*38e90*/  ISETP.LT.AND P5, PT, R73, UR36, !P3 ;  /* 0x0000002449007c0c */ /* 0x000fc4000dfa1270 */
[----:B------:R-:W-:Y:S01]  /*38ea0*/  VIADD R0, R93, 0x73 ;  /* 0x000000735d007836 */ /* 0x000fe20000000000 */
[----:B------:R0:W-:Y:S01]  /*38eb0*/  @P6 STG.E.U16 desc[UR16][R12.64], R18 ;  /* 0x000000120c006986 */ /* 0x0001e2000c101510 */
[----:B------:R-:W-:Y:S01]  /*38ec0*/  ISETP.LT.AND P4, PT, R92, UR31, !P3 ;  /* 0x0000001f5c007c0c */ /* 0x000fe2000df81270 */
[C---:B------:R-:W-:Y:S01]  /*38ed0*/  VIADD R19, R17.reuse, UR7 ;  /* 0x0000000711137c36 */ /* 0x040fe20008000000 */
[----:B------:R-:W-:Y:S01]  /*38ee0*/  ISETP.LT.AND P6, PT, R66, UR43, !P0 ;  /* 0x0000002b42007c0c */ /* 0x000fe2000c7c1270 */
[----:B------:R-:W2:Y:S01]  /*38ef0*/  LDCU UR31, c[0x0][0x398] ;  /* 0x00007300ff1f77ac */ /* 0x000ea20008000800 */
[----:B------:R-:W-:Y:S01]  /*38f00*/  ISETP.GE.AND P2, PT, R0, UR10, PT ;  /* 0x0000000a00007c0c */ /* 0x000fe2000bf46270 */
[C---:B-1----:R-:W-:Y:S01]  /*38f10*/  IMAD.WIDE R10, R17.reuse, 0x2, R6 ;  /* 0x00000002110a7825 */ /* 0x042fe200078e0206 */
[----:B------:R-:W-:Y:S01]  /*38f20*/  PRMT R16, R52, 0x7632, R16 ;  /* 0x0000763234107816 */ /* 0x000fe20000000010 */
[----:B------:R-:W1:Y:S02]  /*38f30*/  LDCU UR10, c[0x0][0x398] ;  /* 0x00007300ff0a77ac */ /* 0x000e640008000800 */
[----:B0-----:R-:W-:-:S04]  /*38f40*/  IMAD.WIDE R12, R17, 0x2, R4 ;  /* 0x00000002110c7825 */ /* 0x001fc800078e0204 */
[----:B------:R-:W-:Y:S02]  /*38f50*/  VIADD R0, R93, 0x74 ;  /* 0x000000745d007836 */ /* 0x000fe40000000000 */
[----:B------:R-:W-:Y:S01]  /*38f60*/  IMAD.WIDE R14, R19, 0x2, R8 ;  /* 0x00000002130e7825 */ /* 0x000fe200078e0208 */
[----:B------:R0:W-:Y:S02]  /*38f70*/  @P5 STG.E.U16 desc[UR16][R10.64], R52 ;  /* 0x000000340a005986 */ /* 0x0001e4000c101510 */
[----:B------:R-:W-:Y:S01]  /*38f80*/  ISETP.GE.AND P3, PT, R0, UR12, PT ;  /* 0x0000000c00007c0c */ /* 0x000fe2000bf66270 */
[----:B------:R-:W-:Y:S01]  /*38f90*/  VIADD R0, R93, 0x75 ;  /* 0x000000755d007836 */ /* 0x000fe20000000000 */
[----:B------:R0:W-:Y:S01]  /*38fa0*/  @P4 STG.E.U16 desc[UR16][R12.64], R16 ;  /* 0x000000100c004986 */ /* 0x0001e2000c101510 */
[----:B------:R-:W-:Y:S01]  /*38fb0*/  ISETP.LT.AND P4, PT, R74, UR30, !P0 ;  /* 0x0000001e4a007c0c */ /* 0x000fe2000c781270 */
[----:B------:R-:W0:Y:S01]  /*38fc0*/  LDCU UR12, c[0x0][0x398] ;  /* 0x00007300ff0c77ac */ /* 0x000e220008000800 */
[----:B------:R-:W-:Y:S01]  /*38fd0*/  ISETP.LT.AND P5, PT, R73, UR39, !P0 ;  /* 0x0000002749007c0c */ /* 0x000fe2000c7a1270 */
[----:B------:R-:W0:Y:S01]  /*38fe0*/  LDCU UR30, c[0x0][0x398] ;  /* 0x00007300ff1e77ac */ /* 0x000e220008000800 */
[----:B----4-:R-:W-:-:S02]  /*38ff0*/  PRMT R21, R71, 0x7610, R21 ;  /* 0x0000761047157816 */ /* 0x010fc40000000015 */
[----:B------:R-:W4:Y:S01]  /*39000*/  LDL.LU R71, [R1+0xcc] ;  /* 0x0000cc0001477983 */ /* 0x000f220000300800 */
[----:B-----5:R-:W-:-:S03]  /*39010*/  F2FP.BF16.F32.PACK_AB R53, R53, R91 ;  /* 0x0000005b3535723e */ /* 0x020fc600000010ff */
[----:B------:R-:W5:Y:S01]  /*39020*/  LDL.S16 R91, [R1+0x3b8] ;  /* 0x0003b800015b7983 */ /* 0x000f620000100600 */
[----:B------:R-:W-:-:S03]  /*39030*/  PRMT R17, R70, 0x7610, R17 ;  /* 0x0000761046117816 */ /* 0x000fc60000000011 */
[----:B------:R-:W5:Y:S04]  /*39040*/  LDL.LU.S16 R70, [R1+0x3ba] ;  /* 0x0003ba0001467983 */ /* 0x000f680000300600 */
[----:B------:R0:W-:Y:S01]  /*39050*/  @P6 STG.E.U16 desc[UR16][R14.64], R21 ;  /* 0x000000150e006986 */ /* 0x0001e2000c101510 */
[----:B------:R-:W-:Y:S02]  /*39060*/  ISETP.LT.AND P6, PT, R92, UR42, !P0 ;  /* 0x0000002a5c007c0c */ /* 0x000fe4000c7c1270 */
[----:B------:R-:W-:Y:S02]  /*39070*/  ISETP.GE.AND P0, PT, R0, UR9, PT ;  /* 0x0000000900007c0c */ /* 0x000fe4000bf06270 */
[----:B--2---:R-:W-:Y:S01]  /*39080*/  PRMT R18, R89, 0x7610, R18 ;  /* 0x0000761059127816 */ /* 0x004fe20000000012 */
[C---:B0-----:R-:W-:Y:S01]  /*39090*/  IMAD.WIDE R10, R19.reuse, 0x2, R2 ;  /* 0x00000002130a7825 */ /* 0x041fe200078e0202 */
[----:B---3--:R-:W-:Y:S01]  /*390a0*/  PRMT R0, R90, 0x7610, R0 ;  /* 0x000076105a007816 */ /* 0x008fe20000000000 */
[----:B------:R-:W0:Y:S01]  /*390b0*/  LDCU UR9, c[0x0][0x398] ;  /* 0x00007300ff0977ac */ /* 0x000e220008000800 */
[----:B------:R-:W2:Y:S04]  /*390c0*/  LDL.S16 R90, [R1+0x3bc] ;  /* 0x0003bc00015a7983 */ /* 0x000ea80000100600 */
[----:B------:R-:W3:Y:S01]  /*390d0*/  LDL.LU.S16 R89, [R1+0x3be] ;  /* 0x0003be0001597983 */ /* 0x000ee20000300600 */
[----:B------:R-:W-:Y:S01]  /*390e0*/  IMAD.WIDE R12, R19, 0x2, R6 ;  /* 0x00000002130c7825 */ /* 0x000fe200078e0206 */
[----:B------:R-:W-:-:S03]  /*390f0*/  PRMT R16, R53, 0x7632, R16 ;  /* 0x0000763235107816 */ /* 0x000fc60000000010 */
[----:B------:R-:W-:Y:S01]  /*39100*/  IMAD.WIDE R14, R19, 0x2, R4 ;  /* 0x00000002130e7825 */ /* 0x000fe200078e0204 */
[----:B------:R0:W-:Y:S04]  /*39110*/  @P4 STG.E.U16 desc[UR16][R10.64], R17 ;  /* 0x000000110a004986 */ /* 0x0001e8000c101510 */
[----:B------:R1:W-:Y:S01]  /*39120*/  @P5 STG.E.U16 desc[UR16][R12.64], R53 ;  /* 0x000000350c005986 */ /* 0x0003e2000c101510 */
[----:B------:R-:W-:-:S03]  /*39130*/  ISETP.LT.AND P5, PT, R74, UR37, !P1 ;  /* 0x000000254a007c0c */ /* 0x000fc6000cfa1270 */
[----:B------:R1:W-:Y:S01]  /*39140*/  @P6 STG.E.U16 desc[UR16][R14.64], R16 ;  /* 0x000000100e006986 */ /* 0x0003e2000c101510 */
[----:B------:R-:W-:Y:S01]  /*39150*/  ISETP.LT.AND P6, PT, R66, UR32, !P1 ;  /* 0x0000002042007c0c */ /* 0x000fe2000cfc1270 */
[----:B------:R-:W-:Y:S01]  /*39160*/  VIADD R19, R19, UR7 ;  /* 0x0000000713137c36 */ /* 0x000fe20008000000 */
[----:B------:R-:W-:Y:S01]  /*39170*/  ISETP.LT.AND P4, PT, R73, UR20, !P1 ;  /* 0x0000001449007c0c */ /* 0x000fe2000cf81270 */
[----:B------:R-:W3:Y:S01]  /*39180*/  LDL.LU R75, [R1+0xd0] ;  /* 0x0000d000014b7983 */ /* 0x000ee20000300800 */
[----:B------:R-:W-:Y:S01]  /*39190*/  F2FP.BF16.F32.PACK_AB R54, R54, R72 ;  /* 0x000000483636723e */ /* 0x000fe200000010ff */
[C---:B0-----:R-:W-:Y:S01]  /*391a0*/  IMAD.WIDE R10, R19.reuse, 0x2, R8 ;  /* 0x00000002130a7825 */ /* 0x041fe200078e0208 */
[----:B------:R-:W0:Y:S03]  /*391b0*/  LDCU UR32, c[0x0][0x398] ;  /* 0x00007300ff2077ac */ /* 0x000e260008000800 */
[C---:B-1----:R-:W-:Y:S01]  /*391c0*/  IMAD.WIDE R12, R19.reuse, 0x2, R2 ;  /* 0x00000002130c7825 */ /* 0x042fe200078e0202 */
[----:B------:R-:W1:Y:S03]  /*391d0*/  LDCU UR20, c[0x0][0x398] ;  /* 0x00007300ff1477ac */ /* 0x000e660008000800 */
[----:B------:R-:W-:Y:S01]  /*391e0*/  @P6 STG.E.U16 desc[UR16][R10.64], R0 ;  /* 0x000000000a006986 */ /* 0x000fe2000c101510 */
[----:B------:R-:W-:-:S03]  /*391f0*/  IMAD.WIDE R14, R19, 0x2, R6 ;  /* 0x00000002130e7825 */ /* 0x000fc600078e0206 */
[----:B------:R0:W-:Y:S01]  /*39200*/  @P5 STG.E.U16 desc[UR16][R12.64], R18 ;  /* 0x000000120c005986 */ /* 0x0001e2000c101510 */
[----:B------:R-:W-:Y:S01]  /*39210*/  ISETP.LT.AND P1, PT, R92, UR26, !P1 ;  /* 0x0000001a5c007c0c */ /* 0x000fe2000cf21270 */
[C---:B------:R-:W-:Y:S01]  /*39220*/  IMAD.WIDE R16, R19.reuse, 0x2, R4 ;  /* 0x0000000213107825 */ /* 0x040fe200078e0204 */
[----:B------:R-:W-:Y:S01]  /*39230*/  PRMT R20, R54, 0x7632, R20 ;  /* 0x0000763236147816 */ /* 0x000fe20000000014 */
[----:B------:R-:W-:Y:S01]  /*39240*/  @P4 STG.E.U16 desc[UR16][R14.64], R54 ;  /* 0x000000360e004986 */ /* 0x000fe2000c101510 */
[----:B------:R-:W-:Y:S01]  /*39250*/  ISETP.LT.AND P4, PT, R66, UR38, !P2 ;  /* 0x0000002642007c0c */ /* 0x000fe2000d781270 */
[----:B------:R-:W-:Y:S01]  /*39260*/  VIADD R19, R19, UR7 ;  /* 0x0000000713137c36 */ /* 0x000fe20008000000 */
[----:B----4-:R-:W-:Y:S02]  /*39270*/  F2FP.BF16.F32.PACK_AB R55, R55, R71 ;  /* 0x000000473737723e */ /* 0x010fe400000010ff */
[----:B-----5:R-:W-:Y:S01]  /*39280*/  PRMT R21, R70, 0x7610, R21 ;  /* 0x0000761046157816 */ /* 0x020fe20000000015 */
[----:B------:R-:W4:Y:S01]  /*39290*/  LDL.S16 R71, [R1+0x3c0] ;  /* 0x0003c00001477983 */ /* 0x000f220000100600 */
[----:B0-----:R-:W-:Y:S01]  /*392a0*/  PRMT R18, R91, 0x7610, R18 ;  /* 0x000076105b127816 */ /* 0x001fe20000000012 */
[----:B------:R-:W-:Y:S01]  /*392b0*/  VIADD R0, R93, 0x76 ;  /* 0x000000765d007836 */ /* 0x000fe20000000000 */
[----:B------:R-:W-:Y:S01]  /*392c0*/  ISETP.LT.AND P5, PT, R74, UR34, !P2 ;  /* 0x000000224a007c0c */ /* 0x000fe2000d7a1270 */
[----:B------:R-:W5:Y:S01]  /*392d0*/  LDL.LU R91, [R1+0xd4] ;  /* 0x0000d400015b7983 */ /* 0x000f620000300800 */
[----:B------:R-:W-:Y:S01]  /*392e0*/  ISETP.LT.AND P6, PT, R73, UR41, !P2 ;  /* 0x0000002949007c0c */ /* 0x000fe2000d7c1270 */
[----:B------:R-:W0:Y:S02]  /*392f0*/  LDCU UR26, c[0x0][0x398] ;  /* 0x00007300ff1a77ac */ /* 0x000e240008000800 */
[----:B------:R-:W5:Y:S01]  /*39300*/  LDL.LU.S16 R70, [R1+0x3c2] ;  /* 0x0003c20001467983 */ /* 0x000f620000300600 */
[----:B------:R-:W-:-:S03]  /*39310*/  IMAD.WIDE R10, R19, 0x2, R8 ;  /* 0x00000002130a7825 */ /* 0x000fc600078e0208 */
[----:B------:R2:W-:Y:S04]  /*39320*/  @P1 STG.E.U16 desc[UR16][R16.64], R20 ;  /* 0x0000001410001986 */ /* 0x0005e8000c101510 */
[----:B------:R-:W5:Y:S04]  /*39330*/  LDL.LU R72, [R1+0xd8] ;  /* 0x0000d80001487983 */ /* 0x000f680000300800 */
[----:B------:R3:W-:Y:S01]  /*39340*/  @P4 STG.E.U16 desc[UR16][R10.64], R18 ;  /* 0x000000120a004986 */ /* 0x0007e2000c101510 */
[----:B--2---:R-:W-:-:S03]  /*39350*/  PRMT R20, R90, 0x7610, R20 ;  /* 0x000076105a147816 */ /* 0x004fc60000000014 */
[----:B------:R-:W2:Y:S01]  /*39360*/  LDL.S16 R90, [R1+0x3c4] ;  /* 0x0003c400015a7983 */ /* 0x000ea20000100600 */
[----:B---3--:R-:W-:-:S03]  /*39370*/  PRMT R18, R89, 0x7610, R18 ;  /* 0x0000761059127816 */ /* 0x008fc60000000012 */
[----:B------:R-:W3:Y:S01]  /*39380*/  LDL.LU.S16 R89, [R1+0x3c6] ;  /* 0x0003c60001597983 */ /* 0x000ee20000300600 */
[C---:B------:R-:W-:Y:S01]  /*39390*/  IMAD.WIDE R12, R19.reuse, 0x2, R2 ;  /* 0x00000002130c7825 */ /* 0x040fe200078e0202 */
[----:B------:R-:W-:Y:S01]  /*393a0*/  ISETP.LT.AND P4, PT, R92, UR18, !P2 ;  /* 0x000000125c007c0c */ /* 0x000fe2000d781270 */
[----:B------:R-:W0:Y:S02]  /*393b0*/  LDCU UR18, c[0x0][0x398] ;  /* 0x00007300ff1277ac */ /* 0x000e240008000800 */
[----:B------:R-:W-:Y:S01]  /*393c0*/  IMAD.WIDE R14, R19, 0x2, R6 ;  /* 0x00000002130e7825 */ /* 0x000fe200078e0206 */
[----:B------:R1:W-:Y:S01]  /*393d0*/  @P5 STG.E.U16 desc[UR16][R12.64], R21 ;  /* 0x000000150c005986 */ /* 0x0003e2000c101510 */
[----:B------:R-:W-:-:S03]  /*393e0*/  ISETP.LT.AND P5, PT, R66, UR40, !P3 ;  /* 0x0000002842007c0c */ /* 0x000fc6000dfa1270 */
[----:B------:R0:W-:Y:S01]  /*393f0*/  @P6 STG.E.U16 desc[UR16][R14.64], R55 ;  /* 0x000000370e006986 */ /* 0x0001e2000c101510 */
[----:B------:R-:W-:Y:S01]  /*39400*/  ISETP.LT.AND P6, PT, R74, UR14, !P3 ;  /* 0x0000000e4a007c0c */ /* 0x000fe2000dfc1270 */
[----:B------:R-:W-:Y:S01]  /*39410*/  VIADD R17, R19, UR7 ;  /* 0x0000000713117c36 */ /* 0x000fe20008000000 */
[----:B------:R-:W-:Y:S01]  /*39420*/  PRMT R16, R55, 0x7632, R16 ;  /* 0x0000763237107816 */ /* 0x000fe20000000010 */
[----:B------:R-:W-:Y:S01]  /*39430*/  IMAD.WIDE R10, R19, 0x2, R4 ;  /* 0x00000002130a7825 */ /* 0x000fe200078e0204 */
[----:B------:R-:W-:Y:S01]  /*39440*/  ISETP.GE.AND P1, PT, R0, UR13, PT ;  /* 0x0000000d00007c0c */ /* 0x000fe2000bf26270 */
[----:B------:R-:W2:Y:S02]  /*39450*/  LDCU UR13, c[0x0][0x398] ;  /* 0x00007300ff0d77ac */ /* 0x000ea40008000800 */
[C---:B-1----:R-:W-:Y:S01]  /*39460*/  IMAD.WIDE R12, R17.reuse, 0x2, R8 ;  /* 0x00000002110c7825 */ /* 0x042fe200078e0208 */
[----:B------:R1:W-:Y:S01]  /*39470*/  @P4 STG.E.U16 desc[UR16][R10.64], R16 ;  /* 0x000000100a004986 */ /* 0x0003e2000c101510 */
[----:B------:R-:W-:Y:S01]  /*39480*/  F2FP.BF16.F32.PACK_AB R56, R56, R75 ;  /* 0x0000004b3838723e */ /* 0x000fe200000010ff */
[----:B------:R-:W2:Y:S01]  /*39490*/  LDCU UR14, c[0x0][0x398] ;  /* 0x00007300ff0e77ac */ /* 0x000ea20008000800 */
[----:B0-----:R-:W-:Y:S01]  /*394a0*/  IMAD.WIDE R14, R17, 0x2, R2 ;  /* 0x00000002110e7825 */ /* 0x001fe200078e0202 */
[----:B------:R0:W-:Y:S01]  /*394b0*/  @P5 STG.E.U16 desc[UR16][R12.64], R20 ;  /* 0x000000140c005986 */ /* 0x0001e2000c101510 */
[----:B------:R-:W-:-:S02]  /*394c0*/  ISETP.LT.AND P5, PT, R73, UR28, !P3 ;  /* 0x0000001c49007c0c */ /* 0x000fc4000dfa1270 */
[----:B------:R-:W-:Y:S01]  /*394d0*/  VIADD R0, R93, 0x77 ;  /* 0x000000775d007836 */ /* 0x000fe20000000000 */
[----:B------:R0:W-:Y:S01]  /*394e0*/  @P6 STG.E.U16 desc[UR16][R14.64], R18 ;  /* 0x000000120e006986 */ /* 0x0001e2000c101510 */
[----:B------:R-:W-:Y:S01]  /*394f0*/  ISETP.LT.AND P4, PT, R92, UR24, !P3 ;  /* 0x000000185c007c0c */ /* 0x000fe2000df81270 */
[C---:B------:R-:W-:Y:S01]  /*39500*/  VIADD R19, R17.reuse, UR7 ;  /* 0x0000000711137c36 */ /* 0x040fe20008000000 */
[----:B------:R-:W-:Y:S01]  /*39510*/  ISETP.LT.AND P6, PT, R66, UR22, !P0 ;  /* 0x0000001642007c0c */ /* 0x000fe2000c7c1270 */
[C---:B-1----:R-:W-:Y:S01]  /*39520*/  IMAD.WIDE R10, R17.reuse, 0x2, R6 ;  /* 0x00000002110a7825 */ /* 0x042fe200078e0206 */
[----:B------:R-:W-:Y:S01]  /*39530*/  ISETP.GE.AND P2, PT, R0, UR29, PT ;  /* 0x0000001d00007c0c */ /* 0x000fe2000bf46270 */
[----:B------:R-:W1:Y:S02]  /*39540*/  LDCU UR29, c[0x0][0x398] ;  /* 0x00007300ff1d77ac */ /* 0x000e640008000800 */
[----:B0-----:R-:W-:Y:S01]  /*39550*/  IMAD.WIDE R12, R17, 0x2, R4 ;  /* 0x00000002110c7825 */ /* 0x001fe200078e0204 */
[----:B------:R-:W-:Y:S01]  /*39560*/  PRMT R16, R56, 0x7632, R16 ;  /* 0x0000763238107816 */ /* 0x000fe20000000010 */
[----:B------:R-:W0:Y:S02]  /*39570*/  LDCU UR22, c[0x0][0x398] ;  /* 0x00007300ff1677ac */ /* 0x000e240008000800 */
[----:B------:R-:W-:-:S02]  /*39580*/  VIADD R0, R93, 0x78 ;  /* 0x000000785d007836 */ /* 0x000fc40000000000 */
[----:B------:R-:W-:Y:S01]  /*39590*/  IMAD.WIDE R14, R19, 0x2, R8 ;  /* 0x00000002130e7825 */ /* 0x000fe200078e0208 */
[----:B------:R0:W-:Y:S01]  /*395a0*/  @P5 STG.E.U16 desc[UR16][R10.64], R56 ;  /* 0x000000380a005986 */ /* 0x0001e2000c101510 */
[----:B------:R-:W0:Y:S01]  /*395b0*/  LDCU UR24, c[0x0][0x398] ;  /* 0x00007300ff1877ac */ /* 0x000e220008000800 */
[----:B------:R-:W-:Y:S01]  /*395c0*/  ISETP.GE.AND P3, PT, R0, UR27, PT ;  /* 0x0000001b00007c0c */ /* 0x000fe2000bf66270 */
[----:B------:R-:W-:Y:S01]  /*395d0*/  VIADD R0, R93, 0x79 ;  /* 0x000000795d007836 */ /* 0x000fe20000000000 */
[----:B------:R0:W-:Y:S01]  /*395e0*/  @P4 STG.E.U16 desc[UR16][R12.64], R16 ;  /* 0x000000100c004986 */ /* 0x0001e2000c101510 */
[----:B------:R-:W-:Y:S02]  /*395f0*/  ISETP.LT.AND P4, PT, R74, UR33, !P0 ;  /* 0x000000214a007c0c */ /* 0x000fe4000c781270 */
        /* <DEDUP_REMOVED lines=10> */
[----:B---3--:R-:W-:Y:S01]  /*396a0*/  PRMT R18, R89, 0x7610, R18 ;  /* 0x0000761059127816 */ /* 0x008fe20000000012 */
[----:B0-----:R-:W-:Y:S01]  /*396b0*/  IMAD.WIDE R10, R19, 0x2, R2 ;  /* 0x00000002130a7825 */ /* 0x001fe200078e0202 */
[----:B------:R-:W-:Y:S01]  /*396c0*/  ISETP.GE.AND P0, PT, R0, UR5, PT ;  /* 0x0000000500007c0c */ /* 0x000fe2000bf06270 */
[----:B------:R-:W0:Y:S01]  /*396d0*/  LDCU UR5, c[0x0][0x398] ;  /* 0x00007300ff0577ac */ /* 0x000e220008000800 */
[----:B--2---:R-:W-:-:S02]  /*396e0*/  PRMT R0, R90, 0x7610, R0 ;  /* 0x000076105a007816 */ /* 0x004fc40000000000 */
[----:B------:R-:W2:Y:S01]  /*396f0*/  LDL.S16 R90, [R1+0x3cc] ;  /* 0x0003cc00015a7983 */ /* 0x000ea20000100600 */
[----:B------:R-:W-:Y:S01]  /*39700*/  IMAD.WIDE R12, R19, 0x2, R6 ;  /* 0x00000002130c7825 */ /* 0x000fe200078e0206 */
[----:B------:R-:W-:Y:S01]  /*39710*/  PRMT R16, R57, 0x7632, R16 ;  /* 0x0000763239107816 */ /* 0x000fe20000000010 */
[----:B------:R-:W3:Y:S01]  /*39720*/  LDCU UR8, c[0x0][0x398] ;  /* 0x00007300ff0877ac */ /* 0x000ee20008000800 */
[----:B------:R-:W3:Y:S01]  /*39730*/  LDL.LU.S16 R89, [R1+0x3ce] ;  /* 0x0003ce0001597983 */ /* 0x000ee20000300600 */
[----:B------:R-:W-:-:S03]  /*39740*/  IMAD.WIDE R14, R19, 0x2, R4 ;  /* 0x00000002130e7825 */ /* 0x000fc600078e0204 */
[----:B------:R0:W-:Y:S04]  /*39750*/  @P4 STG.E.U16 desc[UR16][R10.64], R17 ;  /* 0x000000110a004986 */ /* 0x0001e8000c101510 */
[----:B------:R1:W-:Y:S01]  /*39760*/  @P5 STG.E.U16 desc[UR16][R12.64], R57 ;  /* 0x000000390c005986 */ /* 0x0003e2000c101510 */
[----:B------:R-:W-:Y:S01]  /*39770*/  ISETP.LT.AND P5, PT, R74, UR12, !P1 ;  /* 0x0000000c4a007c0c */ /* 0x000fe2000cfa1270 */
[----:B------:R-:W-:Y:S01]  /*39780*/  VIADD R19, R19, UR7 ;  /* 0x0000000713137c36 */ /* 0x000fe20008000000 */
[----:B------:R-:W-:Y:S01]  /*39790*/  ISETP.LT.AND P4, PT, R73, UR30, !P1 ;  /* 0x0000001e49007c0c */ /* 0x000fe2000cf81270 */
[----:B------:R1:W-:Y:S01]  /*397a0*/  @P6 STG.E.U16 desc[UR16][R14.64], R16 ;  /* 0x000000100e006986 */ /* 0x0003e2000c101510 */
[----:B------:R-:W-:Y:S01]  /*397b0*/  ISETP.LT.AND P6, PT, R66, UR10, !P1 ;  /* 0x0000000a42007c0c */ /* 0x000fe2000cfc1270 */
[----:B------:R-:W2:Y:S01]  /*397c0*/  LDCU UR10, c[0x0][0x398] ;  /* 0x00007300ff0a77ac */ /* 0x000ea20008000800 */
[C---:B0-----:R-:W-:Y:S01]  /*397d0*/  IMAD.WIDE R10, R19.reuse, 0x2, R8 ;  /* 0x00000002130a7825 */ /* 0x041fe200078e0208 */
[----:B------:R-:W-:Y:S01]  /*397e0*/  F2FP.BF16.F32.PACK_AB R58, R58, R72 ;  /* 0x000000483a3a723e */ /* 0x000fe200000010ff */
[----:B------:R-:W3:Y:S01]  /*397f0*/  LDL.LU R75, [R1+0xe0] ;  /* 0x0000e000014b7983 */ /* 0x000ee20000300800 */
[----:B------:R-:W0:Y:S01]  /*39800*/  LDCU UR12, c[0x0][0x398] ;  /* 0x00007300ff0c77ac */ /* 0x000e220008000800 */
[----:B-1----:R-:W-:Y:S01]  /*39810*/  IMAD.WIDE R12, R19, 0x2, R2 ;  /* 0x00000002130c7825 */ /* 0x002fe200078e0202 */
[----:B------:R-:W-:-:S03]  /*39820*/  ISETP.LT.AND P1, PT, R92, UR9, !P1 ;  /* 0x000000095c007c0c */ /* 0x000fc6000cf21270 */
[----:B------:R-:W-:-:S03]  /*39830*/  IMAD.WIDE R14, R19, 0x2, R6 ;  /* 0x00000002130e7825 */ /* 0x000fc600078e0206 */
[----:B------:R1:W-:Y:S01]  /*39840*/  @P6 STG.E.U16 desc[UR16][R10.64], R0 ;  /* 0x000000000a006986 */ /* 0x0003e2000c101510 */
[C---:B------:R-:W-:Y:S01]  /*39850*/  IMAD.WIDE R16, R19.reuse, 0x2, R4 ;  /* 0x0000000213107825 */ /* 0x040fe200078e0204 */
[----:B------:R-:W-:Y:S02]  /*39860*/  PRMT R20, R58, 0x7632, R20 ;  /* 0x000076323a147816 */ /* 0x000fe40000000014 */
[----:B------:R0:W-:Y:S01]  /*39870*/  @P5 STG.E.U16 desc[UR16][R12.64], R18 ;  /* 0x000000120c005986 */ /* 0x0001e2000c101510 */
[----:B------:R-:W0:Y:S03]  /*39880*/  LDCU UR9, c[0x0][0x398] ;  /* 0x00007300ff0977ac */ /* 0x000e260008000800 */
[----:B------:R-:W-:Y:S01]  /*39890*/  @P4 STG.E.U16 desc[UR16][R14.64], R58 ;  /* 0x0000003a0e004986 */ /* 0x000fe2000c101510 */
[----:B------:R-:W-:Y:S01]  /*398a0*/  ISETP.LT.AND P4, PT, R66, UR31, !P2 ;  /* 0x0000001f42007c0c */ /* 0x000fe2000d781270 */
[----:B------:R-:W-:-:S02]  /*398b0*/  VIADD R19, R19, UR7 ;  /* 0x0000000713137c36 */ /* 0x000fc40008000000 */
[----:B------:R2:W-:Y:S02]  /*398c0*/  @P1 STG.E.U16 desc[UR16][R16.64], R20 ;  /* 0x0000001410001986 */ /* 0x0005e4000c101510 */
[----:B-1----:R-:W-:Y:S01]  /*398d0*/  IMAD.WIDE R10, R19, 0x2, R8 ;  /* 0x00000002130a7825 */ /* 0x002fe200078e0208 */
[----:B----4-:R-:W-:Y:S02]  /*398e0*/  F2FP.BF16.F32.PACK_AB R59, R59, R71 ;  /* 0x000000473b3b723e */ /* 0x010fe400000010ff */
[----:B------:R-:W4:Y:S01]  /*398f0*/  LDL.S16 R71, [R1+0x3d0] ;  /* 0x0003d00001477983 */ /* 0x000f220000100600 */
[----:B-----5:R-:W-:-:S03]  /*39900*/  PRMT R21, R70, 0x7610, R21 ;  /* 0x0000761046157816 */ /* 0x020fc60000000015 */
[----:B------:R-:W5:Y:S01]  /*39910*/  LDL.LU R70, [R1+0xe4] ;  /* 0x0000e40001467983 */ /* 0x000f620000300800 */
[----:B0-----:R-:W-:-:S05]  /*39920*/  PRMT R18, R91, 0x7610, R18 ;  /* 0x000076105b127816 */ /* 0x001fca0000000012 */
[----:B------:R3:W-:Y:S01]  /*39930*/  @P4 STG.E.U16 desc[UR16][R10.64], R18 ;  /* 0x000000120a004986 */ /* 0x0007e2000c101510 */
[----:B--2---:R-:W-:-:S03]  /*39940*/  PRMT R20, R90, 0x7610, R20 ;  /* 0x000076105a147816 */ /* 0x004fc60000000014 */
[----:B------:R-:W2:Y:S01]  /*39950*/  LDL.LU.S16 R90, [R1+0x3d2] ;  /* 0x0003d200015a7983 */ /* 0x000ea20000300600 */
[----:B---3--:R-:W-:-:S03]  /*39960*/  PRMT R18, R89, 0x7610, R18 ;  /* 0x0000761059127816 */ /* 0x008fc60000000012 */
[----:B------:R-:W3:Y:S04]  /*39970*/  LDL.LU R72, [R1+0xe8] ;  /* 0x0000e80001487983 */ /* 0x000ee80000300800 */
[----:B------:R-:W3:Y:S04]  /*39980*/  LDL.S16 R91, [R1+0x3d4] ;  /* 0x0003d400015b7983 */ /* 0x000ee80000100600 */
[----:B------:R-:W3:Y:S01]  /*39990*/  LDL.LU.S16 R89, [R1+0x3d6] ;  /* 0x0003d60001597983 */ /* 0x000ee20000300600 */
[----:B------:R-:W-:Y:S01]  /*399a0*/  ISETP.LT.AND P5, PT, R74, UR20, !P2 ;  /* 0x000000144a007c0c */ /* 0x000fe2000d7a1270 */
[----:B------:R-:W-:Y:S01]  /*399b0*/  IMAD.WIDE R12, R19, 0x2, R2 ;  /* 0x00000002130c7825 */ /* 0x000fe200078e0202 */
[----:B------:R-:W-:Y:S01]  /*399c0*/  ISETP.LT.AND P6, PT, R73, UR26, !P2 ;  /* 0x0000001a49007c0c */ /* 0x000fe2000d7c1270 */
[----:B------:R-:W0:Y:S01]  /*399d0*/  LDCU UR20, c[0x0][0x398] ;  /* 0x00007300ff1477ac */ /* 0x000e220008000800 */
[----:B------:R-:W-:Y:S01]  /*399e0*/  ISETP.LT.AND P2, PT, R92, UR32, !P2 ;  /* 0x000000205c007c0c */ /* 0x000fe2000d741270 */
[----:B------:R-:W-:-:S08]  /*399f0*/  VIADD R17, R19, UR7 ;  /* 0x0000000713117c36 */ /* 0x000fd00008000000 */
[----:B------:R1:W-:Y:S01]  /*39a00*/  @P5 STG.E.U16 desc[UR16][R12.64], R21 ;  /* 0x000000150c005986 */ /* 0x0003e2000c101510 */
[----:B------:R-:W-:Y:S01]  /*39a10*/  ISETP.LT.AND P5, PT, R66, UR13, !P3 ;  /* 0x0000000d42007c0c */ /* 0x000fe2000dfa1270 */
[----:B------:R-:W-:Y:S01]  /*39a20*/  VIADD R0, R93, 0x7a ;  /* 0x0000007a5d007836 */ /* 0x000fe20000000000 */
[----:B------:R-:W-:Y:S01]  /*39a30*/  PRMT R16, R59, 0x7632, R16 ;  /* 0x000076323b107816 */ /* 0x000fe20000000010 */
[C---:B------:R-:W-:Y:S01]  /*39a40*/  IMAD.WIDE R14, R19.reuse, 0x2, R6 ;  /* 0x00000002130e7825 */ /* 0x040fe200078e0206 */
[----:B------:R-:W-:Y:S01]  /*39a50*/  F2FP.BF16.F32.PACK_AB R60, R60, R75 ;  /* 0x0000004b3c3c723e */ /* 0x000fe200000010ff */
[----:B------:R-:W0:Y:S02]  /*39a60*/  LDCU UR13, c[0x0][0x398] ;  /* 0x00007300ff0d77ac */ /* 0x000e240008000800 */
[----:B------:R-:W-:Y:S01]  /*39a70*/  IMAD.WIDE R10, R19, 0x2, R4 ;  /* 0x00000002130a7825 */ /* 0x000fe200078e0204 */
[----:B------:R-:W-:-:S03]  /*39a80*/  ISETP.GE.AND P1, PT, R0, UR21, PT ;  /* 0x0000001500007c0c */ /* 0x000fc6000bf26270 */
[----:B-1----:R-:W-:Y:S01]  /*39a90*/  IMAD.WIDE R12, R17, 0x2, R8 ;  /* 0x00000002110c7825 */ /* 0x002fe200078e0208 */
[----:B------:R1:W-:Y:S01]  /*39aa0*/  @P6 STG.E.U16 desc[UR16][R14.64], R59 ;  /* 0x0000003b0e006986 */ /* 0x0003e2000c101510 */
[----:B------:R-:W-:Y:S01]  /*39ab0*/  ISETP.LT.AND P6, PT, R74, UR18, !P3 ;  /* 0x000000124a007c0c */ /* 0x000fe2000dfc1270 */
[----:B------:R-:W0:Y:S01]  /*39ac0*/  LDCU UR21, c[0x0][0x398] ;  /* 0x00007300ff1577ac */ /* 0x000e220008000800 */
[----:B------:R-:W-:Y:S01]  /*39ad0*/  VIADD R0, R93, 0x7b ;  /* 0x0000007b5d007836 */ /* 0x000fe20000000000 */
[----:B------:R1:W-:Y:S01]  /*39ae0*/  @P2 STG.E.U16 desc[UR16][R10.64], R16 ;  /* 0x000000100a002986 */ /* 0x0003e2000c101510 */
[----:B------:R-:W-:Y:S01]  /*39af0*/  ISETP.LT.AND P2, PT, R92, UR29, !P3 ;  /* 0x0000001d5c007c0c */ /* 0x000fe2000df41270 */
[----:B------:R-:W-:Y:S01]  /*39b00*/  VIADD R19, R17, UR7 ;  /* 0x0000000711137c36 */ /* 0x000fe20008000000 */
[----:B------:R-:W0:Y:S01]  /*39b10*/  LDCU UR18, c[0x0][0x398] ;  /* 0x00007300ff1277ac */ /* 0x000e220008000800 */
[----:B------:R0:W-:Y:S01]  /*39b20*/  @P5 STG.E.U16 desc[UR16][R12.64], R20 ;  /* 0x000000140c005986 */ /* 0x0001e2000c101510 */
[----:B------:R-:W-:-:S02]  /*39b30*/  ISETP.LT.AND P5, PT, R73, UR14, !P3 ;  /* 0x0000000e49007c0c */ /* 0x000fc4000dfa1270 */
[----:B------:R-:W-:Y:S01]  /*39b40*/  ISETP.GE.AND P4, PT, R0, UR25, PT ;  /* 0x0000001900007c0c */ /* 0x000fe2000bf86270 */
[----:B------:R-:W-:Y:S01]  /*39b50*/  VIADD R0, R93, 0x7c ;  /* 0x0000007c5d007836 */ /* 0x000fe20000000000 */
[----:B------:R-:W2:Y:S01]  /*39b60*/  LDCU UR14, c[0x0][0x398] ;  /* 0x00007300ff0e77ac */ /* 0x000ea20008000800 */
[----:B-1----:R-:W-:Y:S01]  /*39b70*/  IMAD.WIDE R14, R17, 0x2, R2 ;  /* 0x00000002110e7825 */ /* 0x002fe200078e0202 */
[----:B------:R-:W-:-:S03]  /*39b80*/  PRMT R16, R60, 0x7632, R16 ;  /* 0x000076323c107816 */ /* 0x000fc60000000010 */
[----:B------:R-:W-:Y:S01]  /*39b90*/  IMAD.WIDE R10, R17, 0x2, R6 ;  /* 0x00000002110a7825 */ /* 0x000fe200078e0206 */
[----:B------:R-:W-:-:S03]  /*39ba0*/  ISETP.GE.AND P3, PT, R0, UR23, PT ;  /* 0x0000001700007c0c */ /* 0x000fc6000bf66270 */
[----:B0-----:R-:W-:Y:S01]  /*39bb0*/  IMAD.WIDE R12, R17, 0x2, R4 ;  /* 0x00000002110c7825 */ /* 0x001fe200078e0204 */
[----:B------:R0:W-:Y:S03]  /*39bc0*/  @P6 STG.E.U16 desc[UR16][R14.64], R18 ;  /* 0x000000120e006986 */ /* 0x0001e6000c101510 */
[----:B------:R-:W-:Y:S01]  /*39bd0*/  VIADD R0, R93, 0x7d ;  /* 0x0000007d5d007836 */ /* 0x000fe20000000000 */
[----:B------:R1:W-:Y:S04]  /*39be0*/  @P5 STG.E.U16 desc[UR16][R10.64], R60 ;  /* 0x0000003c0a005986 */ /* 0x0003e8000c101510 */
[----:B------:R0:W-:Y:S01]  /*39bf0*/  @P2 STG.E.U16 desc[UR16][R12.64], R16 ;  /* 0x000000100c002986 */ /* 0x0001e2000c101510 */
[----:B------:R-:W-:Y:S01]  /*39c00*/  ISETP.GE.AND P2, PT, R0, UR11, PT ;  /* 0x0000000b00007c0c */ /* 0x000fe2000bf46270 */
[----:B------:R-:W0:Y:S01]  /*39c10*/  LDCU UR11, c[0x0][0x398] ;  /* 0x00007300ff0b77ac */ /* 0x000e220008000800 */
[----:B----4-:R-:W-:-:S02]  /*39c20*/  PRMT R21, R71, 0x7610, R21 ;  /* 0x0000761047157816 */ /* 0x010fc40000000015 */
[----:B------:R-:W4:Y:S01]  /*39c30*/  LDL.LU R71, [R1+0xec] ;  /* 0x0000ec0001477983 */ /* 0x000f220000300800 */
[----:B-----5:R-:W-:-:S03]  /*39c40*/  F2FP.BF16.F32.PACK_AB R61, R61, R70 ;  /* 0x000000463d3d723e */ /* 0x020fc600000010ff */
[----:B------:R-:W5:Y:S01]  /*39c50*/  LDL.S16 R70, [R1+0x3d8] ;  /* 0x0003d80001467983 */ /* 0x000f620000100600 */
[----:B--2---:R-:W-:-:S03]  /*39c60*/  PRMT R17, R90, 0x7610, R17 ;  /* 0x000076105a117816 */ /* 0x004fc60000000011 */
[----:B------:R-:W2:Y:S01]  /*39c70*/  LDL.LU.S16 R90, [R1+0x3da] ;  /* 0x0003da00015a7983 */ /* 0x000ea20000300600 */
[----:B---3--:R-:W-:-:S03]  /*39c80*/  PRMT R0, R91, 0x7610, R0 ;  /* 0x000076105b007816 */ /* 0x008fc60000000000 */
[----:B------:R-:W3:Y:S01]  /*39c90*/  LDL.S16 R91, [R1+0x3dc] ;  /* 0x0003dc00015b7983 */ /* 0x000ee20000100600 */
[----:B0-----:R-:W-:-:S03]  /*39ca0*/  PRMT R18, R89, 0x7610, R18 ;  /* 0x0000761059127816 */ /* 0x001fc60000000012 */
[----:B------:R-:W3:Y:S01]  /*39cb0*/  LDL.LU.S16 R89, [R1+0x3de] ;  /* 0x0003de0001597983 */ /* 0x000ee20000300600 */
[----:B------:R-:W-:Y:S01]  /*39cc0*/  ISETP.LT.AND P6, PT, R66, UR22, !P0 ;  /* 0x0000001642007c0c */ /* 0x000fe2000c7c1270 */
[C---:B------:R-:W-:Y:S01]  /*39cd0*/  IMAD.WIDE R14, R19.reuse, 0x2, R8 ;  /* 0x00000002130e7825 */ /* 0x040fe200078e0208 */
[----:B------:R-:W-:Y:S01]  /*39ce0*/  ISETP.LT.AND P5, PT, R74, UR24, !P0 ;  /* 0x000000184a007c0c */ /* 0x000fe2000c7a1270 */
[----:B------:R-:W0:Y:S02]  /*39cf0*/  LDCU UR22, c[0x0][0x398] ;  /* 0x00007300ff1677ac */ /* 0x000e240008000800 */
[----:B-1----:R-:W-:-:S08]  /*39d00*/  IMAD.WIDE R10, R19, 0x2, R2 ;  /* 0x00000002130a7825 */ /* 0x002fd000078e0202 */
[----:B------:R1:W-:Y:S01]  /*39d10*/  @P6 STG.E.U16 desc[UR16][R14.64], R21 ;  /* 0x000000150e006986 */ /* 0x0003e2000c101510 */
[----:B------:R-:W-:Y:S01]  /*39d20*/  ISETP.LT.AND P6, PT, R73, UR4, !P0 ;  /* 0x0000000449007c0c */ /* 0x000fe2000c7c1270 */
[----:B------:R-:W-:Y:S01]  /*39d30*/  IMAD.WIDE R12, R19, 0x2, R6 ;  /* 0x00000002130c7825 */ /* 0x000fe200078e0206 */
[----:B------:R-:W-:Y:S01]  /*39d40*/  ISETP.LT.AND P0, PT, R92, UR5, !P0 ;  /* 0x000000055c007c0c */ /* 0x000fe2000c701270 */
[----:B------:R0:W-:Y:S01]  /*39d50*/  @P5 STG.E.U16 desc[UR16][R10.64], R17 ;  /* 0x000000110a005986 */ /* 0x0001e2000c101510 */
[----:B------:R-:W-:Y:S01]  /*39d60*/  PRMT R16, R61, 0x7632, R16 ;  /* 0x000076323d107816 */ /* 0x000fe20000000010 */
[----:B------:R-:W2:Y:S01]  /*39d70*/  LDCU UR4, c[0x0][0x398] ;  /* 0x00007300ff0477ac */ /* 0x000ea20008000800 */
[----:B------:R-:W-:Y:S02]  /*39d80*/  ISETP.LT.AND P5, PT, R74, UR9, !P1 ;  /* 0x000000094a007c0c */ /* 0x000fe4000cfa1270 */
[----:B------:R-:W-:Y:S01]  /*39d90*/  F2FP.BF16.F32.PACK_AB R62, R62, R72 ;  /* 0x000000483e3e723e */ /* 0x000fe200000010ff */
[----:B------:R-:W2:Y:S01]  /*39da0*/  LDCU UR5, c[0x0][0x398] ;  /* 0x00007300ff0577ac */ /* 0x000ea20008000800 */
[----:B-1----:R-:W-:-:S03]  /*39db0*/  IMAD.WIDE R14, R19, 0x2, R4 ;  /* 0x00000002130e7825 */ /* 0x002fc600078e0204 */
[----:B------:R1:W-:Y:S01]  /*39dc0*/  @P6 STG.E.U16 desc[UR16][R12.64], R61 ;  /* 0x0000003d0c006986 */ /* 0x0003e2000c101510 */
[----:B------:R-:W-:Y:S01]  /*39dd0*/  ISETP.LT.AND P6, PT, R66, UR8, !P1 ;  /* 0x0000000842007c0c */ /* 0x000fe2000cfc1270 */
[----:B------:R-:W-:Y:S01]  /*39de0*/  VIADD R19, R19, UR7 ;  /* 0x0000000713137c36 */ /* 0x000fe20008000000 */
[----:B------:R-:W-:Y:S01]  /*39df0*/  PRMT R20, R62, 0x7632, R20 ;  /* 0x000076323e147816 */ /* 0x000fe20000000014 */
[----:B------:R1:W-:Y:S01]  /*39e00*/  @P0 STG.E.U16 desc[UR16][R14.64], R16 ;  /* 0x000000100e000986 */ /* 0x0003e2000c101510 */
[----:B------:R-:W-:Y:S01]  /*39e10*/  ISETP.LT.AND P0, PT, R73, UR10, !P1 ;  /* 0x0000000a49007c0c */ /* 0x000fe2000cf01270 */
[C---:B0-----:R-:W-:Y:S01]  /*39e20*/  IMAD.WIDE R10, R19.reuse, 0x2, R8 ;  /* 0x00000002130a7825 */ /* 0x041fe200078e0208 */
[----:B------:R-:W-:Y:S01]  /*39e30*/  ISETP.LT.AND P1, PT, R92, UR12, !P1 ;  /* 0x0000000c5c007c0c */ /* 0x000fe2000cf21270 */
[----:B------:R-:W0:Y:S02]  /*39e40*/  LDCU UR12, c[0x0][0x398] ;  /* 0x00007300ff0c77ac */ /* 0x000e240008000800 */
[C---:B-1----:R-:W-:Y:S01]  /*39e50*/  IMAD.WIDE R12, R19.reuse, 0x2, R2 ;  /* 0x00000002130c7825 */ /* 0x042fe200078e0202 */
[----:B------:R-:W1:Y:S03]  /*39e60*/  LDCU UR8, c[0x0][0x398] ;  /* 0x00007300ff0877ac */ /* 0x000e660008000800 */
[----:B------:R0:W-:Y:S01]  /*39e70*/  @P6 STG.E.U16 desc[UR16][R10.64], R0 ;  /* 0x000000000a006986 */ /* 0x0001e2000c101510 */
[C---:B------:R-:W-:Y:S01]  /*39e80*/  IMAD.WIDE R14, R19.reuse, 0x2, R6 ;  /* 0x00000002130e7825 */ /* 0x040fe200078e0206 */
[----:B------:R-:W1:Y:S02]  /*39e90*/  LDCU UR9, c[0x0][0x398] ;  /* 0x00007300ff0977ac */ /* 0x000e640008000800 */
[----:B------:R5:W-:Y:S01]  /*39ea0*/  @P5 STG.E.U16 desc[UR16][R12.64], R18 ;  /* 0x000000120c005986 */ /* 0x000be2000c101510 */
[C---:B------:R-:W-:Y:S01]  /*39eb0*/  IMAD.WIDE R16, R19.reuse, 0x2, R4 ;  /* 0x0000000213107825 */ /* 0x040fe200078e0204 */
[----:B------:R-:W1:Y:S02]  /*39ec0*/  LDCU UR10, c[0x0][0x398] ;  /* 0x00007300ff0a77ac */ /* 0x000e640008000800 */
[----:B------:R-:W-:Y:S04]  /*39ed0*/  @P0 STG.E.U16 desc[UR16][R14.64], R62 ;  /* 0x0000003e0e000986 */ /* 0x000fe8000c101510 */
[----:B------:R-:W-:Y:S01]  /*39ee0*/  @P1 STG.E.U16 desc[UR16][R16.64], R20 ;  /* 0x0000001410001986 */ /* 0x000fe2000c101510 */
[----:B------:R-:W-:Y:S01]  /*39ef0*/  ISETP.LT.AND P1, PT, R66, UR20, !P4 ;  /* 0x0000001442007c0c */ /* 0x000fe2000e721270 */
[----:B------:R-:W-:-:S04]  /*39f00*/  VIADD R19, R19, UR7 ;  /* 0x0000000713137c36 */ /* 0x000fc80008000000 */
[----:B0-----:R-:W-:Y:S01]  /*39f10*/  IMAD.WIDE R10, R19, 0x2, R8 ;  /* 0x00000002130a7825 */ /* 0x001fe200078e0208 */
[----:B-----5:R-:W-:Y:S02]  /*39f20*/  PRMT R18, R70, 0x7610, R18 ;  /* 0x0000761046127816 */ /* 0x020fe40000000012 */
[----:B------:R-:W5:Y:S05]  /*39f30*/  LDL.LU R70, [R1+0xf0] ;  /* 0x0000f00001467983 */ /* 0x000f6a0000300800 */
[----:B------:R3:W-:Y:S01]  /*39f40*/  @P1 STG.E.U16 desc[UR16][R10.64], R18 ;  /* 0x000000120a001986 */ /* 0x0007e2000c101510 */
[----:B--2---:R-:W-:-:S03]  /*39f50*/  PRMT R21, R90, 0x7610, R21 ;  /* 0x000076105a157816 */ /* 0x004fc60000000015 */
[----:B------:R-:W2:Y:S01]  /*39f60*/  LDL.S16 R90, [R1+0x3e0] ;  /* 0x0003e000015a7983 */ /* 0x000ea20000100600 */
[----:B---3--:R-:W-:-:S03]  /*39f70*/  PRMT R18, R89, 0x7610, R18 ;  /* 0x0000761059127816 */ /* 0x008fc60000000012 */
[----:B------:R-:W3:Y:S01]  /*39f80*/  LDL.LU.S16 R89, [R1+0x3e2] ;  /* 0x0003e20001597983 */ /* 0x000ee20000300600 */
[----:B------:R-:W-:Y:S02]  /*39f90*/  ISETP.LT.AND P5, PT, R74, UR21, !P4 ;  /* 0x000000154a007c0c */ /* 0x000fe4000e7a1270 */
[----:B------:R-:W-:Y:S01]  /*39fa0*/  ISETP.LT.AND P6, PT, R73, UR13, !P4 ;  /* 0x0000000d49007c0c */ /* 0x000fe2000e7c1270 */
[----:B------:R-:W-:Y:S01]  /*39fb0*/  VIADD R0, R93, 0x7e ;  /* 0x0000007e5d007836 */ /* 0x000fe20000000000 */
[----:B------:R-:W-:Y:S02]  /*39fc0*/  ISETP.LT.AND P4, PT, R92, UR18, !P4 ;  /* 0x000000125c007c0c */ /* 0x000fe4000e781270 */
[----:B----4-:R-:W-:Y:S01]  /*39fd0*/  F2FP.BF16.F32.PACK_AB R63, R63, R71 ;  /* 0x000000473f3f723e */ /* 0x010fe200000010ff */
[----:B------:R-:W-:Y:S01]  /*39fe0*/  IMAD.WIDE R12, R19, 0x2, R2 ;  /* 0x00000002130c7825 */ /* 0x000fe200078e0202 */
[----:B------:R-:W-:Y:S01]  /*39ff0*/  ISETP.GE.AND P0, PT, R0, UR15, PT ;  /* 0x0000000f00007c0c */ /* 0x000fe2000bf06270 */
[----:B------:R-:W4:Y:S01]  /*3a000*/  LDL.LU R76, [R1+0xf4] ;  /* 0x0000f400014c7983 */ /* 0x000f220000300800 */
[----:B------:R-:W-:Y:S01]  /*3a010*/  PRMT R0, R63, 0x7632, R0 ;  /* 0x000076323f007816 */ /* 0x000fe20000000000 */
[----:B------:R-:W-:Y:S01]  /*3a020*/  IMAD.WIDE R14, R19, 0x2, R6 ;  /* 0x00000002130e7825 */ /* 0x000fe200078e0206 */
[----:B------:R-:W-:-:S03]  /*3a030*/  PRMT R16, R91, 0x7610, R16 ;  /* 0x000076105b107816 */ /* 0x000fc60000000010 */
[C---:B------:R-:W-:Y:S01]  /*3a040*/  IMAD.WIDE R10, R19.reuse, 0x2, R4 ;  /* 0x00000002130a7825 */ /* 0x040fe200078e0204 */
[----:B------:R0:W-:Y:S01]  /*3a050*/  @P5 STG.E.U16 desc[UR16][R12.64], R21 ;  /* 0x000000150c005986 */ /* 0x0001e2000c101510 */
[----:B------:R-:W-:Y:S01]  /*3a060*/  ISETP.LT.AND P5, PT, R66, UR14, !P3 ;  /* 0x0000000e42007c0c */ /* 0x000fe2000dfa1270 */
[----:B------:R-:W1:Y:S02]  /*3a070*/  LDCU UR13, c[0x0][0x398] ;  /* 0x00007300ff0d77ac */ /* 0x000e640008000800 */
[----:B------:R1:W-:Y:S01]  /*3a080*/  @P6 STG.E.U16 desc[UR16][R14.64], R63 ;  /* 0x0000003f0e006986 */ /* 0x0003e2000c101510 */
[----:B------:R-:W-:Y:S01]  /*3a090*/  VIADD R17, R19, UR7 ;  /* 0x0000000713117c36 */ /* 0x000fe20008000000 */
[----:B------:R-:W2:Y:S02]  /*3a0a0*/  LDCU UR14, c[0x0][0x398] ;  /* 0x00007300ff0e77ac */ /* 0x000ea40008000800 */
[----:B------:R1:W-:Y:S01]  /*3a0b0*/  @P4 STG.E.U16 desc[UR16][R10.64], R0 ;  /* 0x000000000a004986 */ /* 0x0003e2000c101510 */
[----:B------:R-:W-:Y:S01]  /*3a0c0*/  ISETP.LT.AND P4, PT, R73, UR4, !P3 ;  /* 0x0000000449007c0c */ /* 0x000fe2000df81270 */
[----:B------:R-:W5:Y:S01]  /*3a0d0*/  LDCU UR4, c[0x0][0x398] ;  /* 0x00007300ff0477ac */ /* 0x000f620008000800 */
[----:B------:R-:W-:Y:S01]  /*3a0e0*/  ISETP.LT.AND P6, PT, R74, UR22, !P3 ;  /* 0x000000164a007c0c */ /* 0x000fe2000dfc1270 */
[----:B------:R-:W4:Y:S01]  /*3a0f0*/  LDL.S16 R75, [R1+0x3e4] ;  /* 0x0003e400014b7983 */ /* 0x000f220000100600 */
[----:B------:R-:W-:Y:S01]  /*3a100*/  ISETP.LT.AND P3, PT, R92, UR5, !P3 ;  /* 0x000000055c007c0c */ /* 0x000fe2000df61270 */
[----:B0-----:R-:W-:Y:S01]  /*3a110*/  IMAD.WIDE R12, R17, 0x2, R8 ;  /* 0x00000002110c7825 */ /* 0x001fe200078e0208 */
[----:B------:R-:W0:Y:S01]  /*3a120*/  LDCU UR15, c[0x0][0x398] ;  /* 0x00007300ff0f77ac */ /* 0x000e220008000800 */
[----:B------:R-:W4:Y:S02]  /*3a130*/  LDL.LU R72, [R1+0xf8] ;  /* 0x0000f80001487983 */ /* 0x000f240000300800 */
[----:B------:R-:W-:Y:S01]  /*3a140*/  VIADD R93, R93, 0x7f ;  /* 0x0000007f5d5d7836 */ /* 0x000fe20000000000 */
[----:B------:R-:W0:Y:S01]  /*3a150*/  LDCU UR5, c[0x0][0x398] ;  /* 0x00007300ff0577ac */ /* 0x000e220008000800 */
[C---:B-1----:R-:W-:Y:S01]  /*3a160*/  IMAD.WIDE R14, R17.reuse, 0x2, R2 ;  /* 0x00000002110e7825 */ /* 0x042fe200078e0202 */
[----:B------:R1:W-:Y:S03]  /*3a170*/  @P5 STG.E.U16 desc[UR16][R12.64], R16 ;  /* 0x000000100c005986 */ /* 0x0003e6000c101510 */
[----:B------:R-:W-:Y:S01]  /*3a180*/  IMAD.WIDE R10, R17, 0x2, R6 ;  /* 0x00000002110a7825 */ /* 0x000fe200078e0206 */
[----:B------:R-:W-:Y:S01]  /*3a190*/  ISETP.GE.AND P1, PT, R93, UR19, PT ;  /* 0x000000135d007c0c */ /* 0x000fe2000bf26270 */
[----:B------:R-:W-:Y:S01]  /*3a1a0*/  @P6 STG.E.U16 desc[UR16][R14.64], R18 ;  /* 0x000000120e006986 */ /* 0x000fe2000c101510 */
[----:B------:R-:W-:-:S03]  /*3a1b0*/  ISETP.LT.AND P5, PT, R66, UR11, !P2 ;  /* 0x0000000b42007c0c */ /* 0x000fc6000d7a1270 */
[----:B------:R-:W4:Y:S01]  /*3a1c0*/  LDL.LU.S16 R71, [R1+0x3e6] ;  /* 0x0003e60001477983 */ /* 0x000f220000300600 */
[----:B-1----:R-:W-:Y:S01]  /*3a1d0*/  IMAD.WIDE R12, R17, 0x2, R4 ;  /* 0x00000002110c7825 */ /* 0x002fe200078e0204 */
[----:B-----5:R-:W-:-:S04]  /*3a1e0*/  F2FP.BF16.F32.PACK_AB R64, R64, R70 ;  /* 0x000000464040723e */ /* 0x020fc800000010ff */
[----:B------:R-:W-:Y:S01]  /*3a1f0*/  PRMT R0, R64, 0x7632, R0 ;  /* 0x0000763240007816 */ /* 0x000fe20000000000 */
[----:B------:R3:W-:Y:S01]  /*3a200*/  @P4 STG.E.U16 desc[UR16][R10.64], R64 ;  /* 0x000000400a004986 */ /* 0x0007e2000c101510 */
[----:B------:R-:W-:Y:S02]  /*3a210*/  ISETP.LT.AND P4, PT, R66, UR4, !P1 ;  /* 0x0000000442007c0c */ /* 0x000fe4000cf81270 */
[----:B--2---:R-:W-:Y:S01]  /*3a220*/  PRMT R20, R90, 0x7610, R20 ;  /* 0x000076105a147816 */ /* 0x004fe20000000014 */
[----:B------:R1:W-:Y:S01]  /*3a230*/  @P3 STG.E.U16 desc[UR16][R12.64], R0 ;  /* 0x000000000c003986 */ /* 0x0003e2000c101510 */
[----:B------:R-:W-:Y:S01]  /*3a240*/  ISETP.LT.AND P3, PT, R66, UR12, !P0 ;  /* 0x0000000c42007c0c */ /* 0x000fe2000c761270 */
[----:B------:R-:W-:Y:S01]  /*3a250*/  VIADD R19, R17, UR7 ;  /* 0x0000000711137c36 */ /* 0x000fe20008000000 */
[----:B------:R-:W-:Y:S01]  /*3a260*/  ISETP.LT.AND P6, PT, R74, UR8, !P2 ;  /* 0x000000084a007c0c */ /* 0x000fe2000d7c1270 */
[----:B------:R-:W2:Y:S01]  /*3a270*/  LDL.LU R66, [R1+0xfec] ;  /* 0x000fec0001427983 */ /* 0x000ea20000300800 */
[----:B------:R-:W5:Y:S03]  /*3a280*/  LDCU UR8, c[0x0][0x398] ;  /* 0x00007300ff0877ac */ /* 0x000f660008000800 */
[----:B------:R-:W2:Y:S01]  /*3a290*/  LDL.S16 R91, [R1+0x3e8] ;  /* 0x0003e800015b7983 */ /* 0x000ea20000100600 */
[----:B------:R-:W0:Y:S01]  /*3a2a0*/  LDCU UR4, c[0x0][0x398] ;  /* 0x00007300ff0477ac */ /* 0x000e220008000800 */
[----:B---3--:R-:W-:-:S02]  /*3a2b0*/  PRMT R11, R89, 0x7610, R11 ;  /* 0x00007610590b7816 */ /* 0x008fc4000000000b */
[----:B------:R-:W3:Y:S04]  /*3a2c0*/  LDL.LU.S16 R70, [R1+0x3ea] ;  /* 0x0003ea0001467983 */ /* 0x000ee80000300600 */
[----:B------:R-:W3:Y:S04]  /*3a2d0*/  LDL.S16 R90, [R1+0xfc] ;  /* 0x0000fc00015a7983 */ /* 0x000ee80000100600 */
[----:B------:R-:W3:Y:S01]  /*3a2e0*/  LDL.LU.S16 R89, [R1+0xfe] ;  /* 0x0000fe0001597983 */ /* 0x000ee20000300600 */
[----:B------:R-:W-:-:S05]  /*3a2f0*/  IMAD.WIDE R14, R19, 0x2, R8 ;  /* 0x00000002130e7825 */ /* 0x000fca00078e0208 */
[----:B------:R0:W-:Y:S01]  /*3a300*/  @P5 STG.E.U16 desc[UR16][R14.64], R20 ;  /* 0x000000140e005986 */ /* 0x0001e2000c101510 */
[----:B------:R-:W-:Y:S01]  /*3a310*/  ISETP.LT.AND P5, PT, R73, UR9, !P2 ;  /* 0x0000000949007c0c */ /* 0x000fe2000d7a1270 */
[----:B------:R-:W-:Y:S01]  /*3a320*/  IMAD.WIDE R16, R19, 0x2, R2 ;  /* 0x0000000213107825 */ /* 0x000fe200078e0202 */
[----:B------:R-:W-:Y:S02]  /*3a330*/  ISETP.LT.AND P2, PT, R92, UR10, !P2 ;  /* 0x0000000a5c007c0c */ /* 0x000fe4000d741270 */
[----:B----4-:R-:W-:Y:S01]  /*3a340*/  F2FP.BF16.F32.PACK_AB R65, R65, R76 ;  /* 0x0000004c4141723e */ /* 0x010fe200000010ff */
[C---:B------:R-:W-:Y:S01]  /*3a350*/  VIADD R21, R19.reuse, UR7 ;  /* 0x0000000713157c36 */ /* 0x040fe20008000000 */
[----:B------:R4:W-:Y:S01]  /*3a360*/  @P6 STG.E.U16 desc[UR16][R16.64], R11 ;  /* 0x0000000b10006986 */ /* 0x0009e2000c101510 */
[----:B-1----:R-:W-:Y:S01]  /*3a370*/  IMAD.WIDE R12, R19, 0x2, R4 ;  /* 0x00000002130c7825 */ /* 0x002fe200078e0204 */
[----:B------:R-:W-:-:S03]  /*3a380*/  PRMT R0, R65, 0x7632, R0 ;  /* 0x0000763241007816 */ /* 0x000fc60000000000 */
[----:B0-----:R-:W-:Y:S01]  /*3a390*/  IMAD.WIDE R14, R21, 0x2, R8 ;  /* 0x00000002150e7825 */ /* 0x001fe200078e0208 */
[----:B------:R-:W-:-:S03]  /*3a3a0*/  PRMT R18, R75, 0x7610, R18 ;  /* 0x000076104b127816 */ /* 0x000fc60000000012 */
[----:B----4-:R-:W-:-:S05]  /*3a3b0*/  IMAD.WIDE R10, R19, 0x2, R6 ;  /* 0x00000002130a7825 */ /* 0x010fca00078e0206 */
[----:B------:R0:W-:Y:S01]  /*3a3c0*/  @P5 STG.E.U16 desc[UR16][R10.64], R65 ;  /* 0x000000410a005986 */ /* 0x0001e2000c101510 */
[----:B------:R-:W-:-:S03]  /*3a3d0*/  ISETP.LT.AND P5, PT, R74, UR13, !P0 ;  /* 0x0000000d4a007c0c */ /* 0x000fc6000c7a1270 */
[----:B------:R1:W-:Y:S04]  /*3a3e0*/  @P2 STG.E.U16 desc[UR16][R12.64], R0 ;  /* 0x000000000c002986 */ /* 0x0003e8000c101510 */
[----:B------:R4:W-:Y:S01]  /*3a3f0*/  @P3 STG.E.U16 desc[UR16][R14.64], R18 ;  /* 0x000000120e003986 */ /* 0x0009e2000c101510 */
[----:B------:R-:W-:Y:S02]  /*3a400*/  ISETP.LT.AND P3, PT, R73, UR14, !P0 ;  /* 0x0000000e49007c0c */ /* 0x000fe4000c761270 */
[----:B------:R-:W-:Y:S01]  /*3a410*/  ISETP.LT.AND P0, PT, R92, UR15, !P0 ;  /* 0x0000000f5c007c0c */ /* 0x000fe2000c701270 */
[----:B0-----:R-:W-:Y:S01]  /*3a420*/  IMAD.WIDE R10, R21, 0x2, R2 ;  /* 0x00000002150a7825 */ /* 0x001fe200078e0202 */
[----:B------:R-:W-:Y:S02]  /*3a430*/  ISETP.LT.AND P6, PT, R74, UR5, !P1 ;  /* 0x000000054a007c0c */ /* 0x000fe4000cfc1270 */
[----:B-----5:R-:W-:Y:S01]  /*3a440*/  ISETP.LT.AND P2, PT, R73, UR8, !P1 ;  /* 0x0000000849007c0c */ /* 0x020fe2000cf41270 */
[----:B-1----:R-:W-:Y:S01]  /*3a450*/  IMAD.WIDE R12, R21, 0x2, R6 ;  /* 0x00000002150c7825 */ /* 0x002fe200078e0206 */
[----:B------:R-:W-:-:S02]  /*3a460*/  PRMT R16, R71, 0x7610, R16 ;  /* 0x0000761047107816 */ /* 0x000fc40000000010 */
[----:B------:R-:W-:Y:S01]  /*3a470*/  ISETP.LT.AND P1, PT, R92, UR4, !P1 ;  /* 0x000000045c007c0c */ /* 0x000fe2000cf21270 */
[C---:B------:R-:W-:Y:S02]  /*3a480*/  VIADD R17, R21.reuse, UR7 ;  /* 0x0000000715117c36 */ /* 0x040fe40008000000 */
[----:B----4-:R-:W-:Y:S01]  /*3a490*/  IMAD.WIDE R14, R21, 0x2, R4 ;  /* 0x00000002150e7825 */ /* 0x010fe200078e0204 */
[----:B------:R0:W-:Y:S03]  /*3a4a0*/  @P5 STG.E.U16 desc[UR16][R10.64], R16 ;  /* 0x000000100a005986 */ /* 0x0001e6000c101510 */
[----:B------:R-:W-:-:S04]  /*3a4b0*/  IMAD.WIDE R8, R17, 0x2, R8 ;  /* 0x0000000211087825 */ /* 0x000fc800078e0208 */
[----:B------:R-:W-:-:S04]  /*3a4c0*/  IMAD.WIDE R2, R17, 0x2, R2 ;  /* 0x0000000211027825 */ /* 0x000fc800078e0202 */
[----:B------:R-:W-:-:S04]  /*3a4d0*/  IMAD.WIDE R6, R17, 0x2, R6 ;  /* 0x0000000211067825 */ /* 0x000fc800078e0206 */
[----:B------:R-:W-:Y:S01]  /*3a4e0*/  IMAD.WIDE R4, R17, 0x2, R4 ;  /* 0x0000000211047825 */ /* 0x000fe200078e0204 */
[----:B--2---:R-:W-:-:S04]  /*3a4f0*/  F2FP.BF16.F32.PACK_AB R66, R66, R72 ;  /* 0x000000484242723e */ /* 0x004fc800000010ff */
[----:B------:R-:W-:Y:S01]  /*3a500*/  PRMT R0, R66, 0x7632, R0 ;  /* 0x0000763242007816 */ /* 0x000fe20000000000 */
[----:B------:R1:W-:Y:S01]  /*3a510*/  @P3 STG.E.U16 desc[UR16][R12.64], R66 ;  /* 0x000000420c003986 */ /* 0x0003e2000c101510 */
[----:B0-----:R-:W-:-:S03]  /*3a520*/  PRMT R11, R91, 0x7610, R11 ;  /* 0x000076105b0b7816 */ /* 0x001fc6000000000b */
[----:B------:R0:W-:Y:S01]  /*3a530*/  @P0 STG.E.U16 desc[UR16][R14.64], R0 ;  /* 0x000000000e000986 */ /* 0x0001e2000c101510 */
[----:B---3--:R-:W-:-:S03]  /*3a540*/  PRMT R17, R90, 0x7610, R17 ;  /* 0x000076105a117816 */ /* 0x008fc60000000011 */
[----:B------:R0:W-:Y:S01]  /*3a550*/  @P4 STG.E.U16 desc[UR16][R8.64], R11 ;  /* 0x0000000b08004986 */ /* 0x0001e2000c101510 */
[----:B-1----:R-:W-:Y:S02]  /*3a560*/  PRMT R13, R70, 0x7610, R13 ;  /* 0x00007610460d7816 */ /* 0x002fe4000000000d */
[----:B------:R-:W-:-:S03]  /*3a570*/  PRMT R18, R89, 0x7610, R18 ;  /* 0x0000761059127816 */ /* 0x000fc60000000012 */
[----:B------:R0:W-:Y:S04]  /*3a580*/  @P6 STG.E.U16 desc[UR16][R2.64], R13 ;  /* 0x0000000d02006986 */ /* 0x0001e8000c101510 */
[----:B------:R0:W-:Y:S04]  /*3a590*/  @P2 STG.E.U16 desc[UR16][R6.64], R17 ;  /* 0x0000001106002986 */ /* 0x0001e8000c101510 */
[----:B------:R0:W-:Y:S01]  /*3a5a0*/  @P1 STG.E.U16 desc[UR16][R4.64], R18 ;  /* 0x0000001204001986 */ /* 0x0001e2000c101510 */
[----:B------:R-:W-:Y:S06]  /*3a5b0*/  BAR.SYNC.DEFER_BLOCKING 0x0 ;  /* 0x0000000000007b1d */ /* 0x000fec0000010000 */
[----:B------:R-:W-:Y:S05]  /*3a5c0*/  BRA.U UP0, `(.L_x_13) ;  /* 0x0000000100a07547 */ /* 0x000fea000b800000 */
[----:B------:R-:W1:Y:S01]  /*3a5d0*/  S2UR UR5, SR_CgaCtaId ;  /* 0x00000000000579c3 */ /* 0x000e620000008800 */
[----:B------:R-:W-:Y:S01]  /*3a5e0*/  NOP ;  /* 0x0000000000007918 */ /* 0x000fe20000000000 */
[----:B------:R-:W-:Y:S01]  /*3a5f0*/  UMOV UR4, 0x50 ;  /* 0x0000005000047882 */ /* 0x000fe20000000000 */
[----:B0-----:R-:W-:Y:S02]  /*3a600*/  IMAD.U32 R0, RZ, RZ, UR6 ;  /* 0x00000006ff007e24 */ /* 0x001fe4000f8e00ff */
[----:B------:R-:W-:Y:S02]  /*3a610*/  IMAD.MOV.U32 R3, RZ, RZ, 0xffff ;  /* 0x0000ffffff037424 */ /* 0x000fe400078e00ff */
[----:B------:R-:W-:Y:S01]  /*3a620*/  IMAD.MOV.U32 R7, RZ, RZ, 0x1 ;  /* 0x00000001ff077424 */ /* 0x000fe200078e00ff */
[----:B------:R-:W-:-:S04]  /*3a630*/  LOP3.LUT R0, R0, 0xffff, RZ, 0xc0, !PT ;  /* 0x0000ffff00007812 */ /* 0x000fc800078ec0ff */
[----:B------:R-:W-:-:S05]  /*3a640*/  SHF.R.U32.HI R0, RZ, 0x5, R0 ;  /* 0x00000005ff007819 */ /* 0x000fca0000011600 */
[----:B------:R-:W-:Y:S01]  /*3a650*/  VIADD R2, R0, 0x10 ;  /* 0x0000001000027836 */ /* 0x000fe20000000000 */
[----:B------:R-:W-:Y:S01]  /*3a660*/  SHF.L.U32 R0, R3, R0, RZ ;  /* 0x0000000003007219 */ /* 0x000fe200000006ff */
[----:B-1----:R-:W-:-:S03]  /*3a670*/  ULEA UR7, UR5, UR4, 0x18 ;  /* 0x0000000405077291 */ /* 0x002fc6000f8ec0ff */
[----:B------:R-:W-:-:S04]  /*3a680*/  SHF.L.U32 R3, R7, R2, RZ ;  /* 0x0000000207037219 */ /* 0x000fc800000006ff */
[----:B------:R-:W-:Y:S02]  /*3a690*/  LOP3.LUT R0, R3, R0, RZ, 0xfc, !PT ;  /* 0x0000000003007212 */ /* 0x000fe400078efcff */
[----:B------:R-:W0:Y:S02]  /*3a6a0*/  LDS R5, [UR7] ;  /* 0x00000007ff057984 */ /* 0x000e240008000800 */
[C---:B------:R-:W-:Y:S02]  /*3a6b0*/  LOP3.LUT R2, R0.reuse, 0xffff, RZ, 0xc0, !PT ;  /* 0x0000ffff00027812 */ /* 0x040fe400078ec0ff */
[----:B0-----:R-:W-:-:S04]  /*3a6c0*/  LOP3.LUT R3, R0, 0xffff, R5, 0x80, !PT ;  /* 0x0000ffff00037812 */ /* 0x001fc800078e8005 */
[----:B------:R-:W-:-:S13]  /*3a6d0*/  ISETP.NE.AND P0, PT, R3, R2, PT ;  /* 0x000000020300720c */ /* 0x000fda0003f05270 */
[----:B------:R-:W-:Y:S05]  /*3a6e0*/  @P0 BRA `(.L_x_14) ;  /* 0x0000000000500947 */ /* 0x000fea0003800000 */
[----:B------:R-:W-:Y:S02]  /*3a6f0*/  SHF.R.U32.HI R5, RZ, 0x10, R5 ;  /* 0x00000010ff057819 */ /* 0x000fe40000011605 */
[----:B------:R-:W-:-:S04]  /*3a700*/  SHF.R.U32.HI R2, RZ, 0x10, R0 ;  /* 0x00000010ff027819 */ /* 0x000fc80000011600 */
[----:B------:R-:W-:-:S04]  /*3a710*/  LOP3.LUT R5, R5, R2, RZ, 0xc0, !PT ;  /* 0x0000000205057212 */ /* 0x000fc800078ec0ff */
[----:B------:R-:W-:-:S13]  /*3a720*/  ISETP.NE.AND P0, PT, R5, R2, PT ;  /* 0x000000020500720c */ /* 0x000fda0003f05270 */
[----:B------:R-:W-:Y:S05]  /*3a730*/  @P0 BRA `(.L_x_15) ;  /* 0x0000000000300947 */ /* 0x000fea0003800000 */
[----:B------:R-:W-:Y:S01]  /*3a740*/  R2UR UR4, R0 ;  /* 0x00000000000472ca */ /* 0x000fe200000e0000 */
[----:B------:R-:W-:Y:S01]  /*3a750*/  VOTEU.ANY UR5, UPT, PT ;  /* 0x0000000000057886 */ /* 0x000fe200038e0100 */
[----:B------:R-:W0:Y:S01]  /*3a760*/  S2R R0, SR_LANEID ;  /* 0x0000000000007919 */ /* 0x000e220000000000 */
[----:B------:R-:W-:-:S10]  /*3a770*/  UFLO.U32 UR5, UR5 ;  /* 0x00000005000572bd */ /* 0x000fd400080e0000 */
[----:B------:R-:W-:-:S06]  /*3a780*/  ULOP3.LUT UR4, URZ, UR4, URZ, 0x33, !UPT ;  /* 0x00000004ff047292 */ /* 0x000fcc000f8e33ff */
[----:B------:R-:W-:-:S04]  /*3a790*/  IMAD.U32 R2, RZ, RZ, UR4 ;  /* 0x00000004ff027e24 */ /* 0x000fc8000f8e00ff */
[----:B------:R-:W1:Y:S02]  /*3a7a0*/  REDUX UR6, R2 ;  /* 0x00000000020673c4 */ /* 0x000e640000000000 */
[----:B------:R2:W-:Y:S01]  /*3a7b0*/  UTCATOMSWS.AND URZ, UR4 ;  /* 0x0000000400ff79e3 */ /* 0x0005e20008000000 */
[----:B0-----:R-:W-:Y:S01]  /*3a7c0*/  ISETP.EQ.U32.AND P0, PT, R0, UR5, PT ;  /* 0x0000000500007c0c */ /* 0x001fe2000bf02070 */
[----:B-1----:R-:W-:-:S12]  /*3a7d0*/  IMAD.U32 R0, RZ, RZ, UR6 ;  /* 0x00000006ff007e24 */ /* 0x002fd8000f8e00ff */
[----:B------:R2:W-:Y:S01]  /*3a7e0*/  @P0 ATOMS.AND RZ, [UR7], R0 ;  /* 0x00000000ffff098c */ /* 0x0005e2000a800007 */
[----:B------:R-:W-:Y:S05]  /*3a7f0*/  BRA `(.L_x_13) ;  /* 0x0000000000147947 */ /* 0x000fea0003800000 */
.L_x_15:
[----:B------:R-:W-:-:S07]  /*3a800*/  MOV R2, 0x3a820 ;  /* 0x0003a82000027802 */ /* 0x000fce0000000f00 */
[----:B------:R-:W-:Y:S05]  /*3a810*/  CALL.REL.NOINC `($__internal_0_$__cuda_sm10x_tcgen05_guardrail_trap_col_being_dealloced_not_returned_by_alloc) ;  /* 0x00000000002c7944 */ /* 0x000fea0003c00000 */
[----:B------:R-:W-:Y:S05]  /*3a820*/  BRA `(.L_x_13) ;  /* 0x0000000000087947 */ /* 0x000fea0003800000 */
.L_x_14:
[----:B------:R-:W-:-:S07]  /*3a830*/  MOV R2, 0x3a850 ;  /* 0x0003a85000027802 */ /* 0x000fce0000000f00 */
[----:B------:R-:W-:Y:S05]  /*3a840*/  CALL.REL.NOINC `($__internal_2_$__cuda_sm10x_tcgen05_guardrail_trap_unallocated_columns_being_dealloced) ;  /* 0x0000000000387944 */ /* 0x000fea0003c00000 */
.L_x_13:
[----:B------:R-:W-:Y:S01]  /*3a850*/  NOP ;  /* 0x0000000000007918 */ /* 0x000fe20000000000 */
[----:B--2---:R-:W-:Y:S05]  /*3a860*/  EXIT ;  /* 0x000000000000794d */ /* 0x004fea0003800000 */
.L_x_8:
[----:B------:R-:W0:Y:S02]  /*3a870*/  SYNCS.PHASECHK.TRANS64.TRYWAIT P0, [UR8], R4 ;  /* 0x00000004ff0075a7 */ /* 0x000e240008001108 */
[----:B0-----:R-:W-:Y:S05]  /*3a880*/  @!P0 BRA `(.L_x_8) ;  /* 0xfffffffc00f88947 */ /* 0x001fea000383ffff */
[----:B------:R-:W-:Y:S05]  /*3a890*/  BRA `(.L_x_16) ;  /* 0xfffffdc000247947 */ /* 0x000fea000383ffff */
.L_x_12:
[----:B------:R-:W1:Y:S02]  /*3a8a0*/  SYNCS.PHASECHK.TRANS64.TRYWAIT P0, [UR8], R0 ;  /* 0x00000000ff0075a7 */ /* 0x000e640008001108 */
[----:B-1----:R-:W-:Y:S05]  /*3a8b0*/  @!P0 BRA `(.L_x_12) ;  /* 0xfffffffc00f88947 */ /* 0x002fea000383ffff */
[----:B------:R-:W-:Y:S05]  /*3a8c0*/  BRA `(.L_x_11) ;  /* 0xfffffed400b47947 */ /* 0x000fea000383ffff */
        .weak           $__internal_0_$__cuda_sm10x_tcgen05_guardrail_trap_col_being_dealloced_not_returned_by_alloc
        .type           $__internal_0_$__cuda_sm10x_tcgen05_guardrail_trap_col_being_dealloced_not_returned_by_alloc,@function
        .size           $__internal_0_$__cuda_sm10x_tcgen05_guardrail_trap_col_being_dealloced_not_returned_by_alloc,($__internal_1_$__cuda_sm10x_tcgen05_guardrail_trap_phase_invalid_during_alloc - $__internal_0_$__cuda_sm10x_tcgen05_guardrail_trap_col_being_dealloced_not_returned_by_alloc)
$__internal_0_$__cuda_sm10x_tcgen05_guardrail_trap_col_being_dealloced_not_returned_by_alloc:
[----:B------:R-:W-:Y:S05]  /*3a8d0*/  BPT.TRAP 0x1 ;  /* 0x000000040000795c */ /* 0x000fea0000300000 */
[----:B------:R-:W-:-:S04]  /*3a8e0*/  IMAD.MOV.U32 R3, RZ, RZ, 0x0 ;  /* 0x00000000ff037424 */ /* 0x000fc800078e00ff */
[----:B------:R-:W-:Y:S05]  /*3a8f0*/  RET.REL.NODEC R2 `(matmul_kernel) ;  /* 0xfffffc5402c07950 */ /* 0x000fea0003c3ffff */
        .weak           $__internal_1_$__cuda_sm10x_tcgen05_guardrail_trap_phase_invalid_during_alloc
        .type           $__internal_1_$__cuda_sm10x_tcgen05_guardrail_trap_phase_invalid_during_alloc,@function
        .size           $__internal_1_$__cuda_sm10x_tcgen05_guardrail_trap_phase_invalid_during_alloc,($__internal_2_$__cuda_sm10x_tcgen05_guardrail_trap_unallocated_columns_being_dealloced - $__internal_1_$__cuda_sm10x_tcgen05_guardrail_trap_phase_invalid_during_alloc)
$__internal_1_$__cuda_sm10x_tcgen05_guardrail_trap_phase_invalid_during_alloc:
[----:B------:R-:W-:Y:S05]  /*3a900*/  BPT.TRAP 0x1 ;  /* 0x000000040000795c */ /* 0x000fea0000300000 */
[----:B------:R-:W-:-:S04]  /*3a910*/  IMAD.MOV.U32 R3, RZ, RZ, 0x0 ;  /* 0x00000000ff037424 */ /* 0x000fc800078e00ff */
[----:B------:R-:W-:Y:S05]  /*3a920*/  RET.REL.NODEC R2 `(matmul_kernel) ;  /* 0xfffffc5402b47950 */ /* 0x000fea0003c3ffff */
        .weak           $__internal_2_$__cuda_sm10x_tcgen05_guardrail_trap_unallocated_columns_being_dealloced
        .type           $__internal_2_$__cuda_sm10x_tcgen05_guardrail_trap_unallocated_columns_being_dealloced,@function
        .size           $__internal_2_$__cuda_sm10x_tcgen05_guardrail_trap_unallocated_columns_being_dealloced,(.L_x_20 - $__internal_2_$__cuda_sm10x_tcgen05_guardrail_trap_unallocated_columns_being_dealloced)
$__internal_2_$__cuda_sm10x_tcgen05_guardrail_trap_unallocated_columns_being_dealloced:
[----:B------:R-:W-:Y:S05]  /*3a930*/  BPT.TRAP 0x1 ;  /* 0x000000040000795c */ /* 0x000fea0000300000 */
[----:B------:R-:W-:-:S04]  /*3a940*/  IMAD.MOV.U32 R3, RZ, RZ, 0x0 ;  /* 0x00000000ff037424 */ /* 0x000fc800078e00ff */
[----:B------:R-:W-:Y:S05]  /*3a950*/  RET.REL.NODEC R2 `(matmul_kernel) ;  /* 0xfffffc5402a87950 */ /* 0x000fea0003c3ffff */
.L_x_17:
[----:B------:R-:W-:-:S00]  /*3a960*/  BRA `(.L_x_17) ;  /* 0xfffffffc00fc7947 */ /* 0x000fc0000383ffff */
[----:B------:R-:W-:-:S00]  /*3a970*/  NOP ;  /* 0x0000000000007918 */ /* 0x000fc00000000000 */
        /* <DEDUP_REMOVED lines=8> */
.L_x_20:


//--------------------- .nv.shared.matmul_kernel  --------------------------
	.section	.nv.shared.matmul_kernel,"aw",@nobits
	.sectionflags	@""
	.align	16
	.zero		1024


//--------------------- .nv.shared.reserved.0     --------------------------
	.section	.nv.shared.reserved.0,"aw",@nobits
	.align	8
	.weak		__nv_reservedSMEM_offset_0_alias
	.size		__nv_reservedSMEM_offset_0_alias, 0, 64
	.other		__nv_reservedSMEM_offset_0_alias,@"STO_CUDA_RESERVED_SHARED STV_DEFAULT"
__nv_reservedSMEM_offset_0_alias:
	.zero		0
.nv.shared.reserved.0:
	.zero		64
	.weak		__nv_reservedSMEM_allocation_phase
	.type		__nv_reservedSMEM_allocation_phase,@object
	.size		__nv_reservedSMEM_allocation_phase,(.L_0 - __nv_reservedSMEM_allocation_phase)
__nv_reservedSMEM_allocation_phase:
	.zero		1
.L_0:
	.zero		7
	.weak		__nv_reservedSMEM_devtool_atexit_pc
	.type		__nv_reservedSMEM_devtool_atexit_pc,@object
	.size		__nv_reservedSMEM_devtool_atexit_pc,(__nv_reservedSMEM_allocation_mask - __nv_reservedSMEM_devtool_atexit_pc)
__nv_reservedSMEM_devtool_atexit_pc:
	.zero		8
	.weak		__nv_reservedSMEM_allocation_mask
	.type		__nv_reservedSMEM_allocation_mask,@object
	.size		__nv_reservedSMEM_allocation_mask,(.L_2 - __nv_reservedSMEM_allocation_mask)
__nv_reservedSMEM_allocation_mask:
	.zero		4
.L_2:


//--------------------- .nv.constant0.matmul_kernel --------------------------
	.section	.nv.constant0.matmul_kernel,"a",@progbits
	.sectionflags	@""
	.align	4
.nv.constant0.matmul_kernel:
	.zero		976


//--------------------- SYMBOLS --------------------------

	.type		.nv.reservedSmem.offset0,@object
	.size		.nv.reservedSmem.offset0,0x4
	.type		.nv.reservedSmem.cap,@object
	.size		.nv.reservedSmem.cap,0x4
